	.target	sm_90a

	.elftype	@"ET_EXEC"


//--------------------- .note.nv.tkinfo           --------------------------
	.section	.note.nv.tkinfo,"",@"SHT_NOTE"
	.sectionflags	@"SHF_NOTE_NV_TKINFO"
	.tkinfo
        /*0018*/ 	.word	0x00000002
        /*0030*/ 	.string	""
        /*0030*/ 	.string	"ptxas"
        /*0030*/ 	.string	"Cuda compilation tools, release 13.0, V13.0.88"
        /*0030*/ 	.string	"Build cuda_13.0.r13.0/compiler.36424714_0"
        /*0030*/ 	.string	"-v  -suppress-debug-info  -lineinfo  -arch sm_90a "



//--------------------- .note.nv.cuinfo           --------------------------
	.section	.note.nv.cuinfo,"",@"SHT_NOTE"
	.sectionflags	@"SHF_NOTE_NV_CUINFO"
        /*0018*/ 	.short	0x0002
        /*001a*/ 	.short	0x005a
        /*001c*/ 	.short	0x0082
	.zero		2


//--------------------- .nv.info                  --------------------------
	.section	.nv.info,"",@"SHT_CUDA_INFO"
	.align	4


	//----- nvinfo : EIATTR_REGCOUNT
	.align		4
        /*0000*/ 	.byte	0x04, 0x2f
        /*0002*/ 	.short	(.L_1 - .L_0)
	.align		4
.L_0:
        /*0004*/ 	.word	index@(matmul_kernel)
        /*0008*/ 	.word	0x00000020


	//----- nvinfo : EIATTR_FRAME_SIZE
	.align		4
.L_1:
        /*000c*/ 	.byte	0x04, 0x11
        /*000e*/ 	.short	(.L_3 - .L_2)
	.align		4
.L_2:
        /*0010*/ 	.word	index@(matmul_kernel)
        /*0014*/ 	.word	0x00008260


	//----- nvinfo : EIATTR_MIN_STACK_SIZE
	.align		4
.L_3:
        /*0018*/ 	.byte	0x04, 0x12
        /*001a*/ 	.short	(.L_5 - .L_4)
	.align		4
.L_4:
        /*001c*/ 	.word	index@(matmul_kernel)
        /*0020*/ 	.word	0x00008260
.L_5:


//--------------------- .nv.compat                --------------------------
	.section	.nv.compat,"",@"SHT_CUDA_COMPAT_INFO"
	.align	4
        /*0000*/ 	.byte	0x02, 0x09, 0x01, 0x00, 0x02, 0x02, 0x01, 0x00, 0x02, 0x05, 0x05, 0x00, 0x03, 0x07, 0x01, 0x01
        /*0010*/ 	.byte	0x02, 0x03, 0x00, 0x00, 0x02, 0x06, 0x01, 0x00, 0x04, 0x0b, 0x08, 0x00, 0x00, 0x00, 0x00, 0x00
        /*0020*/ 	.byte	0x00, 0x00, 0x00, 0x00


//--------------------- .nv.info.matmul_kernel    --------------------------
	.section	.nv.info.matmul_kernel,"",@"SHT_CUDA_INFO"
	.sectionflags	@""
	.align	4


	//----- nvinfo : EIATTR_CUDA_API_VERSION
	.align		4
        /*0000*/ 	.byte	0x04, 0x37
        /*0002*/ 	.short	(.L_7 - .L_6)
.L_6:
        /*0004*/ 	.word	0x00000082


	//----- nvinfo : EIATTR_KPARAM_INFO
	.align		4
.L_7:
        /*0008*/ 	.byte	0x04, 0x17
        /*000a*/ 	.short	(.L_9 - .L_8)
.L_8:
        /*000c*/ 	.word	0x00000000
        /*0010*/ 	.short	0x000d
        /*0012*/ 	.short	0x0048
        /*0014*/ 	.byte	0x00, 0xf4, 0x21, 0x00


	//----- nvinfo : EIATTR_KPARAM_INFO
	.align		4
.L_9:
        /*0018*/ 	.byte	0x04, 0x17
        /*001a*/ 	.short	(.L_11 - .L_10)
.L_10:
        /*001c*/ 	.word	0x00000000
        /*0020*/ 	.short	0x000c
        /*0022*/ 	.short	0x0040
        /*0024*/ 	.byte	0x00, 0xf4, 0x21, 0x00


	//----- nvinfo : EIATTR_KPARAM_INFO
	.align		4
.L_11:
        /*0028*/ 	.byte	0x04, 0x17
        /*002a*/ 	.short	(.L_13 - .L_12)
.L_12:
        /*002c*/ 	.word	0x00000000
        /*0030*/ 	.short	0x000b
        /*0032*/ 	.short	0x0038
        /*0034*/ 	.byte	0x00, 0xf0, 0x11, 0x00


	//----- nvinfo : EIATTR_KPARAM_INFO
	.align		4
.L_13:
        /*0038*/ 	.byte	0x04, 0x17
        /*003a*/ 	.short	(.L_15 - .L_14)
.L_14:
        /*003c*/ 	.word	0x00000000
        /*0040*/ 	.short	0x000a
        /*0042*/ 	.short	0x0034
        /*0044*/ 	.byte	0x00, 0xf0, 0x11, 0x00


	//----- nvinfo : EIATTR_KPARAM_INFO
	.align		4
.L_15:
        /*0048*/ 	.byte	0x04, 0x17
        /*004a*/ 	.short	(.L_17 - .L_16)
.L_16:
        /*004c*/ 	.word	0x00000000
        /*0050*/ 	.short	0x0009
        /*0052*/ 	.short	0x0030
        /*0054*/ 	.byte	0x00, 0xf0, 0x11, 0x00


	//----- nvinfo : EIATTR_KPARAM_INFO
	.align		4
.L_17:
        /*0058*/ 	.byte	0x04, 0x17
        /*005a*/ 	.short	(.L_19 - .L_18)
.L_18:
        /*005c*/ 	.word	0x00000000
        /*0060*/ 	.short	0x0008
        /*0062*/ 	.short	0x002c
        /*0064*/ 	.byte	0x00, 0xf0, 0x11, 0x00


	//----- nvinfo : EIATTR_KPARAM_INFO
	.align		4
.L_19:
        /*0068*/ 	.byte	0x04, 0x17
        /*006a*/ 	.short	(.L_21 - .L_20)
.L_20:
        /*006c*/ 	.word	0x00000000
        /*0070*/ 	.short	0x0007
        /*0072*/ 	.short	0x0028
        /*0074*/ 	.byte	0x00, 0xf0, 0x11, 0x00


	//----- nvinfo : EIATTR_KPARAM_INFO
	.align		4
.L_21:
        /*0078*/ 	.byte	0x04, 0x17
        /*007a*/ 	.short	(.L_23 - .L_22)
.L_22:
        /*007c*/ 	.word	0x00000000
        /*0080*/ 	.short	0x0006
        /*0082*/ 	.short	0x0024
        /*0084*/ 	.byte	0x00, 0xf0, 0x11, 0x00


	//----- nvinfo : EIATTR_KPARAM_INFO
	.align		4
.L_23:
        /*0088*/ 	.byte	0x04, 0x17
        /*008a*/ 	.short	(.L_25 - .L_24)
.L_24:
        /*008c*/ 	.word	0x00000000
        /*0090*/ 	.short	0x0005
        /*0092*/ 	.short	0x0020
        /*0094*/ 	.byte	0x00, 0xf0, 0x11, 0x00


	//----- nvinfo : EIATTR_KPARAM_INFO
	.align		4
.L_25:
        /*0098*/ 	.byte	0x04, 0x17
        /*009a*/ 	.short	(.L_27 - .L_26)
.L_26:
        /*009c*/ 	.word	0x00000000
        /*00a0*/ 	.short	0x0004
        /*00a2*/ 	.short	0x001c
        /*00a4*/ 	.byte	0x00, 0xf0, 0x11, 0x00


	//----- nvinfo : EIATTR_KPARAM_INFO
	.align		4
.L_27:
        /*00a8*/ 	.byte	0x04, 0x17
        /*00aa*/ 	.short	(.L_29 - .L_28)
.L_28:
        /*00ac*/ 	.word	0x00000000
        /*00b0*/ 	.short	0x0003
        /*00b2*/ 	.short	0x0018
        /*00b4*/ 	.byte	0x00, 0xf0, 0x11, 0x00


	//----- nvinfo : EIATTR_KPARAM_INFO
	.align		4
.L_29:
        /*00b8*/ 	.byte	0x04, 0x17
        /*00ba*/ 	.short	(.L_31 - .L_30)
.L_30:
        /*00bc*/ 	.word	0x00000000
        /*00c0*/ 	.short	0x0002
        /*00c2*/ 	.short	0x0010
        /*00c4*/ 	.byte	0x00, 0xf4, 0x21, 0x00


	//----- nvinfo : EIATTR_KPARAM_INFO
	.align		4
.L_31:
        /*00c8*/ 	.byte	0x04, 0x17
        /*00ca*/ 	.short	(.L_33 - .L_32)
.L_32:
        /*00cc*/ 	.word	0x00000000
        /*00d0*/ 	.short	0x0001
        /*00d2*/ 	.short	0x0008
        /*00d4*/ 	.byte	0x00, 0xf4, 0x21, 0x00


	//----- nvinfo : EIATTR_KPARAM_INFO
	.align		4
.L_33:
        /*00d8*/ 	.byte	0x04, 0x17
        /*00da*/ 	.short	(.L_35 - .L_34)
.L_34:
        /*00dc*/ 	.word	0x00000000
        /*00e0*/ 	.short	0x0000
        /*00e2*/ 	.short	0x0000
        /*00e4*/ 	.byte	0x00, 0xf4, 0x21, 0x00


	//----- nvinfo : EIATTR_SPARSE_MMA_MASK
	.align		4
.L_35:
        /*00e8*/ 	.byte	0x03, 0x50
        /*00ea*/ 	.short	0x0000


	//----- nvinfo : EIATTR_MAXREG_COUNT
	.align		4
        /*00ec*/ 	.byte	0x03, 0x1b
        /*00ee*/ 	.short	0x00ff


	//----- nvinfo : EIATTR_NUM_BARRIERS
	.align		4
        /*00f0*/ 	.byte	0x02, 0x4c
        /*00f2*/ 	.byte	0x01
	.zero		1


	//----- nvinfo : EIATTR_ANNOTATIONS
	.align		4
        /*00f4*/ 	.byte	0x04, 0x55
        /*00f6*/ 	.short	(.L_37 - .L_36)


	//   ....[0]....
.L_36:
        /*00f8*/ 	.word	0x00000001
        /*00fc*/ 	.byte	0x50, 0x05, 0x00, 0x00, 0x01, 0x00, 0x00, 0x00, 0x80, 0x05, 0x00, 0x00, 0x01, 0x00, 0x00, 0x00
        /* <DEDUP_REMOVED lines=3745> */
        /*eb1c*/ 	.byte	0xc0, 0xe0, 0x03, 0x00


	//----- nvinfo : EIATTR_MERCURY_ISA_VERSION
	.align		4
.L_37:
        /*eb20*/ 	.byte	0x03, 0x5f
        /*eb22*/ 	.short	0x0101


	//----- nvinfo : EIATTR_EXIT_INSTR_OFFSETS
	.align		4
        /*eb24*/ 	.byte	0x04, 0x1c
        /*eb26*/ 	.short	(.L_39 - .L_38)


	//   ....[0]....
.L_38:
        /*eb28*/ 	.word	0x000e9f60


	//   ....[1]....
        /*eb2c*/ 	.word	0x000e9f90


	//----- nvinfo : EIATTR_REQNTID
	.align		4
.L_39:
        /*eb30*/ 	.byte	0x04, 0x10
        /*eb32*/ 	.short	(.L_41 - .L_40)
.L_40:
        /*eb34*/ 	.word	0x00000040
        /*eb38*/ 	.word	0x00000001
        /*eb3c*/ 	.word	0x00000001


	//----- nvinfo : EIATTR_CBANK_PARAM_SIZE
	.align		4
.L_41:
        /*eb40*/ 	.byte	0x03, 0x19
        /*eb42*/ 	.short	0x0050


	//----- nvinfo : EIATTR_PARAM_CBANK
	.align		4
        /*eb44*/ 	.byte	0x04, 0x0a
        /*eb46*/ 	.short	(.L_43 - .L_42)
	.align		4
.L_42:
        /*eb48*/ 	.word	index@(.nv.constant0.matmul_kernel)
        /*eb4c*/ 	.short	0x0210
        /*eb4e*/ 	.short	0x0050


	//----- nvinfo : EIATTR_SW_WAR
	.align		4
.L_43:
        /*eb50*/ 	.byte	0x04, 0x36
        /*eb52*/ 	.short	(.L_45 - .L_44)
.L_44:
        /*eb54*/ 	.word	0x00000008
.L_45:


//--------------------- .nv.callgraph             --------------------------
	.section	.nv.callgraph,"",@"SHT_CUDA_CALLGRAPH"
	.align	4
	.sectionentsize	8
	.align		4
        /*0000*/ 	.word	0x00000000
	.align		4
        /*0004*/ 	.word	0xffffffff
	.align		4
        /*0008*/ 	.word	0x00000000
	.align		4
        /*000c*/ 	.word	0xfffffffe
	.align		4
        /*0010*/ 	.word	0x00000000
	.align		4
        /*0014*/ 	.word	0xfffffffd
	.align		4
        /*0018*/ 	.word	0x00000000
	.align		4
        /*001c*/ 	.word	0xfffffffc


//--------------------- .text.matmul_kernel       --------------------------
	.section	.text.matmul_kernel,"ax",@progbits
	.align	128
        .global         matmul_kernel
        .type           matmul_kernel,@function
        .size           matmul_kernel,(.L_x_4 - matmul_kernel)
        .other          matmul_kernel,@"STO_CUDA_ENTRY STV_DEFAULT"
matmul_kernel:
.text.matmul_kernel:
[----:B------:R-:W0:Y:S08]  /*0000*/  LDC R1, c[0x0][0x28] ;  /* 0x00000a00ff017b82 */ /* 0x000e300000000800 */
[----:B------:R-:W1:Y:S01]  /*0010*/  LDC.64 R4, c[0x0][0x228] ;  /* 0x00008a00ff047b82 */ /* 0x000e620000000a00 */
[----:B0-----:R-:W-:Y:S01]  /*0020*/  VIADD R1, R1, 0xffff7da0 ;  /* 0xffff7da001017836 */ /* 0x001fe20000000000 */
[----:B------:R-:W0:Y:S01]  /*0030*/  S2R R22, SR_TID.X ;  /* 0x0000000000167919 */ /* 0x000e220000002100 */
[----:B------:R-:W-:Y:S01]  /*0040*/  UMOV UR4, 0x400 ;  /* 0x0000040000047882 */ /* 0x000fe20000000000 */
[----:B------:R-:W-:-:S04]  /*0050*/  ULDC.64 UR60, c[0x0][0x208] ;  /* 0x00008200003c7ab9 */ /* 0x000fc80000000a00 */
[----:B------:R-:W2:Y:S01]  /*0060*/  S2UR UR5, SR_CgaCtaId ;  /* 0x00000000000579c3 */ /* 0x000ea20000008800 */
[----:B-1----:R-:W-:-:S05]  /*0070*/  VIADD R0, R5, 0x1ff ;  /* 0x000001ff05007836 */ /* 0x002fca0000000000 */
[----:B------:R-:W-:Y:S01]  /*0080*/  SHF.R.S32.HI R3, RZ, 0x1f, R0 ;  /* 0x0000001fff037819 */ /* 0x000fe20000011400 */
[----:B--2---:R-:W-:-:S03]  /*0090*/  ULEA UR4, UR5, UR4, 0x18 ;  /* 0x0000000405047291 */ /* 0x004fc6000f8ec03f */
[----:B------:R-:W-:Y:S02]  /*00a0*/  LEA.HI R3, R3, R0, RZ, 0x9 ;  /* 0x0000000003037211 */ /* 0x000fe400078f48ff */
[----:B0-----:R-:W-:Y:S02]  /*00b0*/  LOP3.LUT R18, R22, 0x3f, RZ, 0xc0, !PT ;  /* 0x0000003f16127812 */ /* 0x001fe400078ec0ff */
[----:B------:R-:W-:Y:S02]  /*00c0*/  SHF.R.S32.HI R0, RZ, 0x9, R3 ;  /* 0x00000009ff007819 */ /* 0x000fe40000011403 */
[----:B------:R-:W0:Y:S03]  /*00d0*/  S2R R3, SR_CTAID.X ;  /* 0x0000000000037919 */ /* 0x000e260000002500 */
[----:B------:R-:W-:-:S05]  /*00e0*/  IMAD.SHL.U32 R0, R0, 0x8, RZ ;  /* 0x0000000800007824 */ /* 0x000fca00078e00ff */
[-C--:B------:R-:W-:Y:S02]  /*00f0*/  IABS R9, R0.reuse ;  /* 0x0000000000097213 */ /* 0x080fe40000000000 */
[----:B------:R-:W-:Y:S02]  /*0100*/  IABS R12, R0 ;  /* 0x00000000000c7213 */ /* 0x000fe40000000000 */
[----:B------:R-:W1:Y:S08]  /*0110*/  I2F.RP R2, R9 ;  /* 0x0000000900027306 */ /* 0x000e700000209400 */
[----:B-1----:R-:W1:Y:S01]  /*0120*/  MUFU.RCP R2, R2 ;  /* 0x0000000200027308 */ /* 0x002e620000001000 */
[----:B0-----:R-:W-:Y:S01]  /*0130*/  IABS R10, R3 ;  /* 0x00000003000a7213 */ /* 0x001fe20000000000 */
[----:B-1----:R-:W-:-:S02]  /*0140*/  VIADD R6, R2, 0xffffffe ;  /* 0x0ffffffe02067836 */ /* 0x002fc40000000000 */
[----:B------:R-:W-:-:S04]  /*0150*/  IMAD.MOV R2, RZ, RZ, -R12 ;  /* 0x000000ffff027224 */ /* 0x000fc800078e0a0c */
[----:B------:R0:W1:Y:S02]  /*0160*/  F2I.FTZ.U32.TRUNC.NTZ R7, R6 ;  /* 0x0000000600077305 */ /* 0x000064000021f000 */
[----:B0-----:R-:W-:Y:S02]  /*0170*/  IMAD.MOV.U32 R6, RZ, RZ, RZ ;  /* 0x000000ffff067224 */ /* 0x001fe400078e00ff */
[----:B-1----:R-:W-:-:S04]  /*0180*/  IMAD.MOV R8, RZ, RZ, -R7 ;  /* 0x000000ffff087224 */ /* 0x002fc800078e0a07 */
[----:B------:R-:W-:Y:S02]  /*0190*/  IMAD R11, R8, R9, RZ ;  /* 0x00000009080b7224 */ /* 0x000fe400078e02ff */
[----:B------:R-:W-:Y:S02]  /*01a0*/  IMAD.MOV.U32 R8, RZ, RZ, R10 ;  /* 0x000000ffff087224 */ /* 0x000fe400078e000a */
[----:B------:R-:W-:-:S06]  /*01b0*/  IMAD.HI.U32 R7, R7, R11, R6 ;  /* 0x0000000b07077227 */ /* 0x000fcc00078e0006 */
[----:B------:R-:W-:-:S04]  /*01c0*/  IMAD.HI.U32 R7, R7, R8, RZ ;  /* 0x0000000807077227 */ /* 0x000fc800078e00ff */
[----:B------:R-:W-:-:S05]  /*01d0*/  IMAD R2, R7, R2, R8 ;  /* 0x0000000207027224 */ /* 0x000fca00078e0208 */
[----:B------:R-:W-:-:S13]  /*01e0*/  ISETP.GT.U32.AND P1, PT, R9, R2, PT ;  /* 0x000000020900720c */ /* 0x000fda0003f24070 */
[----:B------:R-:W-:Y:S02]  /*01f0*/  @!P1 IMAD.IADD R2, R2, 0x1, -R9 ;  /* 0x0000000102029824 */ /* 0x000fe400078e0a09 */
[----:B------:R-:W-:Y:S01]  /*0200*/  @!P1 VIADD R7, R7, 0x1 ;  /* 0x0000000107079836 */ /* 0x000fe20000000000 */
[----:B------:R-:W-:Y:S02]  /*0210*/  ISETP.NE.AND P1, PT, R0, RZ, PT ;  /* 0x000000ff0000720c */ /* 0x000fe40003f25270 */
[----:B------:R-:W-:Y:S02]  /*0220*/  ISETP.GE.U32.AND P0, PT, R2, R9, PT ;  /* 0x000000090200720c */ /* 0x000fe40003f06070 */
[----:B------:R-:W-:-:S04]  /*0230*/  LOP3.LUT R2, R3, R0, RZ, 0x3c, !PT ;  /* 0x0000000003027212 */ /* 0x000fc800078e3cff */
[----:B------:R-:W-:Y:S01]  /*0240*/  ISETP.GE.AND P2, PT, R2, RZ, PT ;  /* 0x000000ff0200720c */ /* 0x000fe20003f46270 */
[----:B------:R-:W-:-:S06]  /*0250*/  VIADD R2, R4, 0x7f ;  /* 0x0000007f04027836 */ /* 0x000fcc0000000000 */
[----:B------:R-:W-:-:S04]  /*0260*/  @P0 VIADD R7, R7, 0x1 ;  /* 0x0000000107070836 */ /* 0x000fc80000000000 */
[----:B------:R-:W-:Y:S01]  /*0270*/  IMAD.MOV.U32 R6, RZ, RZ, R7 ;  /* 0x000000ffff067224 */ /* 0x000fe200078e0007 */
[----:B------:R-:W-:-:S03]  /*0280*/  SHF.R.S32.HI R7, RZ, 0x1f, R2 ;  /* 0x0000001fff077819 */ /* 0x000fc60000011402 */
[----:B------:R-:W-:Y:S01]  /*0290*/  @!P2 IMAD.MOV R6, RZ, RZ, -R6 ;  /* 0x000000ffff06a224 */ /* 0x000fe200078e0a06 */
[----:B------:R-:W-:Y:S02]  /*02a0*/  @!P1 LOP3.LUT R6, RZ, R0, RZ, 0x33, !PT ;  /* 0x00000000ff069212 */ /* 0x000fe400078e33ff */
[----:B------:R-:W-:-:S03]  /*02b0*/  LEA.HI R7, R7, R2, RZ, 0x7 ;  /* 0x0000000207077211 */ /* 0x000fc600078f38ff */
[----:B------:R-:W-:Y:S02]  /*02c0*/  IMAD.SHL.U32 R2, R6, 0x8, RZ ;  /* 0x0000000806027824 */ /* 0x000fe400078e00ff */
[----:B------:R-:W-:-:S03]  /*02d0*/  IMAD.MOV R6, RZ, RZ, -R6 ;  /* 0x000000ffff067224 */ /* 0x000fc600078e0a06 */
[----:B------:R-:W-:Y:S01]  /*02e0*/  LEA.HI.SX32 R7, R7, -R2, 0x19 ;  /* 0x8000000207077211 */ /* 0x000fe200078fcaff */
[----:B------:R-:W-:Y:S02]  /*02f0*/  IMAD R15, R0, R6, R3 ;  /* 0x00000006000f7224 */ /* 0x000fe400078e0203 */
[----:B------:R-:W-:Y:S01]  /*0300*/  IMAD.MOV.U32 R6, RZ, RZ, RZ ;  /* 0x000000ffff067224 */ /* 0x000fe200078e00ff */
[----:B------:R-:W-:Y:S02]  /*0310*/  VIMNMX R8, R7, 0x8, PT ;  /* 0x0000000807087848 */ /* 0x000fe40003fe0100 */
[----:B------:R-:W-:Y:S02]  /*0320*/  IABS R13, R15 ;  /* 0x0000000f000d7213 */ /* 0x000fe40000000000 */
[----:B------:R-:W-:-:S04]  /*0330*/  IABS R11, R8 ;  /* 0x00000008000b7213 */ /* 0x000fc80000000000 */
[----:B------:R-:W0:Y:S08]  /*0340*/  I2F.RP R9, R11 ;  /* 0x0000000b00097306 */ /* 0x000e300000209400 */
[----:B0-----:R-:W0:Y:S02]  /*0350*/  MUFU.RCP R9, R9 ;  /* 0x0000000900097308 */ /* 0x001e240000001000 */
[----:B0-----:R-:W-:-:S06]  /*0360*/  VIADD R7, R9, 0xffffffe ;  /* 0x0ffffffe09077836 */ /* 0x001fcc0000000000 */
[----:B------:R-:W0:Y:S02]  /*0370*/  F2I.FTZ.U32.TRUNC.NTZ R7, R7 ;  /* 0x0000000700077305 */ /* 0x000e24000021f000 */
[----:B0-----:R-:W-:-:S04]  /*0380*/  IMAD.MOV R10, RZ, RZ, -R7 ;  /* 0x000000ffff0a7224 */ /* 0x001fc800078e0a07 */
[----:B------:R-:W-:-:S04]  /*0390*/  IMAD.MOV.U32 R0, RZ, RZ, R10 ;  /* 0x000000ffff007224 */ /* 0x000fc800078e000a */
[----:B------:R-:W-:Y:S01]  /*03a0*/  IMAD R3, R0, R11, RZ ;  /* 0x0000000b00037224 */ /* 0x000fe200078e02ff */
[----:B------:R-:W-:-:S03]  /*03b0*/  IABS R0, R8 ;  /* 0x0000000800007213 */ /* 0x000fc60000000000 */
[----:B------:R-:W-:Y:S02]  /*03c0*/  IMAD.HI.U32 R6, R7, R3, R6 ;  /* 0x0000000307067227 */ /* 0x000fe400078e0006 */
[----:B------:R-:W0:Y:S02]  /*03d0*/  LDC R7, c[0x0][0x230] ;  /* 0x00008c00ff077b82 */ /* 0x000e240000000800 */
[----:B------:R-:W-:Y:S02]  /*03e0*/  IMAD.MOV R0, RZ, RZ, -R0 ;  /* 0x000000ffff007224 */ /* 0x000fe400078e0a00 */
[----:B------:R-:W-:-:S04]  /*03f0*/  IMAD.HI.U32 R6, R6, R13, RZ ;  /* 0x0000000d06067227 */ /* 0x000fc800078e00ff */
[----:B------:R-:W-:-:S05]  /*0400*/  IMAD R0, R6, R0, R13 ;  /* 0x0000000006007224 */ /* 0x000fca00078e020d */
[----:B------:R-:W-:Y:S01]  /*0410*/  ISETP.GT.U32.AND P1, PT, R11, R0, PT ;  /* 0x000000000b00720c */ /* 0x000fe20003f24070 */
[----:B0-----:R-:W-:-:S12]  /*0420*/  VIADD R14, R7, 0x3f ;  /* 0x0000003f070e7836 */ /* 0x001fd80000000000 */
[----:B------:R-:W-:Y:S02]  /*0430*/  @!P1 IMAD.IADD R0, R0, 0x1, -R11 ;  /* 0x0000000100009824 */ /* 0x000fe400078e0a0b */
[----:B------:R-:W-:Y:S01]  /*0440*/  @!P1 VIADD R6, R6, 0x1 ;  /* 0x0000000106069836 */ /* 0x000fe20000000000 */
[----:B------:R-:W-:Y:S02]  /*0450*/  ISETP.NE.AND P1, PT, R8, RZ, PT ;  /* 0x000000ff0800720c */ /* 0x000fe40003f25270 */
[----:B------:R-:W-:Y:S02]  /*0460*/  ISETP.GE.U32.AND P0, PT, R0, R11, PT ;  /* 0x0000000b0000720c */ /* 0x000fe40003f06070 */
[----:B------:R-:W-:-:S04]  /*0470*/  LOP3.LUT R0, R15, R8, RZ, 0x3c, !PT ;  /* 0x000000080f007212 */ /* 0x000fc800078e3cff */
[----:B------:R-:W-:-:S07]  /*0480*/  ISETP.GE.AND P2, PT, R0, RZ, PT ;  /* 0x000000ff0000720c */ /* 0x000fce0003f46270 */
[----:B------:R-:W-:Y:S01]  /*0490*/  @P0 VIADD R6, R6, 0x1 ;  /* 0x0000000106060836 */ /* 0x000fe20000000000 */
[----:B------:R-:W-:-:S05]  /*04a0*/  ISETP.GT.AND P0, PT, R14, 0x3f, PT ;  /* 0x0000003f0e00780c */ /* 0x000fca0003f04270 */
[----:B------:R-:W-:Y:S01]  /*04b0*/  @!P2 IMAD.MOV R6, RZ, RZ, -R6 ;  /* 0x000000ffff06a224 */ /* 0x000fe200078e0a06 */
[----:B------:R-:W-:-:S05]  /*04c0*/  @!P1 LOP3.LUT R6, RZ, R8, RZ, 0x33, !PT ;  /* 0x00000008ff069212 */ /* 0x000fca00078e33ff */
[----:B------:R-:W-:-:S04]  /*04d0*/  IMAD.MOV R3, RZ, RZ, -R6 ;  /* 0x000000ffff037224 */ /* 0x000fc800078e0a06 */
[----:B------:R-:W-:-:S04]  /*04e0*/  IMAD R3, R8, R3, R15 ;  /* 0x0000000308037224 */ /* 0x000fc800078e020f */
[----:B------:R-:W-:Y:S02]  /*04f0*/  IMAD.IADD R0, R2, 0x1, R3 ;  /* 0x0000000102007824 */ /* 0x000fe400078e0203 */
[----:B------:R-:W-:Y:S02]  /*0500*/  IMAD.SHL.U32 R3, R6, 0x200, RZ ;  /* 0x0000020006037824 */ /* 0x000fe400078e00ff */
[----:B------:R-:W-:Y:S02]  /*0510*/  IMAD R0, R0, 0x80, R18 ;  /* 0x0000008000007824 */ /* 0x000fe400078e0212 */
[C---:B------:R-:W-:Y:S02]  /*0520*/  VIADD R2, R3.reuse, 0x1 ;  /* 0x0000000103027836 */ /* 0x040fe40000000000 */
[C---:B------:R-:W-:Y:S02]  /*0530*/  VIADD R7, R3.reuse, 0x2 ;  /* 0x0000000203077836 */ /* 0x040fe40000000000 */
[C---:B------:R-:W-:Y:S01]  /*0540*/  VIADD R6, R3.reuse, 0x3 ;  /* 0x0000000303067836 */ /* 0x040fe20000000000 */
[----:B------:R0:W-:Y:S01]  /*0550*/  STL [R1+0xc5c], R2 ;  /* 0x000c5c0201007387 */ /* 0x0001e20000100800 */
[----:B------:R-:W-:-:S02]  /*0560*/  VIADD R16, R3, 0xb ;  /* 0x0000000b03107836 */ /* 0x000fc40000000000 */
[C---:B------:R-:W-:Y:S01]  /*0570*/  VIADD R8, R3.reuse, 0x12 ;  /* 0x0000001203087836 */ /* 0x040fe20000000000 */
[----:B------:R1:W-:Y:S01]  /*0580*/  STL [R1+0xc58], R7 ;  /* 0x000c580701007387 */ /* 0x0003e20000100800 */
[C---:B------:R-:W-:Y:S02]  /*0590*/  VIADD R17, R3.reuse, 0x1c ;  /* 0x0000001c03117836 */ /* 0x040fe40000000000 */
[C---:B------:R-:W-:Y:S01]  /*05a0*/  VIADD R15, R3.reuse, 0x45 ;  /* 0x00000045030f7836 */ /* 0x040fe20000000000 */
[----:B------:R2:W-:Y:S01]  /*05b0*/  STL [R1+0xc54], R6 ;  /* 0x000c540601007387 */ /* 0x0005e20000100800 */
[C---:B------:R-:W-:Y:S02]  /*05c0*/  VIADD R14, R3.reuse, 0x62 ;  /* 0x00000062030e7836 */ /* 0x040fe40000000000 */
[C---:B0-----:R-:W-:Y:S02]  /*05d0*/  VIADD R2, R3.reuse, 0x4 ;  /* 0x0000000403027836 */ /* 0x041fe40000000000 */
[----:B------:R-:W-:-:S02]  /*05e0*/  VIADD R29, R3, 0x1ef ;  /* 0x000001ef031d7836 */ /* 0x000fc40000000000 */
[C---:B-1----:R-:W-:Y:S01]  /*05f0*/  VIADD R7, R3.reuse, 0x5 ;  /* 0x0000000503077836 */ /* 0x042fe20000000000 */
[----:B------:R0:W-:Y:S01]  /*0600*/  STL [R1+0xc50], R2 ;  /* 0x000c500201007387 */ /* 0x0001e20000100800 */
[C---:B------:R-:W-:Y:S02]  /*0610*/  VIADD R21, R3.reuse, 0x1f0 ;  /* 0x000001f003157836 */ /* 0x040fe40000000000 */
[C---:B--2---:R-:W-:Y:S01]  /*0620*/  VIADD R6, R3.reuse, 0x6 ;  /* 0x0000000603067836 */ /* 0x044fe20000000000 */
[----:B------:R1:W-:Y:S01]  /*0630*/  STL [R1+0xc4c], R7 ;  /* 0x000c4c0701007387 */ /* 0x0003e20000100800 */
[C---:B------:R-:W-:Y:S02]  /*0640*/  VIADD R20, R3.reuse, 0x1f2 ;  /* 0x000001f203147836 */ /* 0x040fe40000000000 */
[C---:B------:R-:W-:Y:S01]  /*0650*/  VIADD R19, R3.reuse, 0x1f3 ;  /* 0x000001f303137836 */ /* 0x040fe20000000000 */
[----:B------:R2:W-:Y:S01]  /*0660*/  STL [R1+0xc48], R6 ;  /* 0x000c480601007387 */ /* 0x0005e20000100800 */
[----:B------:R-:W-:-:S02]  /*0670*/  VIADD R18, R3, 0x1f4 ;  /* 0x000001f403127836 */ /* 0x000fc40000000000 */
[C---:B0-----:R-:W-:Y:S02]  /*0680*/  VIADD R2, R3.reuse, 0x7 ;  /* 0x0000000703027836 */ /* 0x041fe40000000000 */
[C---:B------:R-:W-:Y:S02]  /*0690*/  VIADD R13, R3.reuse, 0x1f5 ;  /* 0x000001f5030d7836 */ /* 0x040fe40000000000 */
[C---:B-1----:R-:W-:Y:S01]  /*06a0*/  VIADD R7, R3.reuse, 0x8 ;  /* 0x0000000803077836 */ /* 0x042fe20000000000 */
[----:B------:R0:W-:Y:S01]  /*06b0*/  STL [R1+0xc44], R2 ;  /* 0x000c440201007387 */ /* 0x0001e20000100800 */
[C---:B------:R-:W-:Y:S02]  /*06c0*/  VIADD R12, R3.reuse, 0x1f6 ;  /* 0x000001f6030c7836 */ /* 0x040fe40000000000 */
[C---:B--2---:R-:W-:Y:S01]  /*06d0*/  VIADD R6, R3.reuse, 0x9 ;  /* 0x0000000903067836 */ /* 0x044fe20000000000 */
[----:B------:R1:W-:Y:S01]  /*06e0*/  STL [R1+0xc3c], R7 ;  /* 0x000c3c0701007387 */ /* 0x0003e20000100800 */
[----:B------:R-:W-:-:S02]  /*06f0*/  VIADD R11, R3, 0x1f7 ;  /* 0x000001f7030b7836 */ /* 0x000fc40000000000 */
[C---:B------:R-:W-:Y:S01]  /*0700*/  VIADD R10, R3.reuse, 0x1f8 ;  /* 0x000001f8030a7836 */ /* 0x040fe20000000000 */
[----:B------:R2:W-:Y:S01]  /*0710*/  STL [R1+0xc34], R6 ;  /* 0x000c340601007387 */ /* 0x0005e20000100800 */
[C---:B------:R-:W-:Y:S02]  /*0720*/  VIADD R9, R3.reuse, 0x1f9 ;  /* 0x000001f903097836 */ /* 0x040fe40000000000 */
[C---:B0-----:R-:W-:Y:S02]  /*0730*/  VIADD R2, R3.reuse, 0xa ;  /* 0x0000000a03027836 */ /* 0x041fe40000000000 */
[C---:B------:R-:W-:Y:S02]  /*0740*/  VIADD R26, R3.reuse, 0x1fd ;  /* 0x000001fd031a7836 */ /* 0x040fe40000000000 */
[C---:B-1----:R-:W-:Y:S01]  /*0750*/  VIADD R7, R3.reuse, 0xc ;  /* 0x0000000c03077836 */ /* 0x042fe20000000000 */
[----:B------:R0:W-:Y:S01]  /*0760*/  STL [R1+0xc30], R2 ;  /* 0x000c300201007387 */ /* 0x0001e20000100800 */
[----:B------:R-:W-:-:S02]  /*0770*/  VIADD R25, R3, 0x1fe ;  /* 0x000001fe03197836 */ /* 0x000fc40000000000 */
[C---:B--2---:R-:W-:Y:S01]  /*0780*/  VIADD R6, R3.reuse, 0xd ;  /* 0x0000000d03067836 */ /* 0x044fe20000000000 */
[----:B------:R1:W-:Y:S01]  /*0790*/  STL [R1+0xc20], R7 ;  /* 0x000c200701007387 */ /* 0x0003e20000100800 */
[----:B------:R-:W-:-:S03]  /*07a0*/  VIADD R24, R3, 0x1ff ;  /* 0x000001ff03187836 */ /* 0x000fc60000000000 */
[----:B------:R-:W-:Y:S01]  /*07b0*/  STL [R1+0xc2c], R16 ;  /* 0x000c2c1001007387 */ /* 0x000fe20000100800 */
[----:B0-----:R-:W-:-:S03]  /*07c0*/  VIADD R2, R3, 0xe ;  /* 0x0000000e03027836 */ /* 0x001fc60000000000 */
[----:B------:R0:W-:Y:S01]  /*07d0*/  STL [R1+0xc38], R6 ;  /* 0x000c380601007387 */ /* 0x0001e20000100800 */
[----:B-1----:R-:W-:-:S03]  /*07e0*/  VIADD R7, R3, 0xf ;  /* 0x0000000f03077836 */ /* 0x002fc60000000000 */
[----:B------:R1:W-:Y:S04]  /*07f0*/  STL [R1+0xc28], R2 ;  /* 0x000c280201007387 */ /* 0x0003e80000100800 */
[----:B------:R2:W-:Y:S01]  /*0800*/  STL [R1+0xc24], R7 ;  /* 0x000c240701007387 */ /* 0x0005e20000100800 */
[C---:B0-----:R-:W-:Y:S02]  /*0810*/  VIADD R6, R3.reuse, 0x10 ;  /* 0x0000001003067836 */ /* 0x041fe40000000000 */
[----:B-1----:R-:W-:-:S03]  /*0820*/  VIADD R2, R3, 0x11 ;  /* 0x0000001103027836 */ /* 0x002fc60000000000 */
[----:B------:R0:W-:Y:S01]  /*0830*/  STL [R1+0xc1c], R6 ;  /* 0x000c1c0601007387 */ /* 0x0001e20000100800 */
[----:B--2---:R-:W-:-:S03]  /*0840*/  VIADD R7, R3, 0x14 ;  /* 0x0000001403077836 */ /* 0x004fc60000000000 */
[----:B------:R1:W-:Y:S01]  /*0850*/  STL [R1+0xc14], R8 ;  /* 0x000c140801007387 */ /* 0x0003e20000100800 */
[C---:B0-----:R-:W-:Y:S02]  /*0860*/  VIADD R6, R3.reuse, 0x13 ;  /* 0x0000001303067836 */ /* 0x041fe40000000000 */
[----:B-1----:R-:W-:-:S03]  /*0870*/  VIADD R8, R3, 0x16 ;  /* 0x0000001603087836 */ /* 0x002fc60000000000 */
[----:B------:R0:W-:Y:S04]  /*0880*/  STL [R1+0xc10], R6 ;  /* 0x000c100601007387 */ /* 0x0001e80000100800 */
[----:B------:R1:W-:Y:S01]  /*0890*/  STL [R1+0xc0c], R7 ;  /* 0x000c0c0701007387 */ /* 0x0003e20000100800 */
[C---:B0-----:R-:W-:Y:S02]  /*08a0*/  VIADD R6, R3.reuse, 0x15 ;  /* 0x0000001503067836 */ /* 0x041fe40000000000 */
[----:B-1----:R-:W-:-:S03]  /*08b0*/  VIADD R7, R3, 0x17 ;  /* 0x0000001703077836 */ /* 0x002fc60000000000 */
[----:B------:R0:W-:Y:S04]  /*08c0*/  STL [R1+0xc08], R6 ;  /* 0x000c080601007387 */ /* 0x0001e80000100800 */
[----:B------:R1:W-:Y:S04]  /*08d0*/  STL [R1+0xc04], R8 ;  /* 0x000c040801007387 */ /* 0x0003e80000100800 */
[----:B------:R2:W-:Y:S01]  /*08e0*/  STL [R1+0xc00], R7 ;  /* 0x000c000701007387 */ /* 0x0005e20000100800 */
[C---:B0-----:R-:W-:Y:S02]  /*08f0*/  VIADD R6, R3.reuse, 0x18 ;  /* 0x0000001803067836 */ /* 0x041fe40000000000 */
[----:B-1----:R-:W-:-:S03]  /*0900*/  VIADD R8, R3, 0x19 ;  /* 0x0000001903087836 */ /* 0x002fc60000000000 */
[----:B------:R0:W-:Y:S01]  /*0910*/  STL [R1+0xbfc], R6 ;  /* 0x000bfc0601007387 */ /* 0x0001e20000100800 */
[----:B--2---:R-:W-:-:S03]  /*0920*/  VIADD R7, R3, 0x1a ;  /* 0x0000001a03077836 */ /* 0x004fc60000000000 */
        /* <DEDUP_REMOVED lines=908> */
[----:B0-----:R-:W-:-:S03]  /*41f0*/  VIADD R6, R3, 0x1e3 ;  /* 0x000001e303067836 */ /* 0x001fc60000000000 */
[----:B------:R0:W-:Y:S01]  /*4200*/  STL [R1+0x34], R7 ;  /* 0x0000340701007387 */ /* 0x0001e20000100800 */
[----:B-1----:R-:W-:-:S03]  /*4210*/  VIADD R8, R3, 0x1e6 ;  /* 0x000001e603087836 */ /* 0x002fc60000000000 */
[----:B------:R1:W-:Y:S01]  /*4220*/  STL [R1+0x30], R6 ;  /* 0x0000300601007387 */ /* 0x0003e20000100800 */
[----:B--2---:R-:W-:Y:S02]  /*4230*/  VIADD R0, R0, 0x40 ;  /* 0x0000004000007836 */ /* 0x004fe40000000000 */
        /* <DEDUP_REMOVED lines=21> */
[----:B------:R1:W-:Y:S01]  /*4390*/  STL [R1], R6 ;  /* 0x0000000601007387 */ /* 0x0003e20000100800 */
[C---:B0-----:R-:W-:Y:S02]  /*43a0*/  VIADD R7, R3.reuse, 0x1fb ;  /* 0x000001fb03077836 */ /* 0x041fe40000000000 */
[----:B-1----:R-:W-:-:S05]  /*43b0*/  VIADD R6, R3, 0x1f1 ;  /* 0x000001f103067836 */ /* 0x002fca0000000000 */
[----:B------:R0:W-:Y:S04]  /*43c0*/  STL [R1+0x2c], R6 ;  /* 0x00002c0601007387 */ /* 0x0001e80000100800 */
[----:B------:R1:W-:Y:S01]  /*43d0*/  STL [R1+0x11d4], R0 ;  /* 0x0011d40001007387 */ /* 0x0003e20000100800 */
[----:B0-----:R-:W-:Y:S01]  /*43e0*/  VIADD R6, R3, 0x1fc ;  /* 0x000001fc03067836 */ /* 0x001fe20000000000 */
[----:B------:R-:W-:Y:S06]  /*43f0*/  @P0 BRA `(.L_x_0) ;  /* 0x0000002000100947 */ /* 0x000fec0003800000 */
[----:B------:R2:W-:Y:S01]  /*4400*/  STL [R1+0x10], RZ ;  /* 0x000010ff01007387 */ /* 0x0005e20000100800 */
[----:B-1----:R-:W-:-:S03]  /*4410*/  IMAD.SHL.U32 R0, R22, 0x20, RZ ;  /* 0x0000002016007824 */ /* 0x002fc600078e00ff */
[----:B------:R2:W-:Y:S02]  /*4420*/  STL [R1+0x14], RZ ;  /* 0x000014ff01007387 */ /* 0x0005e40000100800 */
[----:B------:R-:W-:Y:S02]  /*4430*/  LOP3.LUT R0, R0, 0x400, RZ, 0xc0, !PT ;  /* 0x0000040000007812 */ /* 0x000fe400078ec0ff */
[----:B------:R2:W-:Y:S04]  /*4440*/  STL [R1+0x18], RZ ;  /* 0x000018ff01007387 */ /* 0x0005e80000100800 */
        /* <DEDUP_REMOVED lines=478> */
[----:B------:R2:W-:Y:S04]  /*6230*/  STL [R1+0x2acc], R0 ;  /* 0x002acc0001007387 */ /* 0x0005e80000100800 */
        /* <DEDUP_REMOVED lines=30> */
[----:B------:R2:W-:Y:S01]  /*6420*/  STL [R1+0x13cc], RZ ;  /* 0x0013ccff01007387 */ /* 0x0005e20000100800 */
[----:B------:R-:W-:Y:S05]  /*6430*/  BRA `(.L_x_1) ;  /* 0x00000ae400287947 */ /* 0x000fea0003800000 */
.L_x_0:
[----:B------:R-:W-:Y:S01]  /*6440*/  STL [R1+0x2f44], R13 ;  /* 0x002f440d01007387 */ /* 0x000fe20000100800 */
[----:B------:R-:W-:Y:S01]  /*6450*/  IABS R22, R4 ;  /* 0x0000000400167213 */ /* 0x000fe20000000000 */
[----:B------:R-:W-:Y:S01]  /*6460*/  ULDC UR5, c[0x0][0x23c] ;  /* 0x00008f0000057ab9 */ /* 0x000fe20000000800 */
[----:B-1----:R-:W-:Y:S01]  /*6470*/  IABS R0, R5 ;  /* 0x0000000500007213 */ /* 0x002fe20000000000 */
[----:B------:R0:W-:Y:S01]  /*6480*/  STL [R1+0x2f40], R18 ;  /* 0x002f401201007387 */ /* 0x0001e20000100800 */
[----:B------:R-:W-:Y:S01]  /*6490*/  ISETP.GE.AND P5, PT, R24, RZ, PT ;  /* 0x000000ff1800720c */ /* 0x000fe20003fa6270 */
[----:B------:R-:W-:Y:S01]  /*64a0*/  ULDC.64 UR10, c[0x0][0x218] ;  /* 0x00008600000a7ab9 */ /* 0x000fe20000000a00 */
[----:B------:R-:W-:Y:S01]  /*64b0*/  ISETP.GE.AND P1, PT, R25, RZ, PT ;  /* 0x000000ff1900720c */ /* 0x000fe20003f26270 */
[----:B------:R-:W-:Y:S01]  /*64c0*/  ULDC UR6, c[0x0][0x234] ;  /* 0x00008d0000067ab9 */ /* 0x000fe20000000800 */
[----:B------:R-:W-:Y:S01]  /*64d0*/  ISETP.GE.AND P3, PT, R26, RZ, PT ;  /* 0x000000ff1a00720c */ /* 0x000fe20003f66270 */
[----:B------:R-:W-:Y:S01]  /*64e0*/  ULDC.64 UR8, c[0x0][0x210] ;  /* 0x0000840000087ab9 */ /* 0x000fe20000000a00 */
[----:B0-----:R-:W2:Y:S04]  /*64f0*/  LDL R18, [R1+0x11d0] ;  /* 0x0011d00001127983 */ /* 0x001ea80000100800 */
[----:B------:R0:W-:Y:S04]  /*6500*/  STL [R1+0x2f3c], R19 ;  /* 0x002f3c1301007387 */ /* 0x0001e80000100800 */
[----:B0-----:R-:W3:Y:S01]  /*6510*/  LDL R19, [R1+0x11d4] ;  /* 0x0011d40001137983 */ /* 0x001ee20000100800 */
[----:B------:R-:W-:-:S03]  /*6520*/  IABS R24, R24 ;  /* 0x0000001800187213 */ /* 0x000fc60000000000 */
[----:B------:R0:W-:Y:S02]  /*6530*/  STL [R1+0x2f38], R20 ;  /* 0x002f381401007387 */ /* 0x0001e40000100800 */
[----:B------:R-:W-:Y:S02]  /*6540*/  IMAD.MOV.U32 R28, RZ, RZ, R24 ;  /* 0x000000ffff1c7224 */ /* 0x000fe400078e0018 */
[----:B------:R1:W-:Y:S04]  /*6550*/  STL [R1+0x2f34], R21 ;  /* 0x002f341501007387 */ /* 0x0003e80000100800 */
[----:B------:R4:W-:Y:S01]  /*6560*/  STL [R1+0x2f30], R29 ;  /* 0x002f301d01007387 */ /* 0x0009e20000100800 */
[----:B0-----:R-:W-:-:S03]  /*6570*/  IMAD.MOV.U32 R20, RZ, RZ, R16 ;  /* 0x000000ffff147224 */ /* 0x001fc600078e0010 */
[----:B------:R0:W-:Y:S01]  /*6580*/  STL [R1+0x2c60], R3 ;  /* 0x002c600301007387 */ /* 0x0001e20000100800 */
[----:B-1----:R-:W-:-:S03]  /*6590*/  IMAD.MOV.U32 R21, RZ, RZ, R15 ;  /* 0x000000ffff157224 */ /* 0x002fc600078e000f */
[----:B------:R1:W-:Y:S01]  /*65a0*/  STL [R1+0x2c54], R5 ;  /* 0x002c540501007387 */ /* 0x0003e20000100800 */
[----:B----4-:R-:W-:Y:S02]  /*65b0*/  IMAD.MOV.U32 R29, RZ, RZ, R14 ;  /* 0x000000ffff1d7224 */ /* 0x010fe400078e000e */
[----:B------:R-:W4:Y:S01]  /*65c0*/  I2F.RP R14, R22 ;  /* 0x00000016000e7306 */ /* 0x000f220000209400 */
[----:B0-----:R-:W-:Y:S02]  /*65d0*/  IMAD.MOV.U32 R3, RZ, RZ, R17 ;  /* 0x000000ffff037224 */ /* 0x001fe400078e0011 */
[----:B-1----:R-:W-:-:S05]  /*65e0*/  IMAD.MOV.U32 R5, RZ, RZ, R2 ;  /* 0x000000ffff057224 */ /* 0x002fca00078e0002 */
[----:B------:R-:W0:Y:S08]  /*65f0*/  I2F.RP R2, R0 ;  /* 0x0000000000027306 */ /* 0x000e300000209400 */
[----:B----4-:R-:W1:Y:S08]  /*6600*/  MUFU.RCP R14, R14 ;  /* 0x0000000e000e7308 */ /* 0x010e700000001000 */
[----:B0-----:R-:W0:Y:S01]  /*6610*/  MUFU.RCP R2, R2 ;  /* 0x0000000200027308 */ /* 0x001e220000001000 */
[----:B-1----:R-:W-:-:S07]  /*6620*/  VIADD R14, R14, 0xffffffe ;  /* 0x0ffffffe0e0e7836 */ /* 0x002fce0000000000 */
[----:B------:R1:W4:Y:S01]  /*6630*/  F2I.FTZ.U32.TRUNC.NTZ R15, R14 ;  /* 0x0000000e000f7305 */ /* 0x000322000021f000 */
[----:B0-----:R-:W-:-:S07]  /*6640*/  VIADD R2, R2, 0xffffffe ;  /* 0x0ffffffe02027836 */ /* 0x001fce0000000000 */
[----:B------:R4:W0:Y:S01]  /*6650*/  F2I.FTZ.U32.TRUNC.NTZ R17, R2 ;  /* 0x0000000200117305 */ /* 0x000822000021f000 */
[----:B-1----:R-:W-:Y:S02]  /*6660*/  IMAD.MOV.U32 R14, RZ, RZ, RZ ;  /* 0x000000ffff0e7224 */ /* 0x002fe400078e00ff */
[----:B----4-:R-:W-:-:S04]  /*6670*/  IMAD.MOV R2, RZ, RZ, -R15 ;  /* 0x000000ffff027224 */ /* 0x010fc800078e0a0f */
[----:B------:R-:W-:-:S04]  /*6680*/  IMAD R16, R2, R22, RZ ;  /* 0x0000001602107224 */ /* 0x000fc800078e02ff */
[----:B------:R-:W-:-:S04]  /*6690*/  IMAD.HI.U32 R15, R15, R16, R14 ;  /* 0x000000100f0f7227 */ /* 0x000fc800078e000e */
[----:B0-----:R-:W-:Y:S01]  /*66a0*/  IMAD.MOV R16, RZ, RZ, -R17 ;  /* 0x000000ffff107224 */ /* 0x001fe200078e0a11 */
[----:B--2---:R-:W-:-:S05]  /*66b0*/  IABS R23, R18 ;  /* 0x0000001200177213 */ /* 0x004fca0000000000 */
[----:B------:R-:W-:-:S04]  /*66c0*/  IMAD.HI.U32 R27, R15, R23, RZ ;  /* 0x000000170f1b7227 */ /* 0x000fc800078e00ff */
[----:B------:R-:W-:-:S04]  /*66d0*/  IMAD.MOV R27, RZ, RZ, -R27 ;  /* 0x000000ffff1b7224 */ /* 0x000fc800078e0a1b */
[----:B------:R-:W-:Y:S01]  /*66e0*/  IMAD R23, R22, R27, R23 ;  /* 0x0000001b16177224 */ /* 0x000fe200078e0217 */
[----:B---3--:R-:W-:-:S04]  /*66f0*/  IABS R2, R19 ;  /* 0x0000001300027213 */ /* 0x008fc80000000000 */
[----:B------:R-:W-:Y:S01]  /*6700*/  ISETP.GT.U32.AND P0, PT, R22, R23, PT ;  /* 0x000000171600720c */ /* 0x000fe20003f04070 */
[----:B------:R-:W-:Y:S02]  /*6710*/  IMAD.MOV.U32 R14, RZ, RZ, R2 ;  /* 0x000000ffff0e7224 */ /* 0x000fe400078e0002 */
[----:B------:R-:W-:Y:S02]  /*6720*/  IMAD.MOV.U32 R2, RZ, RZ, R16 ;  /* 0x000000ffff027224 */ /* 0x000fe400078e0010 */
[----:B------:R-:W-:-:S04]  /*6730*/  IMAD.HI.U32 R15, R15, R14, RZ ;  /* 0x0000000e0f0f7227 */ /* 0x000fc800078e00ff */
[----:B------:R-:W-:Y:S02]  /*6740*/  IMAD.MOV R15, RZ, RZ, -R15 ;  /* 0x000000ffff0f7224 */ /* 0x000fe400078e0a0f */
[----:B------:R-:W-:Y:S02]  /*6750*/  IMAD R2, R2, R0, RZ ;  /* 0x0000000002027224 */ /* 0x000fe400078e02ff */
[C---:B------:R-:W-:Y:S01]  /*6760*/  IMAD R27, R22.reuse, R15, R14 ;  /* 0x0000000f161b7224 */ /* 0x040fe200078e020e */
[----:B------:R-:W-:Y:S01]  /*6770*/  IABS R15, R25 ;  /* 0x00000019000f7213 */ /* 0x000fe20000000000 */
[----:B------:R-:W-:Y:S01]  /*6780*/  IMAD.MOV.U32 R16, RZ, RZ, RZ ;  /* 0x000000ffff107224 */ /* 0x000fe200078e00ff */
[----:B------:R-:W-:Y:S01]  /*6790*/  ISETP.GE.AND P4, PT, R19, RZ, PT ;  /* 0x000000ff1300720c */ /* 0x000fe20003f86270 */
[----:B------:R-:W-:Y:S01]  /*67a0*/  @!P0 IMAD.IADD R23, R23, 0x1, -R22 ;  /* 0x0000000117178824 */ /* 0x000fe200078e0a16 */
[----:B------:R-:W-:Y:S01]  /*67b0*/  ISETP.GT.U32.AND P2, PT, R22, R27, PT ;  /* 0x0000001b1600720c */ /* 0x000fe20003f44070 */
[----:B------:R-:W-:Y:S01]  /*67c0*/  IMAD.HI.U32 R2, R17, R2, R16 ;  /* 0x0000000211027227 */ /* 0x000fe200078e0010 */
[----:B------:R-:W-:-:S02]  /*67d0*/  IABS R16, R26 ;  /* 0x0000001a00107213 */ /* 0x000fc40000000000 */
[----:B------:R-:W-:Y:S01]  /*67e0*/  ISETP.GT.U32.AND P0, PT, R22, R23, PT ;  /* 0x000000171600720c */ /* 0x000fe20003f04070 */
[----:B------:R-:W-:Y:S01]  /*67f0*/  IMAD.MOV.U32 R13, RZ, RZ, R15 ;  /* 0x000000ffff0d7224 */ /* 0x000fe200078e000f */
[----:B------:R-:W-:Y:S01]  /*6800*/  IABS R14, R6 ;  /* 0x00000006000e7213 */ /* 0x000fe20000000000 */
[----:B------:R-:W-:Y:S01]  /*6810*/  IMAD.MOV.U32 R15, RZ, RZ, R16 ;  /* 0x000000ffff0f7224 */ /* 0x000fe200078e0010 */
[----:B------:R-:W-:Y:S01]  /*6820*/  IABS R26, R7 ;  /* 0x00000007001a7213 */ /* 0x000fe20000000000 */
[----:B------:R-:W-:-:S04]  /*6830*/  IMAD.HI.U32 R16, R2, R13, RZ ;  /* 0x0000000d02107227 */ /* 0x000fc800078e00ff */
[----:B------:R-:W-:Y:S01]  /*6840*/  @!P2 IMAD.IADD R27, R27, 0x1, -R22 ;  /* 0x000000011b1ba824 */ /* 0x000fe200078e0a16 */
[----:B------:R-:W-:Y:S01]  /*6850*/  ISETP.GE.AND P2, PT, R18, RZ, PT ;  /* 0x000000ff1200720c */ /* 0x000fe20003f46270 */
[----:B------:R-:W-:-:S03]  /*6860*/  IMAD.HI.U32 R25, R2, R15, RZ ;  /* 0x0000000f02197227 */ /* 0x000fc600078e00ff */
[----:B------:R-:W-:Y:S01]  /*6870*/  ISETP.GT.U32.AND P6, PT, R22, R27, PT ;  /* 0x0000001b1600720c */ /* 0x000fe20003fc4070 */
[----:B------:R-:W-:Y:S02]  /*6880*/  IMAD.MOV R16, RZ, RZ, -R16 ;  /* 0x000000ffff107224 */ /* 0x000fe400078e0a10 */
[----:B------:R-:W-:-:S04]  /*6890*/  IMAD.HI.U32 R17, R2, R28, RZ ;  /* 0x0000001c02117227 */ /* 0x000fc800078e00ff */
[----:B------:R-:W-:Y:S02]  /*68a0*/  IMAD.MOV R25, RZ, RZ, -R25 ;  /* 0x000000ffff197224 */ /* 0x000fe400078e0a19 */
[C---:B------:R-:W-:Y:S02]  /*68b0*/  IMAD R16, R0.reuse, R16, R13 ;  /* 0x0000001000107224 */ /* 0x040fe400078e020d */
[--C-:B------:R-:W-:Y:S01]  /*68c0*/  @!P0 IMAD.IADD R23, R23, 0x1, -R22.reuse ;  /* 0x0000000117178824 */ /* 0x100fe200078e0a16 */
[----:B------:R-:W2:Y:S01]  /*68d0*/  LDL.LU R13, [R1+0x2f44] ;  /* 0x002f4400010d7983 */ /* 0x000ea20000300800 */
[----:B------:R-:W-:Y:S02]  /*68e0*/  IMAD.MOV R17, RZ, RZ, -R17 ;  /* 0x000000ffff117224 */ /* 0x000fe400078e0a11 */
[----:B------:R-:W-:Y:S02]  /*68f0*/  IMAD R15, R0, R25, R15 ;  /* 0x00000019000f7224 */ /* 0x000fe400078e020f */
[----:B------:R-:W-:-:S02]  /*6900*/  @!P6 IMAD.IADD R27, R27, 0x1, -R22 ;  /* 0x000000011b1be824 */ /* 0x000fc400078e0a16 */
[----:B------:R-:W-:Y:S01]  /*6910*/  IMAD.HI.U32 R24, R2, R14, RZ ;  /* 0x0000000e02187227 */ /* 0x000fe200078e00ff */
[----:B------:R-:W-:Y:S01]  /*6920*/  ISETP.NE.AND P0, PT, R4, RZ, PT ;  /* 0x000000ff0400720c */ /* 0x000fe20003f05270 */
[----:B------:R-:W3:Y:S02]  /*6930*/  LDL.LU R18, [R1+0x2f40] ;  /* 0x002f400001127983 */ /* 0x000ee40000300800 */
[----:B------:R-:W-:Y:S01]  /*6940*/  @!P2 IMAD.MOV R23, RZ, RZ, -R23 ;  /* 0x000000ffff17a224 */ /* 0x000fe200078e0a17 */
[C---:B------:R-:W-:Y:S01]  /*6950*/  ISETP.GT.U32.AND P2, PT, R0.reuse, R16, PT ;  /* 0x000000100000720c */ /* 0x040fe20003f44070 */
[C---:B------:R-:W-:Y:S02]  /*6960*/  IMAD R17, R0.reuse, R17, R28 ;  /* 0x0000001100117224 */ /* 0x040fe400078e021c */
[----:B------:R-:W-:Y:S01]  /*6970*/  @!P4 IMAD.MOV R27, RZ, RZ, -R27 ;  /* 0x000000ffff1bc224 */ /* 0x000fe200078e0a1b */
[C---:B------:R-:W-:Y:S01]  /*6980*/  ISETP.GT.U32.AND P4, PT, R0.reuse, R15, PT ;  /* 0x0000000f0000720c */ /* 0x040fe20003f84070 */
[----:B------:R-:W-:Y:S01]  /*6990*/  IMAD.MOV R24, RZ, RZ, -R24 ;  /* 0x000000ffff187224 */ /* 0x000fe200078e0a18 */
[C---:B------:R-:W-:Y:S01]  /*69a0*/  ISETP.GT.U32.AND P6, PT, R0.reuse, R17, PT ;  /* 0x000000110000720c */ /* 0x040fe20003fc4070 */
[----:B------:R-:W4:Y:S02]  /*69b0*/  LDL.LU R19, [R1+0x2f3c] ;  /* 0x002f3c0001137983 */ /* 0x000f240000300800 */
[----:B------:R-:W-:-:S02]  /*69c0*/  IMAD R14, R0, R24, R14 ;  /* 0x00000018000e7224 */ /* 0x000fc400078e020e */
[----:B------:R-:W-:Y:S01]  /*69d0*/  IMAD.HI.U32 R24, R2, R26, RZ ;  /* 0x0000001a02187227 */ /* 0x000fe200078e00ff */
[----:B------:R-:W-:-:S03]  /*69e0*/  LOP3.LUT R4, RZ, R4, RZ, 0x33, !PT ;  /* 0x00000004ff047212 */ /* 0x000fc600078e33ff */
[----:B------:R-:W-:Y:S01]  /*69f0*/  IMAD.MOV R24, RZ, RZ, -R24 ;  /* 0x000000ffff187224 */ /* 0x000fe200078e0a18 */
[----:B------:R-:W-:Y:S01]  /*6a00*/  SEL R22, R4, R23, !P0 ;  /* 0x0000001704167207 */ /* 0x000fe20004000000 */
[----:B------:R-:W-:Y:S01]  /*6a10*/  @!P2 IMAD.IADD R16, R16, 0x1, -R0 ;  /* 0x000000011010a824 */ /* 0x000fe200078e0a00 */
[----:B------:R-:W-:Y:S01]  /*6a20*/  SEL R4, R4, R27, !P0 ;  /* 0x0000001b04047207 */ /* 0x000fe20004000000 */
[C---:B------:R-:W-:Y:S01]  /*6a30*/  IMAD R26, R0.reuse, R24, R26 ;  /* 0x00000018001a7224 */ /* 0x040fe200078e021a */
[----:B------:R-:W-:Y:S01]  /*6a40*/  IABS R25, R8 ;  /* 0x0000000800197213 */ /* 0x000fe20000000000 */
[--C-:B------:R-:W-:Y:S01]  /*6a50*/  @!P4 IMAD.IADD R15, R15, 0x1, -R0.reuse ;  /* 0x000000010f0fc824 */ /* 0x100fe200078e0a00 */
[----:B------:R-:W-:Y:S01]  /*6a60*/  IABS R24, R9 ;  /* 0x0000000900187213 */ /* 0x000fe20000000000 */
[----:B------:R-:W-:Y:S01]  /*6a70*/  STL [R1+0xc64], R22 ;  /* 0x000c641601007387 */ /* 0x000fe20000100800 */
[----:B------:R-:W-:Y:S01]  /*6a80*/  @!P6 IMAD.IADD R17, R17, 0x1, -R0 ;  /* 0x000000011111e824 */ /* 0x000fe200078e0a00 */
[----:B------:R-:W-:Y:S01]  /*6a90*/  ISETP.GT.U32.AND P2, PT, R0, R16, PT ;  /* 0x000000100000720c */ /* 0x000fe20003f44070 */
[----:B------:R-:W-:Y:S01]  /*6aa0*/  IMAD.HI.U32 R27, R2, R25, RZ ;  /* 0x00000019021b7227 */ /* 0x000fe200078e00ff */
[----:B------:R0:W-:Y:S01]  /*6ab0*/  STL [R1+0xc60], R4 ;  /* 0x000c600401007387 */ /* 0x0001e20000100800 */
[----:B------:R-:W-:-:S02]  /*6ac0*/  ISETP.GT.U32.AND P6, PT, R0, R15, PT ;  /* 0x0000000f0000720c */ /* 0x000fc40003fc4070 */
[----:B------:R-:W-:Y:S02]  /*6ad0*/  IMAD.MOV R27, RZ, RZ, -R27 ;  /* 0x000000ffff1b7224 */ /* 0x000fe400078e0a1b */
[----:B0-----:R-:W-:Y:S01]  /*6ae0*/  IMAD.HI.U32 R4, R2, R24, RZ ;  /* 0x0000001802047227 */ /* 0x001fe200078e00ff */
[----:B------:R-:W-:-:S03]  /*6af0*/  ISETP.GT.U32.AND P0, PT, R0, R17, PT ;  /* 0x000000110000720c */ /* 0x000fc60003f04070 */
[----:B------:R-:W-:Y:S02]  /*6b00*/  IMAD.MOV R4, RZ, RZ, -R4 ;  /* 0x000000ffff047224 */ /* 0x000fe400078e0a04 */
[C---:B------:R-:W-:Y:S01]  /*6b10*/  IMAD R25, R0.reuse, R27, R25 ;  /* 0x0000001b00197224 */ /* 0x040fe200078e0219 */
[----:B------:R-:W-:Y:S01]  /*6b20*/  IABS R23, R10 ;  /* 0x0000000a00177213 */ /* 0x000fe20000000000 */
[----:B------:R-:W-:Y:S02]  /*6b30*/  IMAD R4, R0, R4, R24 ;  /* 0x0000000400047224 */ /* 0x000fe400078e0218 */
[--C-:B------:R-:W-:Y:S01]  /*6b40*/  @!P2 IMAD.IADD R16, R16, 0x1, -R0.reuse ;  /* 0x000000011010a824 */ /* 0x100fe200078e0a00 */
[C---:B------:R-:W-:Y:S01]  /*6b50*/  ISETP.GT.U32.AND P2, PT, R0.reuse, R25, PT ;  /* 0x000000190000720c */ /* 0x040fe20003f44070 */
[----:B------:R-:W-:Y:S01]  /*6b60*/  @!P6 IMAD.IADD R15, R15, 0x1, -R0 ;  /* 0x000000010f0fe824 */ /* 0x000fe200078e0a00 */
[----:B------:R-:W-:Y:S01]  /*6b70*/  ISETP.GT.U32.AND P6, PT, R0, R4, PT ;  /* 0x000000040000720c */ /* 0x000fe20003fc4070 */
[----:B------:R-:W-:Y:S01]  /*6b80*/  IMAD.HI.U32 R28, R2, R23, RZ ;  /* 0x00000017021c7227 */ /* 0x000fe200078e00ff */
[----:B------:R-:W-:Y:S01]  /*6b90*/  ISETP.GT.U32.AND P4, PT, R0, R14, PT ;  /* 0x0000000e0000720c */ /* 0x000fe20003f84070 */
[----:B------:R-:W4:Y:S02]  /*6ba0*/  LDL R24, [R1+0xc30] ;  /* 0x000c300001187983 */ /* 0x000f240000100800 */
[----:B------:R-:W-:-:S02]  /*6bb0*/  IMAD.MOV R28, RZ, RZ, -R28 ;  /* 0x000000ffff1c7224 */ /* 0x000fc400078e0a1c */
[----:B------:R-:W-:Y:S02]  /*6bc0*/  @!P0 IMAD.IADD R17, R17, 0x1, -R0 ;  /* 0x0000000111118824 */ /* 0x000fe400078e0a00 */
[----:B------:R-:W-:Y:S02]  /*6bd0*/  IMAD R23, R0, R28, R23 ;  /* 0x0000001c00177224 */ /* 0x000fe400078e0217 */
[----:B------:R-:W-:Y:S02]  /*6be0*/  IMAD.MOV.U32 R28, RZ, RZ, R20 ;  /* 0x000000ffff1c7224 */ /* 0x000fe400078e0014 */
[----:B------:R-:W-:Y:S02]  /*6bf0*/  IMAD.MOV.U32 R20, RZ, RZ, R17 ;  /* 0x000000ffff147224 */ /* 0x000fe400078e0011 */
[----:B------:R-:W-:Y:S02]  /*6c00*/  @!P2 IMAD.IADD R25, R25, 0x1, -R0 ;  /* 0x000000011919a824 */ /* 0x000fe400078e0a00 */
[----:B------:R-:W-:-:S02]  /*6c10*/  IMAD.MOV.U32 R17, RZ, RZ, R21 ;  /* 0x000000ffff117224 */ /* 0x000fc400078e0015 */
[----:B------:R-:W-:Y:S02]  /*6c20*/  IMAD.MOV.U32 R21, RZ, RZ, R16 ;  /* 0x000000ffff157224 */ /* 0x000fe400078e0010 */
[----:B------:R-:W-:Y:S02]  /*6c30*/  @!P6 IMAD.IADD R4, R4, 0x1, -R0 ;  /* 0x000000010404e824 */ /* 0x000fe400078e0a00 */
[----:B------:R-:W-:Y:S01]  /*6c40*/  @!P5 IMAD.MOV R20, RZ, RZ, -R20 ;  /* 0x000000ffff14d224 */ /* 0x000fe200078e0a14 */
[----:B------:R-:W-:Y:S01]  /*6c50*/  ISETP.GT.U32.AND P5, PT, R0, R25, PT ;  /* 0x000000190000720c */ /* 0x000fe20003fa4070 */
[----:B------:R-:W-:Y:S01]  /*6c60*/  @!P4 IMAD.IADD R14, R14, 0x1, -R0 ;  /* 0x000000010e0ec824 */ /* 0x000fe200078e0a00 */
[----:B------:R-:W-:Y:S01]  /*6c70*/  ISETP.GE.AND P4, PT, R6, RZ, PT ;  /* 0x000000ff0600720c */ /* 0x000fe20003f86270 */
[----:B------:R-:W-:Y:S01]  /*6c80*/  @!P1 IMAD.MOV R21, RZ, RZ, -R21 ;  /* 0x000000ffff159224 */ /* 0x000fe200078e0a15 */
[C---:B------:R-:W-:Y:S01]  /*6c90*/  ISETP.GT.U32.AND P1, PT, R0.reuse, R4, PT ;  /* 0x000000040000720c */ /* 0x040fe20003f24070 */
[----:B------:R-:W-:Y:S01]  /*6ca0*/  @!P3 IMAD.MOV R15, RZ, RZ, -R15 ;  /* 0x000000ffff0fb224 */ /* 0x000fe200078e0a0f */
[----:B------:R-:W3:Y:S01]  /*6cb0*/  LDL.LU R6, [R1+0xc10] ;  /* 0x000c100001067983 */ /* 0x000ee20000300800 */
[----:B------:R-:W-:-:S03]  /*6cc0*/  ISETP.GT.U32.AND P3, PT, R0, R23, PT ;  /* 0x000000170000720c */ /* 0x000fc60003f64070 */
[----:B------:R-:W4:Y:S04]  /*6cd0*/  LDL.LU R16, [R1+0xbe8] ;  /* 0x000be80001107983 */ /* 0x000f280000300800 */
[----:B------:R0:W-:Y:S01]  /*6ce0*/  STL [R1+0xa18], R20 ;  /* 0x000a181401007387 */ /* 0x0001e20000100800 */
[--C-:B------:R-:W-:Y:S01]  /*6cf0*/  @!P5 IMAD.IADD R25, R25, 0x1, -R0.reuse ;  /* 0x000000011919d824 */ /* 0x100fe200078e0a00 */
[----:B------:R-:W-:Y:S01]  /*6d00*/  ISETP.GE.AND P5, PT, R9, RZ, PT ;  /* 0x000000ff0900720c */ /* 0x000fe20003fa6270 */
[--C-:B------:R-:W-:Y:S01]  /*6d10*/  @!P1 IMAD.IADD R4, R4, 0x1, -R0.reuse ;  /* 0x0000000104049824 */ /* 0x100fe200078e0a00 */
[----:B------:R-:W-:Y:S02]  /*6d20*/  ISETP.GE.AND P1, PT, R10, RZ, PT ;  /* 0x000000ff0a00720c */ /* 0x000fe40003f26270 */
[----:B------:R-:W-:Y:S01]  /*6d30*/  @!P3 IMAD.IADD R23, R23, 0x1, -R0 ;  /* 0x000000011717b824 */ /* 0x000fe200078e0a00 */
[----:B0-----:R-:W4:Y:S04]  /*6d40*/  LDL.LU R20, [R1+0x2f38] ;  /* 0x002f380001147983 */ /* 0x001f280000300800 */
[----:B------:R0:W-:Y:S01]  /*6d50*/  STL [R1+0xa14], R21 ;  /* 0x000a141501007387 */ /* 0x0001e20000100800 */
[----:B------:R-:W-:-:S02]  /*6d60*/  IABS R22, R11 ;  /* 0x0000000b00167213 */ /* 0x000fc40000000000 */
[----:B------:R-:W-:Y:S01]  /*6d70*/  ISETP.GE.AND P3, PT, R11, RZ, PT ;  /* 0x000000ff0b00720c */ /* 0x000fe20003f66270 */
[----:B0-----:R-:W4:Y:S04]  /*6d80*/  LDL.LU R21, [R1+0x2f34] ;  /* 0x002f340001157983 */ /* 0x001f280000300800 */
[----:B------:R0:W-:Y:S04]  /*6d90*/  STL [R1+0xa10], R15 ;  /* 0x000a100f01007387 */ /* 0x0001e80000100800 */
[----:B------:R-:W4:Y:S04]  /*6da0*/  LDL.LU R9, [R1+0xb00] ;  /* 0x000b000001097983 */ /* 0x000f280000300800 */
[----:B------:R-:W4:Y:S04]  /*6db0*/  LDL.LU R10, [R1+0xb28] ;  /* 0x000b2800010a7983 */ /* 0x000f280000300800 */
[----:B------:R-:W4:Y:S01]  /*6dc0*/  LDL.LU R11, [R1+0x380] ;  /* 0x00038000010b7983 */ /* 0x000f220000300800 */
[----:B------:R-:W-:Y:S01]  /*6dd0*/  ISETP.GT.U32.AND P0, PT, R0, R26, PT ;  /* 0x0000001a0000720c */ /* 0x000fe20003f04070 */
[----:B------:R-:W-:Y:S01]  /*6de0*/  IMAD.HI.U32 R27, R2, R22, RZ ;  /* 0x00000016021b7227 */ /* 0x000fe200078e00ff */
[----:B------:R-:W-:-:S03]  /*6df0*/  ISETP.GT.U32.AND P2, PT, R0, R14, PT ;  /* 0x0000000e0000720c */ /* 0x000fc60003f44070 */
[----:B------:R-:W-:-:S04]  /*6e00*/  IMAD.MOV R27, RZ, RZ, -R27 ;  /* 0x000000ffff1b7224 */ /* 0x000fc800078e0a1b */
[----:B------:R-:W-:-:S04]  /*6e10*/  IMAD R22, R0, R27, R22 ;  /* 0x0000001b00167224 */ /* 0x000fc800078e0216 */
[--C-:B------:R-:W-:Y:S02]  /*6e20*/  @!P0 IMAD.IADD R26, R26, 0x1, -R0.reuse ;  /* 0x000000011a1a8824 */ /* 0x100fe400078e0a00 */
[----:B------:R-:W-:Y:S01]  /*6e30*/  @!P2 IMAD.IADD R14, R14, 0x1, -R0 ;  /* 0x000000010e0ea824 */ /* 0x000fe200078e0a00 */
[----:B------:R-:W-:Y:S02]  /*6e40*/  ISETP.GE.AND P2, PT, R8, RZ, PT ;  /* 0x000000ff0800720c */ /* 0x000fe40003f46270 */
[----:B------:R-:W-:Y:S02]  /*6e50*/  ISETP.GT.U32.AND P6, PT, R0, R26, PT ;  /* 0x0000001a0000720c */ /* 0x000fe40003fc4070 */
[----:B------:R-:W-:-:S11]  /*6e60*/  ISETP.GE.AND P0, PT, R7, RZ, PT ;  /* 0x000000ff0700720c */ /* 0x000fd60003f06270 */
[----:B------:R-:W-:Y:S01]  /*6e70*/  @!P6 IMAD.IADD R26, R26, 0x1, -R0 ;  /* 0x000000011a1ae824 */ /* 0x000fe200078e0a00 */
[----:B--2---:R-:W-:-:S05]  /*6e80*/  IABS R7, R13 ;  /* 0x0000000d00077213 */ /* 0x004fca0000000000 */
[----:B0-----:R-:W-:-:S04]  /*6e90*/  IMAD.HI.U32 R15, R2, R7, RZ ;  /* 0x00000007020f7227 */ /* 0x001fc800078e00ff */
[----:B------:R-:W-:-:S04]  /*6ea0*/  IMAD.MOV R15, RZ, RZ, -R15 ;  /* 0x000000ffff0f7224 */ /* 0x000fc800078e0a0f */
[----:B------:R-:W-:Y:S02]  /*6eb0*/  IMAD R7, R0, R15, R7 ;  /* 0x0000000f00077224 */ /* 0x000fe400078e0207 */
[----:B---3--:R-:W-:Y:S01]  /*6ec0*/  IMAD.MOV.U32 R27, RZ, RZ, R6 ;  /* 0x000000ffff1b7224 */ /* 0x008fe200078e0006 */
[----:B------:R-:W-:-:S05]  /*6ed0*/  IABS R6, R12 ;  /* 0x0000000c00067213 */ /* 0x000fca0000000000 */
[----:B------:R-:W-:-:S04]  /*6ee0*/  IMAD.HI.U32 R8, R2, R6, RZ ;  /* 0x0000000602087227 */ /* 0x000fc800078e00ff */
[----:B------:R-:W-:-:S04]  /*6ef0*/  IMAD.MOV R8, RZ, RZ, -R8 ;  /* 0x000000ffff087224 */ /* 0x000fc800078e0a08 */
[----:B------:R-:W-:Y:S02]  /*6f00*/  IMAD R6, R0, R8, R6 ;  /* 0x0000000800067224 */ /* 0x000fe400078e0206 */
[----:B----4-:R-:W-:Y:S02]  /*6f10*/  IMAD.MOV.U32 R8, RZ, RZ, R11 ;  /* 0x000000ffff087224 */ /* 0x010fe400078e000b */
[----:B------:R-:W-:Y:S02]  /*6f20*/  IMAD.MOV.U32 R11, RZ, RZ, R14 ;  /* 0x000000ffff0b7224 */ /* 0x000fe400078e000e */
[----:B------:R-:W-:Y:S01]  /*6f30*/  IMAD.MOV.U32 R15, RZ, RZ, R8 ;  /* 0x000000ffff0f7224 */ /* 0x000fe200078e0008 */
[----:B------:R-:W2:Y:S01]  /*6f40*/  LDL.LU R14, [R1+0xc1c] ;  /* 0x000c1c00010e7983 */ /* 0x000ea20000300800 */
[----:B------:R-:W-:Y:S02]  /*6f50*/  @!P4 IMAD.MOV R11, RZ, RZ, -R11 ;  /* 0x000000ffff0bc224 */ /* 0x000fe400078e0a0b */
[----:B------:R-:W-:-:S02]  /*6f60*/  IMAD.MOV.U32 R8, RZ, RZ, R26 ;  /* 0x000000ffff087224 */ /* 0x000fc400078e001a */
[----:B------:R-:W3:Y:S04]  /*6f70*/  LDL.LU R26, [R1+0xb54] ;  /* 0x000b5400011a7983 */ /* 0x000ee80000300800 */
[----:B------:R0:W-:Y:S01]  /*6f80*/  STL [R1+0xa0c], R11 ;  /* 0x000a0c0b01007387 */ /* 0x0001e20000100800 */
[----:B------:R-:W-:Y:S02]  /*6f90*/  @!P0 IMAD.MOV R8, RZ, RZ, -R8 ;  /* 0x000000ffff088224 */ /* 0x000fe400078e0a08 */
[----:B0-----:R-:W-:Y:S02]  /*6fa0*/  IMAD.MOV.U32 R11, RZ, RZ, R29 ;  /* 0x000000ffff0b7224 */ /* 0x001fe400078e001d */
[----:B------:R-:W-:-:S04]  /*6fb0*/  IMAD.MOV.U32 R29, RZ, RZ, R25 ;  /* 0x000000ffff1d7224 */ /* 0x000fc800078e0019 */
[----:B------:R-:W-:Y:S01]  /*6fc0*/  @!P2 IMAD.MOV R29, RZ, RZ, -R29 ;  /* 0x000000ffff1da224 */ /* 0x000fe200078e0a1d */
[----:B------:R-:W-:Y:S04]  /*6fd0*/  STL [R1+0xa08], R8 ;  /* 0x000a080801007387 */ /* 0x000fe80000100800 */
[----:B------:R0:W-:Y:S04]  /*6fe0*/  STL [R1+0xa04], R29 ;  /* 0x000a041d01007387 */ /* 0x0001e80000100800 */
[----:B0-----:R-:W4:Y:S01]  /*6ff0*/  LDL.LU R29, [R1+0x2f30] ;  /* 0x002f3000011d7983 */ /* 0x001f220000300800 */
[C---:B------:R-:W-:Y:S01]  /*7000*/  ISETP.GT.U32.AND P6, PT, R0.reuse, R22, PT ;  /* 0x000000160000720c */ /* 0x040fe20003fc4070 */
[----:B------:R-:W-:Y:S01]  /*7010*/  IMAD.MOV.U32 R25, RZ, RZ, R10 ;  /* 0x000000ffff197224 */ /* 0x000fe200078e000a */
[----:B------:R-:W-:Y:S01]  /*7020*/  ISETP.GT.U32.AND P4, PT, R0, R6, PT ;  /* 0x000000060000720c */ /* 0x000fe20003f84070 */
[----:B------:R-:W-:-:S04]  /*7030*/  IMAD.MOV.U32 R10, RZ, RZ, R4 ;  /* 0x000000ffff0a7224 */ /* 0x000fc800078e0004 */
[----:B------:R-:W-:Y:S01]  /*7040*/  @!P5 IMAD.MOV R10, RZ, RZ, -R10 ;  /* 0x000000ffff0ad224 */ /* 0x000fe200078e0a0a */
[----:B------:R-:W-:-:S05]  /*7050*/  ISETP.GT.U32.AND P5, PT, R0, R7, PT ;  /* 0x000000070000720c */ /* 0x000fca0003fa4070 */
[--C-:B------:R-:W-:Y:S01]  /*7060*/  @!P6 IMAD.IADD R22, R22, 0x1, -R0.reuse ;  /* 0x000000011616e824 */ /* 0x100fe200078e0a00 */
[----:B------:R-:W-:Y:S01]  /*7070*/  ISETP.GT.U32.AND P6, PT, R0, R23, PT ;  /* 0x000000170000720c */ /* 0x000fe20003fc4070 */
[----:B------:R-:W-:-:S03]  /*7080*/  @!P4 IMAD.IADD R6, R6, 0x1, -R0 ;  /* 0x000000010606c824 */ /* 0x000fc600078e0a00 */
[C---:B------:R-:W-:Y:S02]  /*7090*/  ISETP.GT.U32.AND P0, PT, R0.reuse, R22, PT ;  /* 0x000000160000720c */ /* 0x040fe40003f04070 */
[----:B------:R-:W-:Y:S01]  /*70a0*/  ISETP.GT.U32.AND P4, PT, R0, R6, PT ;  /* 0x000000060000720c */ /* 0x000fe20003f84070 */
[----:B------:R-:W-:Y:S01]  /*70b0*/  @!P5 IMAD.IADD R7, R7, 0x1, -R0 ;  /* 0x000000010707d824 */ /* 0x000fe200078e0a00 */
[----:B------:R-:W-:-:S05]  /*70c0*/  ISETP.GE.AND P2, PT, R12, RZ, PT ;  /* 0x000000ff0c00720c */ /* 0x000fca0003f46270 */
[----:B------:R-:W-:-:S04]  /*70d0*/  @!P6 IMAD.IADD R23, R23, 0x1, -R0 ;  /* 0x000000011717e824 */ /* 0x000fc800078e0a00 */
[----:B------:R-:W-:-:S04]  /*70e0*/  IMAD.MOV.U32 R12, RZ, RZ, R23 ;  /* 0x000000ffff0c7224 */ /* 0x000fc800078e0017 */
[----:B------:R-:W-:Y:S01]  /*70f0*/  @!P1 IMAD.MOV R12, RZ, RZ, -R12 ;  /* 0x000000ffff0c9224 */ /* 0x000fe200078e0a0c */
[----:B------:R-:W-:Y:S01]  /*7100*/  ISETP.GT.U32.AND P1, PT, R0, R7, PT ;  /* 0x000000070000720c */ /* 0x000fe20003f24070 */
[--C-:B------:R-:W-:Y:S01]  /*7110*/  @!P0 IMAD.IADD R22, R22, 0x1, -R0.reuse ;  /* 0x0000000116168824 */ /* 0x100fe200078e0a00 */
[----:B------:R-:W-:Y:S02]  /*7120*/  IABS R8, R18 ;  /* 0x0000001200087213 */ /* 0x000fe40000000000 */
[----:B------:R-:W-:Y:S01]  /*7130*/  ISETP.GE.AND P0, PT, R18, RZ, PT ;  /* 0x000000ff1200720c */ /* 0x000fe20003f06270 */
[----:B------:R-:W-:Y:S01]  /*7140*/  IMAD.MOV.U32 R18, RZ, RZ, R11 ;  /* 0x000000ffff127224 */ /* 0x000fe200078e000b */
[----:B------:R-:W-:Y:S01]  /*7150*/  STL [R1+0xa00], R10 ;  /* 0x000a000a01007387 */ /* 0x000fe20000100800 */
[----:B------:R-:W-:Y:S01]  /*7160*/  @!P4 IMAD.IADD R6, R6, 0x1, -R0 ;  /* 0x000000010606c824 */ /* 0x000fe200078e0a00 */
[----:B------:R-:W-:Y:S01]  /*7170*/  ISETP.GE.AND P6, PT, R13, RZ, PT ;  /* 0x000000ff0d00720c */ /* 0x000fe20003fc6270 */
[----:B------:R-:W-:Y:S01]  /*7180*/  IMAD.MOV.U32 R23, RZ, RZ, R18 ;  /* 0x000000ffff177224 */ /* 0x000fe200078e0012 */
[----:B------:R3:W-:Y:S01]  /*7190*/  STL [R1+0x9f8], R12 ;  /* 0x0009f80c01007387 */ /* 0x0007e20000100800 */
[----:B------:R-:W-:-:S02]  /*71a0*/  @!P3 IMAD.MOV R22, RZ, RZ, -R22 ;  /* 0x000000ffff16b224 */ /* 0x000fc400078e0a16 */
[----:B------:R-:W-:Y:S02]  /*71b0*/  IMAD.MOV.U32 R18, RZ, RZ, R15 ;  /* 0x000000ffff127224 */ /* 0x000fe400078e000f */
[----:B------:R-:W-:Y:S01]  /*71c0*/  @!P2 IMAD.MOV R6, RZ, RZ, -R6 ;  /* 0x000000ffff06a224 */ /* 0x000fe200078e0a06 */
[----:B------:R-:W-:Y:S01]  /*71d0*/  IABS R4, R19 ;  /* 0x0000001300047213 */ /* 0x000fe20000000000 */
[----:B------:R-:W-:Y:S01]  /*71e0*/  IMAD.MOV.U32 R13, RZ, RZ, R9 ;  /* 0x000000ffff0d7224 */ /* 0x000fe200078e0009 */
[----:B------:R-:W-:Y:S01]  /*71f0*/  IABS R9, R20 ;  /* 0x0000001400097213 */ /* 0x000fe20000000000 */
[----:B------:R-:W-:Y:S01]  /*7200*/  @!P1 IMAD.IADD R7, R7, 0x1, -R0 ;  /* 0x0000000107079824 */ /* 0x000fe200078e0a00 */
[----:B------:R-:W-:Y:S02]  /*7210*/  ISETP.GE.AND P5, PT, R19, RZ, PT ;  /* 0x000000ff1300720c */ /* 0x000fe40003fa6270 */
[----:B------:R-:W-:Y:S01]  /*7220*/  ISETP.GE.AND P3, PT, R20, RZ, PT ;  /* 0x000000ff1400720c */ /* 0x000fe20003f66270 */
[----:B------:R-:W-:-:S02]  /*7230*/  IMAD.MOV.U32 R20, RZ, RZ, R23 ;  /* 0x000000ffff147224 */ /* 0x000fc400078e0017 */
[----:B------:R-:W-:Y:S02]  /*7240*/  IMAD.MOV.U32 R23, RZ, RZ, R18 ;  /* 0x000000ffff177224 */ /* 0x000fe400078e0012 */
[----:B---3--:R-:W-:Y:S02]  /*7250*/  IMAD.MOV.U32 R12, RZ, RZ, R26 ;  /* 0x000000ffff0c7224 */ /* 0x008fe400078e001a */
[----:B--2---:R-:W-:Y:S02]  /*7260*/  IMAD.MOV.U32 R26, RZ, RZ, R14 ;  /* 0x000000ffff1a7224 */ /* 0x004fe400078e000e */
[----:B------:R-:W2:Y:S01]  /*7270*/  LDL.LU R14, [R1+0x2c] ;  /* 0x00002c00010e7983 */ /* 0x000ea20000300800 */
[----:B------:R-:W-:-:S03]  /*7280*/  IMAD.MOV.U32 R18, RZ, RZ, R12 ;  /* 0x000000ffff127224 */ /* 0x000fc600078e000c */
[----:B------:R-:W3:Y:S04]  /*7290*/  LDL R15, [R1] ;  /* 0x00000000010f7983 */ /* 0x000ee80000100800 */
[----:B------:R-:W2:Y:S04]  /*72a0*/  LDL.LU R19, [R1+0xb34] ;  /* 0x000b340001137983 */ /* 0x000ea80000300800 */
[----:B------:R-:W-:Y:S04]  /*72b0*/  STL [R1+0x9e4], R22 ;  /* 0x0009e41601007387 */ /* 0x000fe80000100800 */
[----:B------:R-:W-:Y:S01]  /*72c0*/  STL [R1+0x9e0], R6 ;  /* 0x0009e00601007387 */ /* 0x000fe20000100800 */
[----:B----4-:R-:W-:-:S03]  /*72d0*/  IABS R12, R29 ;  /* 0x0000001d000c7213 */ /* 0x010fc60000000000 */
[----:B------:R0:W-:Y:S02]  /*72e0*/  STL [R1+0x2f2c], R29 ;  /* 0x002f2c1d01007387 */ /* 0x0001e40000100800 */
[----:B0-----:R-:W-:-:S04]  /*72f0*/  IMAD.MOV.U32 R29, RZ, RZ, R7 ;  /* 0x000000ffff1d7224 */ /* 0x001fc800078e0007 */
[----:B------:R-:W-:-:S05]  /*7300*/  @!P6 IMAD.MOV R29, RZ, RZ, -R29 ;  /* 0x000000ffff1de224 */ /* 0x000fca00078e0a1d */
[----:B------:R0:W-:Y:S04]  /*7310*/  STL [R1+0x9d0], R29 ;  /* 0x0009d01d01007387 */ /* 0x0001e80000100800 */
[----:B0-----:R-:W4:Y:S01]  /*7320*/  LDL R29, [R1+0x14] ;  /* 0x00001400011d7983 */ /* 0x001f220000100800 */
[----:B------:R-:W-:-:S04]  /*7330*/  IMAD.HI.U32 R10, R2, R8, RZ ;  /* 0x00000008020a7227 */ /* 0x000fc800078e00ff */
[----:B------:R-:W-:Y:S02]  /*7340*/  IMAD.MOV R10, RZ, RZ, -R10 ;  /* 0x000000ffff0a7224 */ /* 0x000fe400078e0a0a */
[----:B------:R-:W-:-:S04]  /*7350*/  IMAD.HI.U32 R11, R2, R4, RZ ;  /* 0x00000004020b7227 */ /* 0x000fc800078e00ff */
[----:B------:R-:W-:Y:S02]  /*7360*/  IMAD R8, R0, R10, R8 ;  /* 0x0000000a00087224 */ /* 0x000fe400078e0208 */
[----:B------:R-:W-:-:S03]  /*7370*/  IMAD.MOV R11, RZ, RZ, -R11 ;  /* 0x000000ffff0b7224 */ /* 0x000fc600078e0a0b */
[C---:B------:R-:W-:Y:S01]  /*7380*/  ISETP.GT.U32.AND P4, PT, R0.reuse, R8, PT ;  /* 0x000000080000720c */ /* 0x040fe20003f84070 */
[----:B------:R-:W-:-:S05]  /*7390*/  IMAD R4, R0, R11, R4 ;  /* 0x0000000b00047224 */ /* 0x000fca00078e0204 */
[----:B------:R-:W-:Y:S01]  /*73a0*/  ISETP.GT.U32.AND P2, PT, R0, R4, PT ;  /* 0x000000040000720c */ /* 0x000fe20003f44070 */
[----:B------:R-:W-:-:S06]  /*73b0*/  IMAD.MOV.U32 R22, RZ, RZ, R13 ;  /* 0x000000ffff167224 */ /* 0x000fcc00078e000d */
[----:B------:R-:W-:Y:S01]  /*73c0*/  @!P4 IMAD.IADD R8, R8, 0x1, -R0 ;  /* 0x000000010808c824 */ /* 0x000fe200078e0a00 */
[----:B------:R-:W-:-:S04]  /*73d0*/  IABS R13, R21 ;  /* 0x00000015000d7213 */ /* 0x000fc80000000000 */
[----:B------:R-:W-:Y:S01]  /*73e0*/  ISETP.GT.U32.AND P4, PT, R0, R8, PT ;  /* 0x000000080000720c */ /* 0x000fe20003f84070 */
[----:B------:R-:W-:Y:S02]  /*73f0*/  @!P2 IMAD.IADD R4, R4, 0x1, -R0 ;  /* 0x000000010404a824 */ /* 0x000fe400078e0a00 */
[----:B------:R-:W-:-:S03]  /*7400*/  IMAD.HI.U32 R10, R2, R9, RZ ;  /* 0x00000009020a7227 */ /* 0x000fc600078e00ff */
[----:B------:R-:W-:Y:S01]  /*7410*/  ISETP.GT.U32.AND P2, PT, R0, R4, PT ;  /* 0x000000040000720c */ /* 0x000fe20003f44070 */
[----:B------:R-:W-:-:S04]  /*7420*/  IMAD.HI.U32 R6, R2, R13, RZ ;  /* 0x0000000d02067227 */ /* 0x000fc800078e00ff */
[----:B------:R-:W-:Y:S02]  /*7430*/  IMAD.MOV R10, RZ, RZ, -R10 ;  /* 0x000000ffff0a7224 */ /* 0x000fe400078e0a0a */
[----:B------:R-:W-:Y:S02]  /*7440*/  IMAD.MOV R6, RZ, RZ, -R6 ;  /* 0x000000ffff067224 */ /* 0x000fe400078e0a06 */
[--C-:B------:R-:W-:Y:S02]  /*7450*/  @!P4 IMAD.IADD R8, R8, 0x1, -R0.reuse ;  /* 0x000000010808c824 */ /* 0x100fe400078e0a00 */
[C---:B------:R-:W-:Y:S02]  /*7460*/  IMAD R9, R0.reuse, R10, R9 ;  /* 0x0000000a00097224 */ /* 0x040fe400078e0209 */
[----:B------:R-:W-:Y:S01]  /*7470*/  IMAD R6, R0, R6, R13 ;  /* 0x0000000600067224 */ /* 0x000fe200078e020d */
[----:B------:R-:W-:Y:S01]  /*7480*/  ISETP.GE.AND P4, PT, R21, RZ, PT ;  /* 0x000000ff1500720c */ /* 0x000fe20003f86270 */
[----:B------:R-:W4:Y:S01]  /*7490*/  LDL R13, [R1+0x8] ;  /* 0x00000800010d7983 */ /* 0x000f220000100800 */
[----:B------:R-:W-:-:S03]  /*74a0*/  @!P2 IMAD.IADD R4, R4, 0x1, -R0 ;  /* 0x000000010404a824 */ /* 0x000fc600078e0a00 */
[----:B------:R-:W4:Y:S01]  /*74b0*/  LDL R21, [R1+0x10] ;  /* 0x0000100001157983 */ /* 0x000f220000100800 */
[----:B------:R-:W-:Y:S01]  /*74c0*/  @!P5 IMAD.MOV R4, RZ, RZ, -R4 ;  /* 0x000000ffff04d224 */ /* 0x000fe200078e0a04 */
[----:B---3--:R-:W-:Y:S01]  /*74d0*/  IABS R11, R15 ;  /* 0x0000000f000b7213 */ /* 0x008fe20000000000 */
[----:B------:R-:W-:Y:S01]  /*74e0*/  IMAD.HI.U32 R15, R2, R12, RZ ;  /* 0x0000000c020f7227 */ /* 0x000fe200078e00ff */
[----:B--2---:R-:W-:-:S03]  /*74f0*/  ISETP.GE.AND P1, PT, R14, RZ, PT ;  /* 0x000000ff0e00720c */ /* 0x004fc60003f26270 */
[----:B------:R-:W-:Y:S01]  /*7500*/  IMAD.HI.U32 R7, R2, R11, RZ ;  /* 0x0000000b02077227 */ /* 0x000fe200078e00ff */
[----:B------:R-:W-:-:S03]  /*7510*/  IABS R14, R14 ;  /* 0x0000000e000e7213 */ /* 0x000fc60000000000 */
[----:B------:R-:W-:Y:S02]  /*7520*/  IMAD.MOV R15, RZ, RZ, -R15 ;  /* 0x000000ffff0f7224 */ /* 0x000fe400078e0a0f */
[----:B------:R-:W-:Y:S02]  /*7530*/  IMAD.MOV R7, RZ, RZ, -R7 ;  /* 0x000000ffff077224 */ /* 0x000fe400078e0a07 */
[C---:B------:R-:W-:Y:S02]  /*7540*/  IMAD R12, R0.reuse, R15, R12 ;  /* 0x0000000f000c7224 */ /* 0x040fe400078e020c */
[----:B------:R-:W-:Y:S02]  /*7550*/  IMAD R15, R0, R7, R11 ;  /* 0x00000007000f7224 */ /* 0x000fe400078e020b */
[----:B------:R-:W-:-:S04]  /*7560*/  IMAD.HI.U32 R10, R2, R14, RZ ;  /* 0x0000000e020a7227 */ /* 0x000fc800078e00ff */
[----:B------:R-:W-:-:S04]  /*7570*/  IMAD.MOV R10, RZ, RZ, -R10 ;  /* 0x000000ffff0a7224 */ /* 0x000fc800078e0a0a */
[----:B------:R-:W-:Y:S02]  /*7580*/  IMAD R10, R0, R10, R14 ;  /* 0x0000000a000a7224 */ /* 0x000fe400078e020e */
[----:B------:R-:W2:Y:S01]  /*7590*/  LDL R14, [R1+0x4] ;  /* 0x00000400010e7983 */ /* 0x000ea20000100800 */
[----:B----4-:R-:W-:Y:S01]  /*75a0*/  IABS R7, R29 ;  /* 0x0000001d00077213 */ /* 0x010fe20000000000 */
[----:B------:R-:W-:-:S04]  /*75b0*/  IMAD.MOV.U32 R29, RZ, RZ, R8 ;  /* 0x000000ffff1d7224 */ /* 0x000fc800078e0008 */
[----:B------:R-:W-:-:S05]  /*75c0*/  @!P0 IMAD.MOV R29, RZ, RZ, -R29 ;  /* 0x000000ffff1d8224 */ /* 0x000fca00078e0a1d */
[----:B------:R0:W-:Y:S04]  /*75d0*/  STL [R1+0xc], R29 ;  /* 0x00000c1d01007387 */ /* 0x0001e80000100800 */
[----:B0-----:R-:W3:Y:S04]  /*75e0*/  LDL.LU R29, [R1+0x2f2c] ;  /* 0x002f2c00011d7983 */ /* 0x001ee80000300800 */
[----:B------:R0:W-:Y:S04]  /*75f0*/  STL [R1+0x2f28], R24 ;  /* 0x002f281801007387 */ /* 0x0001e80000100800 */
[----:B------:R1:W-:Y:S04]  /*7600*/  STL [R1+0x9c0], R4 ;  /* 0x0009c00401007387 */ /* 0x0003e80000100800 */
[----:B0-----:R-:W4:Y:S01]  /*7610*/  LDL.LU R24, [R1] ;  /* 0x0000000001187983 */ /* 0x001f220000300800 */
[----:B------:R-:W-:-:S02]  /*7620*/  ISETP.GT.U32.AND P6, PT, R0, R9, PT ;  /* 0x000000090000720c */ /* 0x000fc40003fc4070 */
[----:B------:R-:W-:-:S11]  /*7630*/  ISETP.GT.U32.AND P2, PT, R0, R10, PT ;  /* 0x0000000a0000720c */ /* 0x000fd60003f44070 */
[--C-:B------:R-:W-:Y:S02]  /*7640*/  @!P6 IMAD.IADD R9, R9, 0x1, -R0.reuse ;  /* 0x000000010909e824 */ /* 0x100fe400078e0a00 */
[----:B------:R-:W-:-:S03]  /*7650*/  @!P2 IMAD.IADD R10, R10, 0x1, -R0 ;  /* 0x000000010a0aa824 */ /* 0x000fc600078e0a00 */
[C---:B------:R-:W-:Y:S02]  /*7660*/  ISETP.GT.U32.AND P2, PT, R0.reuse, R9, PT ;  /* 0x000000090000720c */ /* 0x040fe40003f44070 */
[----:B------:R-:W-:Y:S02]  /*7670*/  ISETP.GT.U32.AND P5, PT, R0, R12, PT ;  /* 0x0000000c0000720c */ /* 0x000fe40003fa4070 */
[----:B------:R-:W-:Y:S02]  /*7680*/  IABS R13, R13 ;  /* 0x0000000d000d7213 */ /* 0x000fe40000000000 */
[----:B------:R-:W-:-:S07]  /*7690*/  IABS R11, R21 ;  /* 0x00000015000b7213 */ /* 0x000fce0000000000 */
[----:B------:R-:W-:Y:S01]  /*76a0*/  @!P2 IMAD.IADD R9, R9, 0x1, -R0 ;  /* 0x000000010909a824 */ /* 0x000fe200078e0a00 */
[----:B------:R-:W-:Y:S01]  /*76b0*/  ISETP.GT.U32.AND P2, PT, R0, R15, PT ;  /* 0x0000000f0000720c */ /* 0x000fe20003f44070 */
[----:B------:R-:W-:-:S04]  /*76c0*/  IMAD.HI.U32 R8, R2, R13, RZ ;  /* 0x0000000d02087227 */ /* 0x000fc800078e00ff */
[----:B-1----:R-:W-:-:S04]  /*76d0*/  IMAD.HI.U32 R4, R2, R11, RZ ;  /* 0x0000000b02047227 */ /* 0x002fc800078e00ff */
[----:B------:R-:W-:Y:S02]  /*76e0*/  IMAD.MOV R8, RZ, RZ, -R8 ;  /* 0x000000ffff087224 */ /* 0x000fe400078e0a08 */
[----:B------:R-:W-:Y:S02]  /*76f0*/  IMAD.MOV R4, RZ, RZ, -R4 ;  /* 0x000000ffff047224 */ /* 0x000fe400078e0a04 */
[--C-:B------:R-:W-:Y:S02]  /*7700*/  @!P5 IMAD.IADD R12, R12, 0x1, -R0.reuse ;  /* 0x000000010c0cd824 */ /* 0x100fe400078e0a00 */
[C---:B------:R-:W-:Y:S02]  /*7710*/  IMAD R8, R0.reuse, R8, R13 ;  /* 0x0000000800087224 */ /* 0x040fe400078e020d */
[----:B------:R-:W-:Y:S01]  /*7720*/  @!P2 IMAD.IADD R15, R15, 0x1, -R0 ;  /* 0x000000010f0fa824 */ /* 0x000fe200078e0a00 */
[----:B------:R-:W2:Y:S01]  /*7730*/  LDL R13, [R1+0x1c] ;  /* 0x00001c00010d7983 */ /* 0x000ea20000100800 */
[----:B------:R-:W-:Y:S01]  /*7740*/  IMAD R4, R0, R4, R11 ;  /* 0x0000000400047224 */ /* 0x000fe200078e020b */
[----:B---3--:R-:W-:-:S02]  /*7750*/  ISETP.GE.AND P5, PT, R29, RZ, PT ;  /* 0x000000ff1d00720c */ /* 0x008fc40003fa6270 */
[----:B------:R-:W3:Y:S01]  /*7760*/  LDL R29, [R1+0x18] ;  /* 0x00001800011d7983 */ /* 0x000ee20000100800 */
[----:B----4-:R-:W-:-:S03]  /*7770*/  ISETP.GE.AND P2, PT, R24, RZ, PT ;  /* 0x000000ff1800720c */ /* 0x010fc60003f46270 */
[----:B------:R-:W4:Y:S04]  /*7780*/  LDL.LU R24, [R1+0x2f28] ;  /* 0x002f280001187983 */ /* 0x000f280000300800 */
[----:B------:R-:W3:Y:S01]  /*7790*/  LDL.LU R11, [R1+0xabc] ;  /* 0x000abc00010b7983 */ /* 0x000ee20000300800 */
[----:B------:R-:W-:Y:S01]  /*77a0*/  ISETP.GT.U32.AND P6, PT, R0, R6, PT ;  /* 0x000000060000720c */ /* 0x000fe20003fc4070 */
[----:B------:R-:W-:Y:S01]  /*77b0*/  IMAD.MOV.U32 R21, RZ, RZ, R20 ;  /* 0x000000ffff157224 */ /* 0x000fe200078e0014 */
[----:B--2---:R-:W-:Y:S01]  /*77c0*/  IABS R14, R14 ;  /* 0x0000000e000e7213 */ /* 0x004fe20000000000 */
[----:B------:R-:W-:Y:S02]  /*77d0*/  IMAD.MOV.U32 R20, RZ, RZ, R22 ;  /* 0x000000ffff147224 */ /* 0x000fe400078e0016 */
[----:B------:R-:W-:-:S02]  /*77e0*/  IMAD.MOV.U32 R22, RZ, RZ, R25 ;  /* 0x000000ffff167224 */ /* 0x000fc400078e0019 */
[----:B------:R-:W-:-:S06]  /*77f0*/  IMAD.MOV.U32 R25, RZ, RZ, R16 ;  /* 0x000000ffff197224 */ /* 0x000fcc00078e0010 */
[----:B------:R-:W-:Y:S02]  /*7800*/  @!P6 IMAD.IADD R6, R6, 0x1, -R0 ;  /* 0x000000010606e824 */ /* 0x000fe400078e0a00 */
[----:B------:R-:W-:-:S03]  /*7810*/  IMAD.HI.U32 R16, R2, R14, RZ ;  /* 0x0000000e02107227 */ /* 0x000fc600078e00ff */
[C---:B------:R-:W-:Y:S01]  /*7820*/  ISETP.GT.U32.AND P6, PT, R0.reuse, R6, PT ;  /* 0x000000060000720c */ /* 0x040fe20003fc4070 */
[----:B------:R-:W-:Y:S01]  /*7830*/  IMAD.MOV R16, RZ, RZ, -R16 ;  /* 0x000000ffff107224 */ /* 0x000fe200078e0a10 */
[----:B------:R-:W-:-:S03]  /*7840*/  ISETP.GT.U32.AND P0, PT, R0, R10, PT ;  /* 0x0000000a0000720c */ /* 0x000fc60003f04070 */
[----:B------:R-:W-:Y:S02]  /*7850*/  IMAD R14, R0, R16, R14 ;  /* 0x00000010000e7224 */ /* 0x000fe400078e020e */
[----:B------:R-:W-:-:S04]  /*7860*/  IMAD.HI.U32 R16, R2, R7, RZ ;  /* 0x0000000702107227 */ /* 0x000fc800078e00ff */
[----:B------:R-:W-:Y:S02]  /*7870*/  IMAD.MOV R16, RZ, RZ, -R16 ;  /* 0x000000ffff107224 */ /* 0x000fe400078e0a10 */
[--C-:B------:R-:W-:Y:S01]  /*7880*/  @!P6 IMAD.IADD R6, R6, 0x1, -R0.reuse ;  /* 0x000000010606e824 */ /* 0x100fe200078e0a00 */
[----:B------:R-:W-:Y:S01]  /*7890*/  ISETP.GT.U32.AND P6, PT, R0, R8, PT ;  /* 0x000000080000720c */ /* 0x000fe20003fc4070 */
[----:B------:R-:W-:Y:S02]  /*78a0*/  @!P0 IMAD.IADD R10, R10, 0x1, -R0 ;  /* 0x000000010a0a8824 */ /* 0x000fe400078e0a00 */
[----:B------:R-:W-:Y:S02]  /*78b0*/  IMAD R7, R0, R16, R7 ;  /* 0x0000001000077224 */ /* 0x000fe400078e0207 */
[----:B------:R-:W-:-:S05]  /*78c0*/  @!P3 IMAD.MOV R9, RZ, RZ, -R9 ;  /* 0x000000ffff09b224 */ /* 0x000fca00078e0a09 */
[----:B------:R0:W-:Y:S03]  /*78d0*/  STL [R1], R9 ;  /* 0x0000000901007387 */ /* 0x0001e60000100800 */
[----:B------:R-:W-:Y:S01]  /*78e0*/  @!P6 IMAD.IADD R8, R8, 0x1, -R0 ;  /* 0x000000010808e824 */ /* 0x000fe200078e0a00 */
[----:B0-----:R-:W2:Y:S01]  /*78f0*/  LDL.LU R9, [R1+0x4] ;  /* 0x0000040001097983 */ /* 0x001ea20000300800 */
[----:B---3--:R-:W-:Y:S01]  /*7900*/  IMAD.MOV.U32 R16, RZ, RZ, R11 ;  /* 0x000000ffff107224 */ /* 0x008fe200078e000b */
[----:B------:R-:W-:Y:S01]  /*7910*/  IABS R11, R29 ;  /* 0x0000001d000b7213 */ /* 0x000fe20000000000 */
[----:B------:R-:W-:-:S04]  /*7920*/  IMAD.MOV.U32 R29, RZ, RZ, R10 ;  /* 0x000000ffff1d7224 */ /* 0x000fc800078e000a */
[----:B------:R-:W-:Y:S01]  /*7930*/  @!P1 IMAD.MOV R29, RZ, RZ, -R29 ;  /* 0x000000ffff1d9224 */ /* 0x000fe200078e0a1d */
[----:B------:R-:W-:-:S04]  /*7940*/  ISETP.GT.U32.AND P1, PT, R0, R8, PT ;  /* 0x000000080000720c */ /* 0x000fc80003f24070 */
[----:B------:R-:W-:Y:S04]  /*7950*/  STL [R1+0x2c58], R29 ;  /* 0x002c581d01007387 */ /* 0x000fe80000100800 */
[----:B------:R0:W-:Y:S04]  /*7960*/  STL [R1+0x2f24], R8 ;  /* 0x002f240801007387 */ /* 0x0001e80000100800 */
[----:B0-----:R-:W3:Y:S01]  /*7970*/  LDL.LU R8, [R1+0x8] ;  /* 0x0000080001087983 */ /* 0x001ee20000300800 */
[----:B------:R-:W-:Y:S01]  /*7980*/  ISETP.GT.U32.AND P0, PT, R0, R14, PT ;  /* 0x0000000e0000720c */ /* 0x000fe20003f04070 */
[----:B------:R-:W-:Y:S01]  /*7990*/  @!P4 IMAD.MOV R6, RZ, RZ, -R6 ;  /* 0x000000ffff06c224 */ /* 0x000fe200078e0a06 */
[----:B------:R-:W-:Y:S01]  /*79a0*/  IABS R13, R13 ;  /* 0x0000000d000d7213 */ /* 0x000fe20000000000 */
[----:B------:R-:W4:Y:S10]  /*79b0*/  LDL.LU R10, [R1+0x14] ;  /* 0x00001400010a7983 */ /* 0x000f340000300800 */
[----:B------:R-:W-:Y:S01]  /*79c0*/  @!P0 IMAD.IADD R14, R14, 0x1, -R0 ;  /* 0x000000010e0e8824 */ /* 0x000fe200078e0a00 */
[----:B------:R-:W-:-:S04]  /*79d0*/  ISETP.GT.U32.AND P0, PT, R0, R12, PT ;  /* 0x0000000c0000720c */ /* 0x000fc80003f04070 */
[----:B------:R-:W-:Y:S01]  /*79e0*/  ISETP.GT.U32.AND P3, PT, R0, R14, PT ;  /* 0x0000000e0000720c */ /* 0x000fe20003f64070 */
[----:B------:R0:W-:Y:S04]  /*79f0*/  STL [R1+0x9bc], R6 ;  /* 0x0009bc0601007387 */ /* 0x0001e80000100800 */
[----:B------:R-:W4:Y:S04]  /*7a00*/  LDL.LU R29, [R1+0x24] ;  /* 0x00002400011d7983 */ /* 0x000f280000300800 */
[----:B------:R-:W-:Y:S01]  /*7a10*/  @!P0 IMAD.IADD R12, R12, 0x1, -R0 ;  /* 0x000000010c0c8824 */ /* 0x000fe200078e0a00 */
[----:B--2---:R-:W-:Y:S01]  /*7a20*/  ISETP.GE.AND P0, PT, R9, RZ, PT ;  /* 0x000000ff0900720c */ /* 0x004fe20003f06270 */
[C---:B0-----:R-:W-:Y:S01]  /*7a30*/  IMAD.HI.U32 R6, R2.reuse, R11, RZ ;  /* 0x0000000b02067227 */ /* 0x041fe200078e00ff */
[----:B------:R0:W-:Y:S03]  /*7a40*/  STL [R1+0x2f20], R2 ;  /* 0x002f200201007387 */ /* 0x0001e60000100800 */
[----:B------:R-:W-:-:S04]  /*7a50*/  IMAD.HI.U32 R9, R2, R13, RZ ;  /* 0x0000000d02097227 */ /* 0x000fc800078e00ff */
[----:B------:R-:W-:Y:S01]  /*7a60*/  @!P3 IMAD.IADD R14, R14, 0x1, -R0 ;  /* 0x000000010e0eb824 */ /* 0x000fe200078e0a00 */
[----:B0-----:R-:W2:Y:S01]  /*7a70*/  LDL.LU R2, [R1+0x10] ;  /* 0x0000100001027983 */ /* 0x001ea20000300800 */
[----:B---3--:R-:W-:-:S03]  /*7a80*/  ISETP.GE.AND P3, PT, R8, RZ, PT ;  /* 0x000000ff0800720c */ /* 0x008fc60003f66270 */
[----:B------:R-:W3:Y:S01]  /*7a90*/  LDL.LU R8, [R1+0x2f24] ;  /* 0x002f240001087983 */ /* 0x000ee20000300800 */
[C---:B------:R-:W-:Y:S02]  /*7aa0*/  ISETP.GT.U32.AND P6, PT, R0.reuse, R15, PT ;  /* 0x0000000f0000720c */ /* 0x040fe40003fc4070 */
[C---:B------:R-:W-:Y:S01]  /*7ab0*/  ISETP.GT.U32.AND P4, PT, R0.reuse, R4, PT ;  /* 0x000000040000720c */ /* 0x040fe20003f84070 */
[----:B------:R-:W-:Y:S02]  /*7ac0*/  IMAD.MOV R9, RZ, RZ, -R9 ;  /* 0x000000ffff097224 */ /* 0x000fe400078e0a09 */
[----:B------:R-:W-:Y:S02]  /*7ad0*/  IMAD.MOV R6, RZ, RZ, -R6 ;  /* 0x000000ffff067224 */ /* 0x000fe400078e0a06 */
[----:B------:R-:W-:Y:S02]  /*7ae0*/  IMAD R9, R0, R9, R13 ;  /* 0x0000000900097224 */ /* 0x000fe400078e020d */
[----:B------:R-:W2:Y:S04]  /*7af0*/  LDL.LU R13, [R1+0x20] ;  /* 0x00002000010d7983 */ /* 0x000ea80000300800 */
[----:B------:R-:W-:-:S02]  /*7b00*/  @!P6 IMAD.IADD R15, R15, 0x1, -R0 ;  /* 0x000000010f0fe824 */ /* 0x000fc400078e0a00 */
[----:B------:R-:W-:Y:S01]  /*7b10*/  @!P4 IMAD.IADD R4, R4, 0x1, -R0 ;  /* 0x000000010404c824 */ /* 0x000fe200078e0a00 */
[----:B----4-:R-:W-:Y:S01]  /*7b20*/  ISETP.GE.AND P4, PT, R10, RZ, PT ;  /* 0x000000ff0a00720c */ /* 0x010fe20003f86270 */
[----:B------:R-:W-:Y:S02]  /*7b30*/  IMAD.MOV.U32 R10, RZ, RZ, R12 ;  /* 0x000000ffff0a7224 */ /* 0x000fe400078e000c */
[----:B------:R-:W-:Y:S01]  /*7b40*/  IMAD R6, R0, R6, R11 ;  /* 0x0000000600067224 */ /* 0x000fe200078e020b */
[----:B------:R-:W4:Y:S01]  /*7b50*/  LDL.LU R12, [R1+0x1c] ;  /* 0x00001c00010c7983 */ /* 0x000f220000300800 */
[----:B------:R-:W-:-:S03]  /*7b60*/  @!P5 IMAD.MOV R10, RZ, RZ, -R10 ;  /* 0x000000ffff0ad224 */ /* 0x000fc600078e0a0a */
[----:B------:R-:W4:Y:S04]  /*7b70*/  LDL R11, [R1+0x28] ;  /* 0x00002800010b7983 */ /* 0x000f280000100800 */
[----:B------:R-:W-:Y:S01]  /*7b80*/  STL [R1+0x9b8], R10 ;  /* 0x0009b80a01007387 */ /* 0x000fe20000100800 */
[----:B---3--:R-:W-:Y:S01]  /*7b90*/  @!P1 IMAD.IADD R8, R8, 0x1, -R0 ;  /* 0x0000000108089824 */ /* 0x008fe200078e0a00 */
[----:B--2---:R-:W-:Y:S01]  /*7ba0*/  ISETP.GE.AND P1, PT, R2, RZ, PT ;  /* 0x000000ff0200720c */ /* 0x004fe20003f26270 */
[----:B------:R-:W-:-:S04]  /*7bb0*/  IMAD.MOV.U32 R2, RZ, RZ, R15 ;  /* 0x000000ffff027224 */ /* 0x000fc800078e000f */
[----:B------:R-:W-:-:S05]  /*7bc0*/  @!P2 IMAD.MOV R2, RZ, RZ, -R2 ;  /* 0x000000ffff02a224 */ /* 0x000fca00078e0a02 */
[----:B------:R0:W-:Y:S02]  /*7bd0*/  STL [R1+0x9b4], R2 ;  /* 0x0009b40201007387 */ /* 0x0001e40000100800 */
[----:B0-----:R-:W-:Y:S02]  /*7be0*/  IMAD.MOV.U32 R2, RZ, RZ, R14 ;  /* 0x000000ffff027224 */ /* 0x001fe400078e000e */
[----:B------:R-:W2:Y:S01]  /*7bf0*/  LDL.LU R14, [R1+0x18] ;  /* 0x00001800010e7983 */ /* 0x000ea20000300800 */
[----:B------:R-:W-:-:S13]  /*7c00*/  ISETP.GT.U32.AND P6, PT, R0, R7, PT ;  /* 0x000000070000720c */ /* 0x000fda0003fc4070 */
[----:B------:R-:W-:Y:S01]  /*7c10*/  @!P6 IMAD.IADD R7, R7, 0x1, -R0 ;  /* 0x000000010707e824 */ /* 0x000fe200078e0a00 */
[----:B------:R-:W-:-:S04]  /*7c20*/  ISETP.GT.U32.AND P6, PT, R0, R4, PT ;  /* 0x000000040000720c */ /* 0x000fc80003fc4070 */
[----:B------:R-:W-:Y:S01]  /*7c30*/  ISETP.GT.U32.AND P2, PT, R0, R7, PT ;  /* 0x000000070000720c */ /* 0x000fe20003f44070 */
[----:B------:R-:W-:Y:S01]  /*7c40*/  @!P0 IMAD.MOV R2, RZ, RZ, -R2 ;  /* 0x000000ffff028224 */ /* 0x000fe200078e0a02 */
[----:B------:R-:W-:Y:S01]  /*7c50*/  IABS R10, R13 ;  /* 0x0000000d000a7213 */ /* 0x000fe20000000000 */
[----:B------:R-:W-:-:S06]  /*7c60*/  IMAD.MOV.U32 R15, RZ, RZ, R8 ;  /* 0x000000ffff0f7224 */ /* 0x000fcc00078e0008 */
[----:B------:R-:W-:-:S04]  /*7c70*/  @!P6 IMAD.IADD R4, R4, 0x1, -R0 ;  /* 0x000000010404e824 */ /* 0x000fc800078e0a00 */
[----:B------:R-:W-:Y:S01]  /*7c80*/  @!P2 IMAD.IADD R7, R7, 0x1, -R0 ;  /* 0x000000010707a824 */ /* 0x000fe200078e0a00 */
[----:B------:R-:W-:Y:S01]  /*7c90*/  ISETP.GE.AND P2, PT, R13, RZ, PT ;  /* 0x000000ff0d00720c */ /* 0x000fe20003f46270 */
[----:B------:R-:W-:Y:S01]  /*7ca0*/  IMAD.MOV.U32 R13, RZ, RZ, R4 ;  /* 0x000000ffff0d7224 */ /* 0x000fe200078e0004 */
[----:B------:R0:W-:Y:S01]  /*7cb0*/  STL [R1+0x9b0], R2 ;  /* 0x0009b00201007387 */ /* 0x0001e20000100800 */
[----:B------:R-:W-:Y:S02]  /*7cc0*/  @!P3 IMAD.MOV R15, RZ, RZ, -R15 ;  /* 0x000000ffff0fb224 */ /* 0x000fe400078e0a0f */
[----:B------:R-:W-:Y:S01]  /*7cd0*/  @!P1 IMAD.MOV R13, RZ, RZ, -R13 ;  /* 0x000000ffff0d9224 */ /* 0x000fe200078e0a0d */
[----:B0-----:R-:W3:Y:S04]  /*7ce0*/  LDL.LU R2, [R1+0x2f20] ;  /* 0x002f200001027983 */ /* 0x001ee80000300800 */
[----:B------:R-:W-:Y:S04]  /*7cf0*/  STL [R1+0x9ac], R15 ;  /* 0x0009ac0f01007387 */ /* 0x000fe80000100800 */
[----:B------:R0:W-:Y:S01]  /*7d00*/  STL [R1+0x9a8], R13 ;  /* 0x0009a80d01007387 */ /* 0x0001e20000100800 */
[----:B--2---:R-:W-:-:S03]  /*7d10*/  ISETP.GE.AND P0, PT, R14, RZ, PT ;  /* 0x000000ff0e00720c */ /* 0x004fc60003f06270 */
[----:B------:R-:W2:Y:S01]  /*7d20*/  LDL.LU R14, [R1+0x60] ;  /* 0x00006000010e7983 */ /* 0x000ea20000300800 */
[C---:B------:R-:W-:Y:S02]  /*7d30*/  ISETP.GT.U32.AND P5, PT, R0.reuse, R6, PT ;  /* 0x000000060000720c */ /* 0x040fe40003fa4070 */
[----:B------:R-:W-:Y:S02]  /*7d40*/  ISETP.GT.U32.AND P3, PT, R0, R9, PT ;  /* 0x000000090000720c */ /* 0x000fe40003f64070 */
[----:B------:R-:W-:Y:S01]  /*7d50*/  IABS R8, R29 ;  /* 0x0000001d00087213 */ /* 0x000fe20000000000 */
[----:B------:R-:W-:Y:S01]  /*7d60*/  @!P4 IMAD.MOV R7, RZ, RZ, -R7 ;  /* 0x000000ffff07c224 */ /* 0x000fe200078e0a07 */
[----:B0-----:R-:W4:Y:S04]  /*7d70*/  LDL R13, [R1+0x30] ;  /* 0x00003000010d7983 */ /* 0x001f280000100800 */
[----:B------:R-:W4:Y:S03]  /*7d80*/  LDL R15, [R1+0x34] ;  /* 0x00003400010f7983 */ /* 0x000f260000100800 */
[----:B------:R-:W-:-:S02]  /*7d90*/  @!P5 IMAD.IADD R6, R6, 0x1, -R0 ;  /* 0x000000010606d824 */ /* 0x000fc400078e0a00 */
[----:B------:R-:W-:-:S03]  /*7da0*/  @!P3 IMAD.IADD R9, R9, 0x1, -R0 ;  /* 0x000000010909b824 */ /* 0x000fc600078e0a00 */
[C---:B------:R-:W-:Y:S02]  /*7db0*/  ISETP.GT.U32.AND P5, PT, R0.reuse, R6, PT ;  /* 0x000000060000720c */ /* 0x040fe40003fa4070 */
[----:B------:R-:W-:Y:S02]  /*7dc0*/  ISETP.GT.U32.AND P1, PT, R0, R9, PT ;  /* 0x000000090000720c */ /* 0x000fe40003f24070 */
[----:B------:R-:W-:Y:S02]  /*7dd0*/  ISETP.GE.AND P3, PT, R29, RZ, PT ;  /* 0x000000ff1d00720c */ /* 0x000fe40003f66270 */
[----:B------:R-:W4:Y:S07]  /*7de0*/  LDL R29, [R1+0x38] ;  /* 0x00003800011d7983 */ /* 0x000f2e0000100800 */
[----:B------:R-:W-:-:S02]  /*7df0*/  @!P5 IMAD.IADD R6, R6, 0x1, -R0 ;  /* 0x000000010606d824 */ /* 0x000fc400078e0a00 */
[----:B------:R-:W-:Y:S02]  /*7e00*/  @!P1 IMAD.IADD R9, R9, 0x1, -R0 ;  /* 0x0000000109099824 */ /* 0x000fe400078e0a00 */
[----:B------:R-:W-:Y:S02]  /*7e10*/  @!P0 IMAD.MOV R6, RZ, RZ, -R6 ;  /* 0x000000ffff068224 */ /* 0x000fe400078e0a06 */
[----:B---3--:R-:W-:-:S04]  /*7e20*/  IMAD.HI.U32 R4, R2, R8, RZ ;  /* 0x0000000802047227 */ /* 0x008fc800078e00ff */
[----:B------:R-:W-:-:S04]  /*7e30*/  IMAD.MOV R4, RZ, RZ, -R4 ;  /* 0x000000ffff047224 */ /* 0x000fc800078e0a04 */
[----:B------:R-:W-:Y:S02]  /*7e40*/  IMAD R8, R0, R4, R8 ;  /* 0x0000000400087224 */ /* 0x000fe400078e0208 */
[----:B------:R-:W3:Y:S04]  /*7e50*/  LDL.LU R4, [R1+0x28] ;  /* 0x0000280001047983 */ /* 0x000ee80000300800 */
[----:B------:R-:W-:Y:S04]  /*7e60*/  STL [R1+0x9a4], R7 ;  /* 0x0009a40701007387 */ /* 0x000fe80000100800 */
[----:B------:R0:W-:Y:S01]  /*7e70*/  STL [R1+0x9a0], R6 ;  /* 0x0009a00601007387 */ /* 0x0001e20000100800 */
[----:B--2---:R-:W-:-:S02]  /*7e80*/  ISETP.GE.AND P1, PT, R14, RZ, PT ;  /* 0x000000ff0e00720c */ /* 0x004fc40003f26270 */
[----:B------:R-:W-:-:S05]  /*7e90*/  IABS R14, R14 ;  /* 0x0000000e000e7213 */ /* 0x000fca0000000000 */
[----:B0-----:R-:W-:Y:S01]  /*7ea0*/  IMAD.HI.U32 R6, R2, R14, RZ ;  /* 0x0000000e02067227 */ /* 0x001fe200078e00ff */
[----:B------:R0:W-:Y:S04]  /*7eb0*/  STL [R1+0x2f1c], R14 ;  /* 0x002f1c0e01007387 */ /* 0x0001e80000100800 */
[----:B0-----:R-:W2:Y:S01]  /*7ec0*/  LDL.LU R14, [R1+0x30] ;  /* 0x00003000010e7983 */ /* 0x001ea20000300800 */
[----:B----4-:R-:W-:Y:S01]  /*7ed0*/  ISETP.GE.AND P6, PT, R12, RZ, PT ;  /* 0x000000ff0c00720c */ /* 0x010fe20003fc6270 */
[----:B------:R-:W-:-:S04]  /*7ee0*/  IMAD.HI.U32 R12, R2, R10, RZ ;  /* 0x0000000a020c7227 */ /* 0x000fc800078e00ff */
[----:B------:R-:W-:-:S04]  /*7ef0*/  IMAD.MOV R12, RZ, RZ, -R12 ;  /* 0x000000ffff0c7224 */ /* 0x000fc800078e0a0c */
[----:B------:R-:W-:-:S05]  /*7f00*/  IMAD R10, R0, R12, R10 ;  /* 0x0000000c000a7224 */ /* 0x000fca00078e020a */
[----:B------:R-:W-:Y:S02]  /*7f10*/  ISETP.GT.U32.AND P5, PT, R0, R10, PT ;  /* 0x0000000a0000720c */ /* 0x000fe40003fa4070 */
[----:B------:R-:W-:Y:S01]  /*7f20*/  IABS R7, R29 ;  /* 0x0000001d00077213 */ /* 0x000fe20000000000 */
[----:B------:R-:W-:-:S10]  /*7f30*/  IMAD.MOV.U32 R29, RZ, RZ, R9 ;  /* 0x000000ffff1d7224 */ /* 0x000fd400078e0009 */
[----:B------:R-:W-:-:S05]  /*7f40*/  @!P5 IMAD.IADD R10, R10, 0x1, -R0 ;  /* 0x000000010a0ad824 */ /* 0x000fca00078e0a00 */
[----:B------:R-:W-:Y:S01]  /*7f50*/  ISETP.GT.U32.AND P5, PT, R0, R10, PT ;  /* 0x0000000a0000720c */ /* 0x000fe20003fa4070 */
[----:B------:R-:W-:-:S05]  /*7f60*/  @!P6 IMAD.MOV R29, RZ, RZ, -R29 ;  /* 0x000000ffff1de224 */ /* 0x000fca00078e0a1d */
[----:B------:R0:W-:Y:S07]  /*7f70*/  STL [R1+0x99c], R29 ;  /* 0x00099c1d01007387 */ /* 0x0001ee0000100800 */
[----:B------:R-:W-:Y:S01]  /*7f80*/  @!P5 IMAD.IADD R10, R10, 0x1, -R0 ;  /* 0x000000010a0ad824 */ /* 0x000fe200078e0a00 */
[----:B0-----:R-:W4:Y:S01]  /*7f90*/  LDL R29, [R1+0x48] ;  /* 0x00004800011d7983 */ /* 0x001f220000100800 */
[----:B--2---:R-:W-:-:S03]  /*7fa0*/  ISETP.GE.AND P5, PT, R14, RZ, PT ;  /* 0x000000ff0e00720c */ /* 0x004fc60003fa6270 */
[----:B------:R-:W2:Y:S01]  /*7fb0*/  LDL.LU R14, [R1+0x2f1c] ;  /* 0x002f1c00010e7983 */ /* 0x000ea20000300800 */
[----:B------:R-:W-:Y:S02]  /*7fc0*/  ISETP.GT.U32.AND P0, PT, R0, R8, PT ;  /* 0x000000080000720c */ /* 0x000fe40003f04070 */
[----:B------:R-:W-:-:S11]  /*7fd0*/  IABS R13, R13 ;  /* 0x0000000d000d7213 */ /* 0x000fd60000000000 */
[----:B------:R-:W-:-:S05]  /*7fe0*/  @!P0 IMAD.IADD R8, R8, 0x1, -R0 ;  /* 0x0000000108088824 */ /* 0x000fca00078e0a00 */
[----:B------:R-:W-:Y:S02]  /*7ff0*/  ISETP.GT.U32.AND P0, PT, R0, R8, PT ;  /* 0x000000080000720c */ /* 0x000fe40003f04070 */
[----:B---3--:R-:W-:Y:S01]  /*8000*/  ISETP.GE.AND P4, PT, R4, RZ, PT ;  /* 0x000000ff0400720c */ /* 0x008fe20003f86270 */
[----:B------:R-:W-:-:S04]  /*8010*/  IMAD.HI.U32 R4, R2, R13, RZ ;  /* 0x0000000d02047227 */ /* 0x000fc800078e00ff */
[----:B------:R-:W-:Y:S02]  /*8020*/  IMAD.MOV R6, RZ, RZ, -R6 ;  /* 0x000000ffff067224 */ /* 0x000fe400078e0a06 */
[----:B------:R-:W-:-:S04]  /*8030*/  IMAD.MOV R4, RZ, RZ, -R4 ;  /* 0x000000ffff047224 */ /* 0x000fc800078e0a04 */
[----:B------:R-:W-:Y:S02]  /*8040*/  @!P0 IMAD.IADD R8, R8, 0x1, -R0 ;  /* 0x0000000108088824 */ /* 0x000fe400078e0a00 */
[C---:B------:R-:W-:Y:S02]  /*8050*/  IMAD R4, R0.reuse, R4, R13 ;  /* 0x0000000400047224 */ /* 0x040fe400078e020d */
[----:B------:R-:W3:Y:S01]  /*8060*/  LDL R13, [R1+0x40] ;  /* 0x00004000010d7983 */ /* 0x000ee20000100800 */
[----:B--2---:R-:W-:-:S03]  /*8070*/  IMAD R6, R0, R6, R14 ;  /* 0x0000000600067224 */ /* 0x004fc600078e020e */
[----:B------:R-:W2:Y:S04]  /*8080*/  LDL R14, [R1+0x3c] ;  /* 0x00003c00010e7983 */ /* 0x000ea80000100800 */
[----:B------:R0:W-:Y:S04]  /*8090*/  STL [R1+0x2f18], R8 ;  /* 0x002f180801007387 */ /* 0x0001e80000100800 */
[----:B0-----:R-:W4:Y:S01]  /*80a0*/  LDL R8, [R1+0x44] ;  /* 0x0000440001087983 */ /* 0x001f220000100800 */
[----:B------:R-:W-:-:S05]  /*80b0*/  IABS R11, R11 ;  /* 0x0000000b000b7213 */ /* 0x000fca0000000000 */
[----:B------:R-:W-:-:S04]  /*80c0*/  IMAD.HI.U32 R12, R2, R11, RZ ;  /* 0x0000000b020c7227 */ /* 0x000fc800078e00ff */
[----:B------:R-:W-:-:S04]  /*80d0*/  IMAD.MOV R12, RZ, RZ, -R12 ;  /* 0x000000ffff0c7224 */ /* 0x000fc800078e0a0c */
[----:B------:R-:W-:Y:S01]  /*80e0*/  IMAD R11, R0, R12, R11 ;  /* 0x0000000c000b7224 */ /* 0x000fe200078e020b */
[----:B------:R-:W-:Y:S01]  /*80f0*/  IABS R12, R15 ;  /* 0x0000000f000c7213 */ /* 0x000fe20000000000 */
[----:B------:R-:W-:-:S04]  /*8100*/  IMAD.HI.U32 R9, R2, R7, RZ ;  /* 0x0000000702097227 */ /* 0x000fc800078e00ff */
[----:B------:R-:W-:-:S04]  /*8110*/  IMAD.HI.U32 R15, R2, R12, RZ ;  /* 0x0000000c020f7227 */ /* 0x000fc800078e00ff */
[----:B------:R-:W-:Y:S02]  /*8120*/  IMAD.MOV R15, RZ, RZ, -R15 ;  /* 0x000000ffff0f7224 */ /* 0x000fe400078e0a0f */
[----:B------:R-:W-:Y:S02]  /*8130*/  IMAD.MOV R9, RZ, RZ, -R9 ;  /* 0x000000ffff097224 */ /* 0x000fe400078e0a09 */
[C---:B------:R-:W-:Y:S02]  /*8140*/  IMAD R12, R0.reuse, R15, R12 ;  /* 0x0000000f000c7224 */ /* 0x040fe400078e020c */
[----:B------:R-:W-:Y:S01]  /*8150*/  IMAD R15, R0, R9, R7 ;  /* 0x00000009000f7224 */ /* 0x000fe200078e0207 */
[----:B----4-:R-:W-:Y:S01]  /*8160*/  IABS R9, R8 ;  /* 0x0000000800097213 */ /* 0x010fe20000000000 */
[----:B------:R-:W-:-:S04]  /*8170*/  IMAD.MOV.U32 R8, RZ, RZ, R10 ;  /* 0x000000ffff087224 */ /* 0x000fc800078e000a */
[----:B------:R-:W-:-:S05]  /*8180*/  @!P2 IMAD.MOV R8, RZ, RZ, -R8 ;  /* 0x000000ffff08a224 */ /* 0x000fca00078e0a08 */
[----:B------:R0:W-:Y:S04]  /*8190*/  STL [R1+0x990], R8 ;  /* 0x0009900801007387 */ /* 0x0001e80000100800 */
[----:B0-----:R-:W4:Y:S04]  /*81a0*/  LDL.LU R8, [R1+0x2f18] ;  /* 0x002f180001087983 */ /* 0x001f280000300800 */
[----:B------:R-:W-:Y:S01]  /*81b0*/  STL [R1+0x2f10], R25 ;  /* 0x002f101901007387 */ /* 0x000fe20000100800 */
[C---:B------:R-:W-:Y:S02]  /*81c0*/  ISETP.GT.U32.AND P6, PT, R0.reuse, R11, PT ;  /* 0x0000000b0000720c */ /* 0x040fe40003fc4070 */
[----:B------:R-:W-:-:S11]  /*81d0*/  ISETP.GT.U32.AND P0, PT, R0, R6, PT ;  /* 0x000000060000720c */ /* 0x000fd60003f04070 */
[--C-:B------:R-:W-:Y:S01]  /*81e0*/  @!P6 IMAD.IADD R11, R11, 0x1, -R0.reuse ;  /* 0x000000010b0be824 */ /* 0x100fe200078e0a00 */
[----:B------:R-:W-:Y:S01]  /*81f0*/  ISETP.GT.U32.AND P6, PT, R0, R4, PT ;  /* 0x000000040000720c */ /* 0x000fe20003fc4070 */
[----:B------:R-:W-:Y:S01]  /*8200*/  @!P0 IMAD.IADD R6, R6, 0x1, -R0 ;  /* 0x0000000106068824 */ /* 0x000fe200078e0a00 */
[----:B---3--:R-:W-:Y:S01]  /*8210*/  IABS R13, R13 ;  /* 0x0000000d000d7213 */ /* 0x008fe20000000000 */
[----:B----4-:R-:W-:-:S05]  /*8220*/  @!P3 IMAD.MOV R8, RZ, RZ, -R8 ;  /* 0x000000ffff08b224 */ /* 0x010fca00078e0a08 */
[----:B------:R-:W-:Y:S04]  /*8230*/  STL [R1+0x98c], R8 ;  /* 0x00098c0801007387 */ /* 0x000fe80000100800 */
[----:B------:R0:W-:Y:S04]  /*8240*/  STL [R1+0x2f14], R21 ;  /* 0x002f141501007387 */ /* 0x0001e80000100800 */
[----:B0-----:R-:W3:Y:S04]  /*8250*/  LDL.LU R21, [R1+0x34] ;  /* 0x0000340001157983 */ /* 0x001ee80000300800 */
[----:B------:R-:W4:Y:S01]  /*8260*/  LDL.LU R25, [R1+0x38] ;  /* 0x0000380001197983 */ /* 0x000f220000300800 */
[----:B------:R-:W-:Y:S01]  /*8270*/  @!P6 IMAD.IADD R4, R4, 0x1, -R0 ;  /* 0x000000010404e824 */ /* 0x000fe200078e0a00 */
[----:B------:R-:W-:-:S02]  /*8280*/  ISETP.GT.U32.AND P0, PT, R0, R11, PT ;  /* 0x0000000b0000720c */ /* 0x000fc40003f04070 */
[----:B--2---:R-:W-:Y:S01]  /*8290*/  IABS R14, R14 ;  /* 0x0000000e000e7213 */ /* 0x004fe20000000000 */
[----:B------:R-:W-:Y:S01]  /*82a0*/  IMAD.HI.U32 R10, R2, R13, RZ ;  /* 0x0000000d020a7227 */ /* 0x000fe200078e00ff */
[C---:B------:R-:W-:Y:S02]  /*82b0*/  ISETP.GT.U32.AND P6, PT, R0.reuse, R4, PT ;  /* 0x000000040000720c */ /* 0x040fe40003fc4070 */
[----:B------:R-:W-:Y:S01]  /*82c0*/  IABS R7, R29 ;  /* 0x0000001d00077213 */ /* 0x000fe20000000000 */
[----:B------:R-:W-:Y:S01]  /*82d0*/  IMAD.MOV.U32 R29, RZ, RZ, R16 ;  /* 0x000000ffff1d7224 */ /* 0x000fe200078e0010 */
[----:B------:R-:W-:Y:S01]  /*82e0*/  ISETP.GT.U32.AND P2, PT, R0, R6, PT ;  /* 0x000000060000720c */ /* 0x000fe20003f44070 */
[----:B------:R-:W-:-:S04]  /*82f0*/  IMAD.HI.U32 R16, R2, R14, RZ ;  /* 0x0000000e02107227 */ /* 0x000fc800078e00ff */
[----:B------:R-:W-:Y:S02]  /*8300*/  IMAD.MOV R10, RZ, RZ, -R10 ;  /* 0x000000ffff0a7224 */ /* 0x000fe400078e0a0a */
[----:B------:R-:W-:Y:S01]  /*8310*/  IMAD.MOV R16, RZ, RZ, -R16 ;  /* 0x000000ffff107224 */ /* 0x000fe200078e0a10 */
[C---:B------:R-:W-:Y:S01]  /*8320*/  ISETP.GT.U32.AND P3, PT, R0.reuse, R12, PT ;  /* 0x0000000c0000720c */ /* 0x040fe20003f64070 */
[C---:B------:R-:W-:Y:S02]  /*8330*/  IMAD R10, R0.reuse, R10, R13 ;  /* 0x0000000a000a7224 */ /* 0x040fe400078e020d */
[----:B------:R-:W-:Y:S01]  /*8340*/  @!P0 IMAD.IADD R11, R11, 0x1, -R0 ;  /* 0x000000010b0b8824 */ /* 0x000fe200078e0a00 */
[C---:B------:R-:W-:Y:S01]  /*8350*/  ISETP.GT.U32.AND P0, PT, R0.reuse, R15, PT ;  /* 0x0000000f0000720c */ /* 0x040fe20003f04070 */
[----:B------:R-:W-:Y:S01]  /*8360*/  IMAD R14, R0, R16, R14 ;  /* 0x00000010000e7224 */ /* 0x000fe200078e020e */
[----:B------:R-:W2:Y:S01]  /*8370*/  LDL R13, [R1+0x50] ;  /* 0x00005000010d7983 */ /* 0x000ea20000100800 */
[----:B------:R-:W-:-:S04]  /*8380*/  IMAD.HI.U32 R16, R2, R7, RZ ;  /* 0x0000000702107227 */ /* 0x000fc800078e00ff */
[----:B------:R-:W-:Y:S01]  /*8390*/  @!P6 IMAD.IADD R4, R4, 0x1, -R0 ;  /* 0x000000010404e824 */ /* 0x000fe200078e0a00 */
[----:B------:R-:W-:Y:S01]  /*83a0*/  ISETP.GT.U32.AND P6, PT, R0, R10, PT ;  /* 0x0000000a0000720c */ /* 0x000fe20003fc4070 */
[----:B------:R-:W-:Y:S02]  /*83b0*/  IMAD.MOV R16, RZ, RZ, -R16 ;  /* 0x000000ffff107224 */ /* 0x000fe400078e0a10 */
[----:B------:R-:W-:-:S04]  /*83c0*/  IMAD.HI.U32 R8, R2, R9, RZ ;  /* 0x0000000902087227 */ /* 0x000fc800078e00ff */
[----:B------:R-:W-:Y:S02]  /*83d0*/  @!P2 IMAD.IADD R6, R6, 0x1, -R0 ;  /* 0x000000010606a824 */ /* 0x000fe400078e0a00 */
[----:B------:R-:W-:Y:S02]  /*83e0*/  IMAD R7, R0, R16, R7 ;  /* 0x0000001000077224 */ /* 0x000fe400078e0207 */
[----:B------:R-:W-:Y:S02]  /*83f0*/  IMAD.MOV R8, RZ, RZ, -R8 ;  /* 0x000000ffff087224 */ /* 0x000fe400078e0a08 */
[----:B------:R-:W-:Y:S02]  /*8400*/  IMAD.MOV.U32 R16, RZ, RZ, R6 ;  /* 0x000000ffff107224 */ /* 0x000fe400078e0006 */
[--C-:B------:R-:W-:Y:S02]  /*8410*/  @!P3 IMAD.IADD R12, R12, 0x1, -R0.reuse ;  /* 0x000000010c0cb824 */ /* 0x100fe400078e0a00 */
[----:B------:R-:W-:-:S02]  /*8420*/  @!P0 IMAD.IADD R15, R15, 0x1, -R0 ;  /* 0x000000010f0f8824 */ /* 0x000fc400078e0a00 */
[----:B------:R-:W-:Y:S02]  /*8430*/  @!P4 IMAD.MOV R11, RZ, RZ, -R11 ;  /* 0x000000ffff0bc224 */ /* 0x000fe400078e0a0b */
[----:B------:R-:W-:Y:S02]  /*8440*/  IMAD R8, R0, R8, R9 ;  /* 0x0000000800087224 */ /* 0x000fe400078e0209 */
[----:B------:R-:W-:Y:S02]  /*8450*/  @!P1 IMAD.MOV R16, RZ, RZ, -R16 ;  /* 0x000000ffff109224 */ /* 0x000fe400078e0a10 */
[----:B------:R-:W-:-:S05]  /*8460*/  @!P6 IMAD.IADD R10, R10, 0x1, -R0 ;  /* 0x000000010a0ae824 */ /* 0x000fca00078e0a00 */
[----:B------:R-:W-:Y:S02]  /*8470*/  ISETP.GT.U32.AND P1, PT, R0, R10, PT ;  /* 0x0000000a0000720c */ /* 0x000fe40003f24070 */
[----:B---3--:R-:W-:Y:S02]  /*8480*/  ISETP.GE.AND P3, PT, R21, RZ, PT ;  /* 0x000000ff1500720c */ /* 0x008fe40003f66270 */
[----:B------:R-:W3:Y:S01]  /*8490*/  LDL.LU R21, [R1+0x2f14] ;  /* 0x002f140001157983 */ /* 0x000ee20000300800 */
[----:B----4-:R-:W-:-:S03]  /*84a0*/  ISETP.GE.AND P0, PT, R25, RZ, PT ;  /* 0x000000ff1900720c */ /* 0x010fc60003f06270 */
[----:B------:R-:W4:Y:S04]  /*84b0*/  LDL.LU R25, [R1+0x2f10] ;  /* 0x002f100001197983 */ /* 0x000f280000300800 */
[----:B------:R-:W3:Y:S04]  /*84c0*/  LDL R9, [R1+0x4c] ;  /* 0x00004c0001097983 */ /* 0x000ee80000100800 */
[----:B------:R-:W4:Y:S04]  /*84d0*/  LDL.LU R6, [R1+0x3c] ;  /* 0x00003c0001067983 */ /* 0x000f280000300800 */
[----:B------:R-:W-:Y:S04]  /*84e0*/  STL [R1+0x984], R11 ;  /* 0x0009840b01007387 */ /* 0x000fe80000100800 */
[----:B------:R-:W-:Y:S04]  /*84f0*/  STL [R1+0x97c], R16 ;  /* 0x00097c1001007387 */ /* 0x000fe80000100800 */
[----:B------:R0:W-:Y:S04]  /*8500*/  STL [R1+0x2f0c], R10 ;  /* 0x002f0c0a01007387 */ /* 0x0001e80000100800 */
[----:B0-----:R-:W4:Y:S01]  /*8510*/  LDL.LU R10, [R1+0x40] ;  /* 0x00004000010a7983 */ /* 0x001f220000300800 */
[----:B------:R-:W-:Y:S01]  /*8520*/  ISETP.GT.U32.AND P2, PT, R0, R14, PT ;  /* 0x0000000e0000720c */ /* 0x000fe20003f44070 */
[----:B------:R-:W-:Y:S01]  /*8530*/  @!P5 IMAD.MOV R4, RZ, RZ, -R4 ;  /* 0x000000ffff04d224 */ /* 0x000fe200078e0a04 */
[----:B--2---:R-:W-:Y:S01]  /*8540*/  IABS R13, R13 ;  /* 0x0000000d000d7213 */ /* 0x004fe20000000000 */
[----:B------:R-:W2:Y:S10]  /*8550*/  LDL.LU R11, [R1+0x48] ;  /* 0x00004800010b7983 */ /* 0x000eb40000300800 */
[----:B------:R-:W-:Y:S01]  /*8560*/  @!P2 IMAD.IADD R14, R14, 0x1, -R0 ;  /* 0x000000010e0ea824 */ /* 0x000fe200078e0a00 */
[----:B------:R-:W-:-:S04]  /*8570*/  ISETP.GT.U32.AND P2, PT, R0, R12, PT ;  /* 0x0000000c0000720c */ /* 0x000fc80003f44070 */
[----:B------:R-:W-:Y:S01]  /*8580*/  ISETP.GT.U32.AND P4, PT, R0, R14, PT ;  /* 0x0000000e0000720c */ /* 0x000fe20003f84070 */
[----:B------:R0:W-:Y:S04]  /*8590*/  STL [R1+0x978], R4 ;  /* 0x0009780401007387 */ /* 0x0001e80000100800 */
[----:B------:R-:W2:Y:S04]  /*85a0*/  LDL.LU R16, [R1+0x58] ;  /* 0x0000580001107983 */ /* 0x000ea80000300800 */
[--C-:B------:R-:W-:Y:S01]  /*85b0*/  @!P2 IMAD.IADD R12, R12, 0x1, -R0.reuse ;  /* 0x000000010c0ca824 */ /* 0x100fe200078e0a00 */
[----:B------:R1:W-:Y:S03]  /*85c0*/  STL [R1+0x2f08], R2 ;  /* 0x002f080201007387 */ /* 0x0003e60000100800 */
[----:B------:R-:W-:Y:S01]  /*85d0*/  @!P4 IMAD.IADD R14, R14, 0x1, -R0 ;  /* 0x000000010e0ec824 */ /* 0x000fe200078e0a00 */
[----:B---3--:R-:W-:-:S02]  /*85e0*/  IABS R9, R9 ;  /* 0x0000000900097213 */ /* 0x008fc40000000000 */
[----:B----4-:R-:W-:-:S03]  /*85f0*/  ISETP.GE.AND P2, PT, R6, RZ, PT ;  /* 0x000000ff0600720c */ /* 0x010fc60003f46270 */
[----:B0-----:R-:W-:-:S04]  /*8600*/  IMAD.HI.U32 R4, R2, R9, RZ ;  /* 0x0000000902047227 */ /* 0x001fc800078e00ff */
[----:B------:R-:W-:Y:S02]  /*8610*/  IMAD.HI.U32 R6, R2, R13, RZ ;  /* 0x0000000d02067227 */ /* 0x000fe400078e00ff */
[----:B-1----:R-:W3:Y:S01]  /*8620*/  LDL.LU R2, [R1+0x44] ;  /* 0x0000440001027983 */ /* 0x002ee20000300800 */
[----:B------:R-:W-:-:S03]  /*8630*/  ISETP.GE.AND P4, PT, R10, RZ, PT ;  /* 0x000000ff0a00720c */ /* 0x000fc60003f86270 */
[----:B------:R-:W4:Y:S01]  /*8640*/  LDL.LU R10, [R1+0x2f0c] ;  /* 0x002f0c00010a7983 */ /* 0x000f220000300800 */
[C---:B------:R-:W-:Y:S02]  /*8650*/  ISETP.GT.U32.AND P6, PT, R0.reuse, R15, PT ;  /* 0x0000000f0000720c */ /* 0x040fe40003fc4070 */
[----:B------:R-:W-:Y:S01]  /*8660*/  ISETP.GT.U32.AND P5, PT, R0, R8, PT ;  /* 0x000000080000720c */ /* 0x000fe20003fa4070 */
[----:B------:R-:W-:-:S04]  /*8670*/  IMAD.MOV R6, RZ, RZ, -R6 ;  /* 0x000000ffff067224 */ /* 0x000fc800078e0a06 */
[----:B------:R-:W-:Y:S02]  /*8680*/  IMAD R6, R0, R6, R13 ;  /* 0x0000000600067224 */ /* 0x000fe400078e020d */
[----:B------:R-:W3:Y:S04]  /*8690*/  LDL.LU R13, [R1+0x54] ;  /* 0x00005400010d7983 */ /* 0x000ee80000300800 */
[--C-:B------:R-:W-:Y:S02]  /*86a0*/  @!P6 IMAD.IADD R15, R15, 0x1, -R0.reuse ;  /* 0x000000010f0fe824 */ /* 0x100fe400078e0a00 */
[----:B------:R-:W-:Y:S01]  /*86b0*/  @!P5 IMAD.IADD R8, R8, 0x1, -R0 ;  /* 0x000000010808d824 */ /* 0x000fe200078e0a00 */
[----:B--2---:R-:W-:Y:S01]  /*86c0*/  ISETP.GE.AND P5, PT, R11, RZ, PT ;  /* 0x000000ff0b00720c */ /* 0x004fe20003fa6270 */
[----:B------:R-:W-:-:S02]  /*86d0*/  IMAD.MOV.U32 R11, RZ, RZ, R12 ;  /* 0x000000ffff0b7224 */ /* 0x000fc400078e000c */
[----:B------:R-:W2:Y:S02]  /*86e0*/  LDL.LU R12, [R1+0x50] ;  /* 0x00005000010c7983 */ /* 0x000ea40000300800 */
[----:B------:R-:W-:-:S05]  /*86f0*/  @!P3 IMAD.MOV R11, RZ, RZ, -R11 ;  /* 0x000000ffff0bb224 */ /* 0x000fca00078e0a0b */
[----:B------:R0:W-:Y:S04]  /*8700*/  STL [R1+0x96c], R11 ;  /* 0x00096c0b01007387 */ /* 0x0001e80000100800 */
[----:B0-----:R-:W2:Y:S01]  /*8710*/  LDL R11, [R1+0x5c] ;  /* 0x00005c00010b7983 */ /* 0x001ea20000100800 */
[----:B----4-:R-:W-:Y:S01]  /*8720*/  @!P1 IMAD.IADD R10, R10, 0x1, -R0 ;  /* 0x000000010a0a9824 */ /* 0x010fe200078e0a00 */
[----:B---3--:R-:W-:Y:S01]  /*8730*/  ISETP.GE.AND P1, PT, R2, RZ, PT ;  /* 0x000000ff0200720c */ /* 0x008fe20003f26270 */
[----:B------:R-:W-:-:S04]  /*8740*/  IMAD.MOV.U32 R2, RZ, RZ, R15 ;  /* 0x000000ffff027224 */ /* 0x000fc800078e000f */
[----:B------:R-:W-:-:S05]  /*8750*/  @!P0 IMAD.MOV R2, RZ, RZ, -R2 ;  /* 0x000000ffff028224 */ /* 0x000fca00078e0a02 */
[----:B------:R0:W-:Y:S02]  /*8760*/  STL [R1+0x964], R2 ;  /* 0x0009640201007387 */ /* 0x0001e40000100800 */
[----:B0-----:R-:W-:Y:S02]  /*8770*/  IMAD.MOV.U32 R2, RZ, RZ, R14 ;  /* 0x000000ffff027224 */ /* 0x001fe400078e000e */
[----:B------:R-:W3:Y:S01]  /*8780*/  LDL.LU R14, [R1+0x4c] ;  /* 0x00004c00010e7983 */ /* 0x000ee20000300800 */
[----:B------:R-:W-:Y:S01]  /*8790*/  ISETP.GT.U32.AND P6, PT, R0, R7, PT ;  /* 0x000000070000720c */ /* 0x000fe20003fc4070 */
[----:B------:R-:W-:-:S12]  /*87a0*/  @!P2 IMAD.MOV R2, RZ, RZ, -R2 ;  /* 0x000000ffff02a224 */ /* 0x000fd800078e0a02 */
[----:B------:R-:W-:Y:S01]  /*87b0*/  @!P6 IMAD.IADD R7, R7, 0x1, -R0 ;  /* 0x000000010707e824 */ /* 0x000fe200078e0a00 */
[----:B------:R-:W-:-:S04]  /*87c0*/  ISETP.GT.U32.AND P6, PT, R0, R8, PT ;  /* 0x000000080000720c */ /* 0x000fc80003fc4070 */
[C---:B------:R-:W-:Y:S01]  /*87d0*/  ISETP.GT.U32.AND P0, PT, R0.reuse, R7, PT ;  /* 0x000000070000720c */ /* 0x040fe20003f04070 */
[----:B------:R-:W-:Y:S01]  /*87e0*/  IMAD.MOV R4, RZ, RZ, -R4 ;  /* 0x000000ffff047224 */ /* 0x000fe200078e0a04 */
[----:B------:R0:W-:Y:S01]  /*87f0*/  STL [R1+0x960], R2 ;  /* 0x0009600201007387 */ /* 0x0001e20000100800 */
[----:B------:R-:W-:Y:S02]  /*8800*/  IMAD.MOV.U32 R15, RZ, RZ, R10 ;  /* 0x000000ffff0f7224 */ /* 0x000fe400078e000a */
[----:B------:R-:W-:Y:S01]  /*8810*/  IMAD R4, R0, R4, R9 ;  /* 0x0000000400047224 */ /* 0x000fe200078e0209 */
[----:B------:R-:W-:-:S03]  /*8820*/  IABS R9, R13 ;  /* 0x0000000d00097213 */ /* 0x000fc60000000000 */
[--C-:B------:R-:W-:Y:S01]  /*8830*/  @!P6 IMAD.IADD R8, R8, 0x1, -R0.reuse ;  /* 0x000000010808e824 */ /* 0x100fe200078e0a00 */
[----:B0-----:R-:W4:Y:S03]  /*8840*/  LDL.LU R2, [R1+0x2f08] ;  /* 0x002f080001027983 */ /* 0x001f260000300800 */
[----:B------:R-:W-:Y:S01]  /*8850*/  @!P0 IMAD.IADD R7, R7, 0x1, -R0 ;  /* 0x0000000107078824 */ /* 0x000fe200078e0a00 */
[----:B------:R-:W-:Y:S01]  /*8860*/  ISETP.GE.AND P0, PT, R13, RZ, PT ;  /* 0x000000ff0d00720c */ /* 0x000fe20003f06270 */
[----:B------:R-:W-:Y:S02]  /*8870*/  IMAD.MOV.U32 R13, RZ, RZ, R8 ;  /* 0x000000ffff0d7224 */ /* 0x000fe400078e0008 */
[----:B------:R-:W-:Y:S02]  /*8880*/  @!P4 IMAD.MOV R15, RZ, RZ, -R15 ;  /* 0x000000ffff0fc224 */ /* 0x000fe400078e0a0f */
[----:B------:R-:W-:-:S03]  /*8890*/  @!P1 IMAD.MOV R13, RZ, RZ, -R13 ;  /* 0x000000ffff0d9224 */ /* 0x000fc600078e0a0d */
[----:B------:R-:W-:Y:S04]  /*88a0*/  STL [R1+0x95c], R15 ;  /* 0x00095c0f01007387 */ /* 0x000fe80000100800 */
[----:B------:R0:W-:Y:S01]  /*88b0*/  STL [R1+0x94c], R13 ;  /* 0x00094c0d01007387 */ /* 0x0001e20000100800 */
[----:B---3--:R-:W-:-:S03]  /*88c0*/  ISETP.GE.AND P2, PT, R14, RZ, PT ;  /* 0x000000ff0e00720c */ /* 0x008fc60003f46270 */
[----:B------:R-:W3:Y:S01]  /*88d0*/  LDL.LU R14, [R1+0x94] ;  /* 0x00009400010e7983 */ /* 0x000ee20000300800 */
[C---:B------:R-:W-:Y:S02]  /*88e0*/  ISETP.GT.U32.AND P3, PT, R0.reuse, R4, PT ;  /* 0x000000040000720c */ /* 0x040fe40003f64070 */
[----:B------:R-:W-:Y:S01]  /*88f0*/  ISETP.GT.U32.AND P4, PT, R0, R6, PT ;  /* 0x000000060000720c */ /* 0x000fe20003f84070 */
[----:B0-----:R-:W2:Y:S01]  /*8900*/  LDL R13, [R1+0x64] ;  /* 0x00006400010d7983 */ /* 0x001ea20000100800 */
[----:B------:R-:W-:-:S03]  /*8910*/  IABS R10, R16 ;  /* 0x00000010000a7213 */ /* 0x000fc60000000000 */
[----:B------:R-:W2:Y:S06]  /*8920*/  LDL R15, [R1+0x68] ;  /* 0x00006800010f7983 */ /* 0x000eac0000100800 */
[--C-:B------:R-:W-:Y:S02]  /*8930*/  @!P3 IMAD.IADD R4, R4, 0x1, -R0.reuse ;  /* 0x000000010404b824 */ /* 0x100fe400078e0a00 */
[----:B------:R-:W-:-:S03]  /*8940*/  @!P4 IMAD.IADD R6, R6, 0x1, -R0 ;  /* 0x000000010606c824 */ /* 0x000fc600078e0a00 */
[C---:B------:R-:W-:Y:S02]  /*8950*/  ISETP.GT.U32.AND P3, PT, R0.reuse, R4, PT ;  /* 0x000000040000720c */ /* 0x040fe40003f64070 */
[----:B------:R-:W-:Y:S01]  /*8960*/  ISETP.GT.U32.AND P1, PT, R0, R6, PT ;  /* 0x000000060000720c */ /* 0x000fe20003f24070 */
[----:B----4-:R-:W-:-:S04]  /*8970*/  IMAD.HI.U32 R8, R2, R10, RZ ;  /* 0x0000000a02087227 */ /* 0x010fc800078e00ff */
[----:B------:R-:W-:Y:S01]  /*8980*/  IMAD.MOV R8, RZ, RZ, -R8 ;  /* 0x000000ffff087224 */ /* 0x000fe200078e0a08 */
[----:B------:R-:W-:Y:S02]  /*8990*/  ISETP.GE.AND P4, PT, R16, RZ, PT ;  /* 0x000000ff1000720c */ /* 0x000fe40003f86270 */
[----:B------:R-:W4:Y:S01]  /*89a0*/  LDL R16, [R1+0x6c] ;  /* 0x00006c0001107983 */ /* 0x000f220000100800 */
[----:B------:R-:W-:Y:S02]  /*89b0*/  IMAD R10, R0, R8, R10 ;  /* 0x00000008000a7224 */ /* 0x000fe400078e020a */
[--C-:B------:R-:W-:Y:S01]  /*89c0*/  @!P3 IMAD.IADD R4, R4, 0x1, -R0.reuse ;  /* 0x000000010404b824 */ /* 0x100fe200078e0a00 */
[----:B------:R-:W4:Y:S01]  /*89d0*/  LDL.LU R8, [R1+0x5c] ;  /* 0x00005c0001087983 */ /* 0x000f220000300800 */
[----:B------:R-:W-:Y:S02]  /*89e0*/  @!P5 IMAD.MOV R7, RZ, RZ, -R7 ;  /* 0x000000ffff07d224 */ /* 0x000fe400078e0a07 */
[----:B------:R-:W-:-:S02]  /*89f0*/  @!P1 IMAD.IADD R6, R6, 0x1, -R0 ;  /* 0x0000000106069824 */ /* 0x000fc400078e0a00 */
[----:B------:R-:W-:Y:S01]  /*8a00*/  @!P2 IMAD.MOV R4, RZ, RZ, -R4 ;  /* 0x000000ffff04a224 */ /* 0x000fe200078e0a04 */
[----:B------:R0:W-:Y:S04]  /*8a10*/  STL [R1+0x940], R7 ;  /* 0x0009400701007387 */ /* 0x0001e80000100800 */
[----:B------:R-:W-:Y:S01]  /*8a20*/  STL [R1+0x93c], R4 ;  /* 0x00093c0401007387 */ /* 0x000fe20000100800 */
[----:B---3--:R-:W-:Y:S02]  /*8a30*/  ISETP.GE.AND P1, PT, R14, RZ, PT ;  /* 0x000000ff0e00720c */ /* 0x008fe40003f26270 */
[----:B------:R-:W-:-:S05]  /*8a40*/  IABS R14, R14 ;  /* 0x0000000e000e7213 */ /* 0x000fca0000000000 */
[----:B0-----:R-:W-:Y:S01]  /*8a50*/  IMAD.HI.U32 R7, R2, R14, RZ ;  /* 0x0000000e02077227 */ /* 0x001fe200078e00ff */
[----:B------:R0:W-:Y:S04]  /*8a60*/  STL [R1+0x2f04], R14 ;  /* 0x002f040e01007387 */ /* 0x0001e80000100800 */
[----:B0-----:R-:W3:Y:S01]  /*8a70*/  LDL.LU R14, [R1+0x64] ;  /* 0x00006400010e7983 */ /* 0x001ee20000300800 */
[----:B--2---:R-:W-:Y:S01]  /*8a80*/  ISETP.GE.AND P6, PT, R12, RZ, PT ;  /* 0x000000ff0c00720c */ /* 0x004fe20003fc6270 */
[----:B------:R-:W-:-:S04]  /*8a90*/  IMAD.HI.U32 R12, R2, R9, RZ ;  /* 0x00000009020c7227 */ /* 0x000fc800078e00ff */
[----:B------:R-:W-:-:S04]  /*8aa0*/  IMAD.MOV R12, RZ, RZ, -R12 ;  /* 0x000000ffff0c7224 */ /* 0x000fc800078e0a0c */
[----:B------:R-:W-:-:S05]  /*8ab0*/  IMAD R9, R0, R12, R9 ;  /* 0x0000000c00097224 */ /* 0x000fca00078e0209 */
[----:B------:R-:W-:-:S13]  /*8ac0*/  ISETP.GT.U32.AND P3, PT, R0, R9, PT ;  /* 0x000000090000720c */ /* 0x000fda0003f64070 */
[----:B------:R-:W-:Y:S01]  /*8ad0*/  @!P3 IMAD.IADD R9, R9, 0x1, -R0 ;  /* 0x000000010909b824 */ /* 0x000fe200078e0a00 */
[----:B----4-:R-:W-:-:S04]  /*8ae0*/  ISETP.GE.AND P5, PT, R8, RZ, PT ;  /* 0x000000ff0800720c */ /* 0x010fc80003fa6270 */
[----:B------:R-:W-:Y:S02]  /*8af0*/  ISETP.GT.U32.AND P3, PT, R0, R9, PT ;  /* 0x000000090000720c */ /* 0x000fe40003f64070 */
[----:B------:R-:W-:Y:S01]  /*8b00*/  IABS R8, R16 ;  /* 0x0000001000087213 */ /* 0x000fe20000000000 */
[----:B------:R-:W-:-:S04]  /*8b10*/  IMAD.MOV.U32 R16, RZ, RZ, R6 ;  /* 0x000000ffff107224 */ /* 0x000fc800078e0006 */
[----:B------:R-:W-:-:S05]  /*8b20*/  @!P6 IMAD.MOV R16, RZ, RZ, -R16 ;  /* 0x000000ffff10e224 */ /* 0x000fca00078e0a10 */
[----:B------:R0:W-:Y:S01]  /*8b30*/  STL [R1+0x934], R16 ;  /* 0x0009341001007387 */ /* 0x0001e20000100800 */
[----:B------:R-:W-:-:S03]  /*8b40*/  @!P3 IMAD.IADD R9, R9, 0x1, -R0 ;  /* 0x000000010909b824 */ /* 0x000fc600078e0a00 */
[----:B0-----:R-:W2:Y:S01]  /*8b50*/  LDL R16, [R1+0x7c] ;  /* 0x00007c0001107983 */ /* 0x001ea20000100800 */
[----:B---3--:R-:W-:-:S03]  /*8b60*/  ISETP.GE.AND P3, PT, R14, RZ, PT ;  /* 0x000000ff0e00720c */ /* 0x008fc60003f66270 */
[----:B------:R-:W3:Y:S01]  /*8b70*/  LDL.LU R14, [R1+0x2f04] ;  /* 0x002f0400010e7983 */ /* 0x000ee20000300800 */
[----:B------:R-:W-:Y:S02]  /*8b80*/  ISETP.GT.U32.AND P2, PT, R0, R10, PT ;  /* 0x0000000a0000720c */ /* 0x000fe40003f44070 */
[----:B------:R-:W-:-:S11]  /*8b90*/  IABS R13, R13 ;  /* 0x0000000d000d7213 */ /* 0x000fd60000000000 */
[----:B------:R-:W-:-:S05]  /*8ba0*/  @!P2 IMAD.IADD R10, R10, 0x1, -R0 ;  /* 0x000000010a0aa824 */ /* 0x000fca00078e0a00 */
[----:B------:R-:W-:Y:S01]  /*8bb0*/  ISETP.GT.U32.AND P2, PT, R0, R10, PT ;  /* 0x0000000a0000720c */ /* 0x000fe20003f44070 */
[----:B------:R-:W-:-:S04]  /*8bc0*/  IMAD.HI.U32 R4, R2, R13, RZ ;  /* 0x0000000d02047227 */ /* 0x000fc800078e00ff */
[----:B------:R-:W-:Y:S02]  /*8bd0*/  IMAD.MOV R7, RZ, RZ, -R7 ;  /* 0x000000ffff077224 */ /* 0x000fe400078e0a07 */
[----:B------:R-:W-:-:S06]  /*8be0*/  IMAD.MOV R4, RZ, RZ, -R4 ;  /* 0x000000ffff047224 */ /* 0x000fcc00078e0a04 */
[----:B------:R-:W-:Y:S02]  /*8bf0*/  @!P2 IMAD.IADD R10, R10, 0x1, -R0 ;  /* 0x000000010a0aa824 */ /* 0x000fe400078e0a00 */
[C---:B------:R-:W-:Y:S02]  /*8c00*/  IMAD R4, R0.reuse, R4, R13 ;  /* 0x0000000400047224 */ /* 0x040fe400078e020d */
[----:B------:R-:W4:Y:S01]  /*8c10*/  LDL R13, [R1+0x74] ;  /* 0x00007400010d7983 */ /* 0x000f220000100800 */
[----:B---3--:R-:W-:-:S03]  /*8c20*/  IMAD R7, R0, R7, R14 ;  /* 0x0000000700077224 */ /* 0x008fc600078e020e */
[----:B------:R-:W3:Y:S04]  /*8c30*/  LDL R14, [R1+0x70] ;  /* 0x00007000010e7983 */ /* 0x000ee80000100800 */
[----:B------:R0:W-:Y:S04]  /*8c40*/  STL [R1+0x2f00], R10 ;  /* 0x002f000a01007387 */ /* 0x0001e80000100800 */
[----:B0-----:R-:W2:Y:S01]  /*8c50*/  LDL R10, [R1+0x78] ;  /* 0x00007800010a7983 */ /* 0x001ea20000100800 */
        /* <DEDUP_REMOVED lines=11> */
[----:B--2---:R-:W-:Y:S01]  /*8d10*/  IABS R8, R10 ;  /* 0x0000000a00087213 */ /* 0x004fe20000000000 */
[----:B------:R-:W-:-:S04]  /*8d20*/  IMAD.MOV.U32 R10, RZ, RZ, R9 ;  /* 0x000000ffff0a7224 */ /* 0x000fc800078e0009 */
[----:B------:R-:W-:-:S05]  /*8d30*/  @!P0 IMAD.MOV R10, RZ, RZ, -R10 ;  /* 0x000000ffff0a8224 */ /* 0x000fca00078e0a0a */
[----:B------:R0:W-:Y:S04]  /*8d40*/  STL [R1+0x930], R10 ;  /* 0x0009300a01007387 */ /* 0x0001e80000100800 */
[----:B0-----:R-:W2:Y:S04]  /*8d50*/  LDL.LU R10, [R1+0x2f00] ;  /* 0x002f0000010a7983 */ /* 0x001ea80000300800 */
[----:B------:R-:W-:Y:S01]  /*8d60*/  STL [R1+0x2ef8], R19 ;  /* 0x002ef81301007387 */ /* 0x000fe20000100800 */
[C---:B------:R-:W-:Y:S02]  /*8d70*/  ISETP.GT.U32.AND P6, PT, R0.reuse, R11, PT ;  /* 0x0000000b0000720c */ /* 0x040fe40003fc4070 */
[----:B------:R-:W-:-:S11]  /*8d80*/  ISETP.GT.U32.AND P2, PT, R0, R7, PT ;  /* 0x000000070000720c */ /* 0x000fd60003f44070 */
[--C-:B------:R-:W-:Y:S01]  /*8d90*/  @!P6 IMAD.IADD R11, R11, 0x1, -R0.reuse ;  /* 0x000000010b0be824 */ /* 0x100fe200078e0a00 */
[----:B------:R-:W-:Y:S01]  /*8da0*/  ISETP.GT.U32.AND P6, PT, R0, R4, PT ;  /* 0x000000040000720c */ /* 0x000fe20003fc4070 */
[----:B------:R-:W-:Y:S01]  /*8db0*/  @!P2 IMAD.IADD R7, R7, 0x1, -R0 ;  /* 0x000000010707a824 */ /* 0x000fe200078e0a00 */
[----:B----4-:R-:W-:Y:S01]  /*8dc0*/  IABS R13, R13 ;  /* 0x0000000d000d7213 */ /* 0x010fe20000000000 */
[----:B--2---:R-:W-:-:S05]  /*8dd0*/  @!P4 IMAD.MOV R10, RZ, RZ, -R10 ;  /* 0x000000ffff0ac224 */ /* 0x004fca00078e0a0a */
[----:B------:R-:W-:Y:S04]  /*8de0*/  STL [R1+0x92c], R10 ;  /* 0x00092c0a01007387 */ /* 0x000fe80000100800 */
[----:B------:R0:W-:Y:S04]  /*8df0*/  STL [R1+0x2efc], R20 ;  /* 0x002efc1401007387 */ /* 0x0001e80000100800 */
[----:B0-----:R-:W2:Y:S04]  /*8e00*/  LDL.LU R20, [R1+0x68] ;  /* 0x0000680001147983 */ /* 0x001ea80000300800 */
[----:B------:R-:W4:Y:S01]  /*8e10*/  LDL.LU R19, [R1+0x6c] ;  /* 0x00006c0001137983 */ /* 0x000f220000300800 */
[----:B------:R-:W-:Y:S01]  /*8e20*/  @!P6 IMAD.IADD R4, R4, 0x1, -R0 ;  /* 0x000000010404e824 */ /* 0x000fe200078e0a00 */
[----:B------:R-:W-:-:S02]  /*8e30*/  ISETP.GT.U32.AND P2, PT, R0, R11, PT ;  /* 0x0000000b0000720c */ /* 0x000fc40003f44070 */
[----:B---3--:R-:W-:Y:S01]  /*8e40*/  IABS R14, R14 ;  /* 0x0000000e000e7213 */ /* 0x008fe20000000000 */
[----:B------:R-:W-:Y:S01]  /*8e50*/  IMAD.HI.U32 R9, R2, R13, RZ ;  /* 0x0000000d02097227 */ /* 0x000fe200078e00ff */
[----:B------:R-:W-:Y:S02]  /*8e60*/  ISETP.GT.U32.AND P6, PT, R0, R4, PT ;  /* 0x000000040000720c */ /* 0x000fe40003fc4070 */
[----:B------:R-:W-:Y:S01]  /*8e70*/  IABS R6, R16 ;  /* 0x0000001000067213 */ /* 0x000fe20000000000 */
[----:B------:R-:W-:Y:S01]  /*8e80*/  IMAD.HI.U32 R16, R2, R14, RZ ;  /* 0x0000000e02107227 */ /* 0x000fe200078e00ff */
[----:B------:R-:W-:-:S03]  /*8e90*/  ISETP.GT.U32.AND P0, PT, R0, R7, PT ;  /* 0x000000070000720c */ /* 0x000fc60003f04070 */
[----:B------:R-:W-:Y:S02]  /*8ea0*/  IMAD.MOV R9, RZ, RZ, -R9 ;  /* 0x000000ffff097224 */ /* 0x000fe400078e0a09 */
[----:B------:R-:W-:Y:S01]  /*8eb0*/  IMAD.MOV R16, RZ, RZ, -R16 ;  /* 0x000000ffff107224 */ /* 0x000fe200078e0a10 */
[C---:B------:R-:W-:Y:S01]  /*8ec0*/  ISETP.GT.U32.AND P4, PT, R0.reuse, R12, PT ;  /* 0x0000000c0000720c */ /* 0x040fe20003f84070 */
[C---:B------:R-:W-:Y:S02]  /*8ed0*/  IMAD R9, R0.reuse, R9, R13 ;  /* 0x0000000900097224 */ /* 0x040fe400078e020d */
[----:B------:R-:W-:Y:S01]  /*8ee0*/  @!P2 IMAD.IADD R11, R11, 0x1, -R0 ;  /* 0x000000010b0ba824 */ /* 0x000fe200078e0a00 */
[C---:B------:R-:W-:Y:S01]  /*8ef0*/  ISETP.GT.U32.AND P2, PT, R0.reuse, R15, PT ;  /* 0x0000000f0000720c */ /* 0x040fe20003f44070 */
[----:B------:R-:W-:Y:S01]  /*8f00*/  IMAD R14, R0, R16, R14 ;  /* 0x00000010000e7224 */ /* 0x000fe200078e020e */
[----:B------:R-:W3:Y:S01]  /*8f10*/  LDL R13, [R1+0x84] ;  /* 0x00008400010d7983 */ /* 0x000ee20000100800 */
[----:B------:R-:W-:-:S04]  /*8f20*/  IMAD.HI.U32 R16, R2, R6, RZ ;  /* 0x0000000602107227 */ /* 0x000fc800078e00ff */
[----:B------:R-:W-:Y:S01]  /*8f30*/  @!P6 IMAD.IADD R4, R4, 0x1, -R0 ;  /* 0x000000010404e824 */ /* 0x000fe200078e0a00 */
[----:B------:R-:W-:Y:S01]  /*8f40*/  ISETP.GT.U32.AND P6, PT, R0, R9, PT ;  /* 0x000000090000720c */ /* 0x000fe20003fc4070 */
[----:B------:R-:W-:-:S04]  /*8f50*/  IMAD.HI.U32 R10, R2, R8, RZ ;  /* 0x00000008020a7227 */ /* 0x000fc800078e00ff */
[----:B------:R-:W-:Y:S02]  /*8f60*/  IMAD.MOV R16, RZ, RZ, -R16 ;  /* 0x000000ffff107224 */ /* 0x000fe400078e0a10 */
[----:B------:R-:W-:Y:S02]  /*8f70*/  @!P0 IMAD.IADD R7, R7, 0x1, -R0 ;  /* 0x0000000107078824 */ /* 0x000fe400078e0a00 */
[----:B------:R-:W-:Y:S02]  /*8f80*/  IMAD.MOV R10, RZ, RZ, -R10 ;  /* 0x000000ffff0a7224 */ /* 0x000fe400078e0a0a */
[----:B------:R-:W-:Y:S02]  /*8f90*/  IMAD R6, R0, R16, R6 ;  /* 0x0000001000067224 */ /* 0x000fe400078e0206 */
[----:B------:R-:W-:Y:S02]  /*8fa0*/  IMAD.MOV.U32 R16, RZ, RZ, R7 ;  /* 0x000000ffff107224 */ /* 0x000fe400078e0007 */
[----:B------:R-:W-:-:S02]  /*8fb0*/  @!P4 IMAD.IADD R12, R12, 0x1, -R0 ;  /* 0x000000010c0cc824 */ /* 0x000fc400078e0a00 */
[----:B------:R-:W-:Y:S02]  /*8fc0*/  @!P2 IMAD.IADD R15, R15, 0x1, -R0 ;  /* 0x000000010f0fa824 */ /* 0x000fe400078e0a00 */
[----:B------:R-:W-:Y:S02]  /*8fd0*/  @!P5 IMAD.MOV R11, RZ, RZ, -R11 ;  /* 0x000000ffff0bd224 */ /* 0x000fe400078e0a0b */
[----:B------:R-:W-:Y:S02]  /*8fe0*/  IMAD R8, R0, R10, R8 ;  /* 0x0000000a00087224 */ /* 0x000fe400078e0208 */
[----:B------:R-:W-:Y:S02]  /*8ff0*/  @!P1 IMAD.MOV R16, RZ, RZ, -R16 ;  /* 0x000000ffff109224 */ /* 0x000fe400078e0a10 */
[----:B------:R-:W-:-:S05]  /*9000*/  @!P6 IMAD.IADD R9, R9, 0x1, -R0 ;  /* 0x000000010909e824 */ /* 0x000fca00078e0a00 */
[----:B------:R-:W-:Y:S02]  /*9010*/  ISETP.GT.U32.AND P1, PT, R0, R9, PT ;  /* 0x000000090000720c */ /* 0x000fe40003f24070 */
[----:B--2---:R-:W-:Y:S02]  /*9020*/  ISETP.GE.AND P4, PT, R20, RZ, PT ;  /* 0x000000ff1400720c */ /* 0x004fe40003f86270 */
[----:B------:R-:W2:Y:S01]  /*9030*/  LDL.LU R20, [R1+0x2efc] ;  /* 0x002efc0001147983 */ /* 0x000ea20000300800 */
[----:B----4-:R-:W-:-:S03]  /*9040*/  ISETP.GE.AND P2, PT, R19, RZ, PT ;  /* 0x000000ff1300720c */ /* 0x010fc60003f46270 */
[----:B------:R-:W4:Y:S04]  /*9050*/  LDL.LU R19, [R1+0x2ef8] ;  /* 0x002ef80001137983 */ /* 0x000f280000300800 */
[----:B------:R-:W2:Y:S04]  /*9060*/  LDL R10, [R1+0x80] ;  /* 0x00008000010a7983 */ /* 0x000ea80000100800 */
[----:B------:R-:W4:Y:S04]  /*9070*/  LDL.LU R7, [R1+0x70] ;  /* 0x0000700001077983 */ /* 0x000f280000300800 */
[----:B------:R-:W-:Y:S04]  /*9080*/  STL [R1+0x928], R11 ;  /* 0x0009280b01007387 */ /* 0x000fe80000100800 */
[----:B------:R-:W-:Y:S04]  /*9090*/  STL [R1+0x924], R16 ;  /* 0x0009241001007387 */ /* 0x000fe80000100800 */
[----:B------:R0:W-:Y:S04]  /*90a0*/  STL [R1+0x2ef4], R9 ;  /* 0x002ef40901007387 */ /* 0x0001e80000100800 */
[----:B0-----:R-:W4:Y:S01]  /*90b0*/  LDL.LU R9, [R1+0x74] ;  /* 0x0000740001097983 */ /* 0x001f220000300800 */
[----:B------:R-:W-:Y:S01]  /*90c0*/  ISETP.GT.U32.AND P0, PT, R0, R14, PT ;  /* 0x0000000e0000720c */ /* 0x000fe20003f04070 */
[----:B------:R-:W-:Y:S01]  /*90d0*/  @!P3 IMAD.MOV R4, RZ, RZ, -R4 ;  /* 0x000000ffff04b224 */ /* 0x000fe200078e0a04 */
[----:B---3--:R-:W-:Y:S01]  /*90e0*/  IABS R13, R13 ;  /* 0x0000000d000d7213 */ /* 0x008fe20000000000 */
[----:B------:R-:W3:Y:S10]  /*90f0*/  LDL.LU R11, [R1+0x7c] ;  /* 0x00007c00010b7983 */ /* 0x000ef40000300800 */
[----:B------:R-:W-:Y:S01]  /*9100*/  @!P0 IMAD.IADD R14, R14, 0x1, -R0 ;  /* 0x000000010e0e8824 */ /* 0x000fe200078e0a00 */
[----:B------:R-:W-:-:S04]  /*9110*/  ISETP.GT.U32.AND P0, PT, R0, R12, PT ;  /* 0x0000000c0000720c */ /* 0x000fc80003f04070 */
[----:B------:R-:W-:Y:S01]  /*9120*/  ISETP.GT.U32.AND P5, PT, R0, R14, PT ;  /* 0x0000000e0000720c */ /* 0x000fe20003fa4070 */
[----:B------:R0:W-:Y:S04]  /*9130*/  STL [R1+0x920], R4 ;  /* 0x0009200401007387 */ /* 0x0001e80000100800 */
[----:B------:R-:W3:Y:S04]  /*9140*/  LDL.LU R16, [R1+0x8c] ;  /* 0x00008c0001107983 */ /* 0x000ee80000300800 */
[--C-:B------:R-:W-:Y:S01]  /*9150*/  @!P0 IMAD.IADD R12, R12, 0x1, -R0.reuse ;  /* 0x000000010c0c8824 */ /* 0x100fe200078e0a00 */
[----:B------:R1:W-:Y:S03]  /*9160*/  STL [R1+0x2ef0], R2 ;  /* 0x002ef00201007387 */ /* 0x0003e60000100800 */
[----:B------:R-:W-:Y:S01]  /*9170*/  @!P5 IMAD.IADD R14, R14, 0x1, -R0 ;  /* 0x000000010e0ed824 */ /* 0x000fe200078e0a00 */
[----:B--2---:R-:W-:-:S02]  /*9180*/  IABS R10, R10 ;  /* 0x0000000a000a7213 */ /* 0x004fc40000000000 */
[----:B----4-:R-:W-:-:S03]  /*9190*/  ISETP.GE.AND P0, PT, R7, RZ, PT ;  /* 0x000000ff0700720c */ /* 0x010fc60003f06270 */
[----:B0-----:R-:W-:-:S04]  /*91a0*/  IMAD.HI.U32 R4, R2, R10, RZ ;  /* 0x0000000a02047227 */ /* 0x001fc800078e00ff */
[----:B------:R-:W-:Y:S02]  /*91b0*/  IMAD.HI.U32 R7, R2, R13, RZ ;  /* 0x0000000d02077227 */ /* 0x000fe400078e00ff */
[----:B-1----:R-:W2:Y:S01]  /*91c0*/  LDL.LU R2, [R1+0x78] ;  /* 0x0000780001027983 */ /* 0x002ea20000300800 */
[----:B------:R-:W-:-:S03]  /*91d0*/  ISETP.GE.AND P5, PT, R9, RZ, PT ;  /* 0x000000ff0900720c */ /* 0x000fc60003fa6270 */
[----:B------:R-:W4:Y:S01]  /*91e0*/  LDL.LU R9, [R1+0x2ef4] ;  /* 0x002ef40001097983 */ /* 0x000f220000300800 */
[C---:B------:R-:W-:Y:S02]  /*91f0*/  ISETP.GT.U32.AND P6, PT, R0.reuse, R15, PT ;  /* 0x0000000f0000720c */ /* 0x040fe40003fc4070 */
[----:B------:R-:W-:Y:S01]  /*9200*/  ISETP.GT.U32.AND P3, PT, R0, R8, PT ;  /* 0x000000080000720c */ /* 0x000fe20003f64070 */
[----:B------:R-:W-:-:S04]  /*9210*/  IMAD.MOV R7, RZ, RZ, -R7 ;  /* 0x000000ffff077224 */ /* 0x000fc800078e0a07 */
[----:B------:R-:W-:Y:S02]  /*9220*/  IMAD R7, R0, R7, R13 ;  /* 0x0000000700077224 */ /* 0x000fe400078e020d */
[----:B------:R-:W2:Y:S04]  /*9230*/  LDL.LU R13, [R1+0x88] ;  /* 0x00008800010d7983 */ /* 0x000ea80000300800 */
[--C-:B------:R-:W-:Y:S02]  /*9240*/  @!P6 IMAD.IADD R15, R15, 0x1, -R0.reuse ;  /* 0x000000010f0fe824 */ /* 0x100fe400078e0a00 */
[----:B------:R-:W-:Y:S01]  /*9250*/  @!P3 IMAD.IADD R8, R8, 0x1, -R0 ;  /* 0x000000010808b824 */ /* 0x000fe200078e0a00 */
[----:B---3--:R-:W-:Y:S01]  /*9260*/  ISETP.GE.AND P3, PT, R11, RZ, PT ;  /* 0x000000ff0b00720c */ /* 0x008fe20003f66270 */
[----:B------:R-:W-:-:S02]  /*9270*/  IMAD.MOV.U32 R11, RZ, RZ, R12 ;  /* 0x000000ffff0b7224 */ /* 0x000fc400078e000c */
[----:B------:R-:W3:Y:S02]  /*9280*/  LDL.LU R12, [R1+0x84] ;  /* 0x00008400010c7983 */ /* 0x000ee40000300800 */
[----:B------:R-:W-:-:S05]  /*9290*/  @!P4 IMAD.MOV R11, RZ, RZ, -R11 ;  /* 0x000000ffff0bc224 */ /* 0x000fca00078e0a0b */
[----:B------:R0:W-:Y:S04]  /*92a0*/  STL [R1+0x91c], R11 ;  /* 0x00091c0b01007387 */ /* 0x0001e80000100800 */
[----:B0-----:R-:W3:Y:S01]  /*92b0*/  LDL R11, [R1+0x90] ;  /* 0x00009000010b7983 */ /* 0x001ee20000100800 */
[----:B----4-:R-:W-:Y:S01]  /*92c0*/  @!P1 IMAD.IADD R9, R9, 0x1, -R0 ;  /* 0x0000000109099824 */ /* 0x010fe200078e0a00 */
[----:B--2---:R-:W-:Y:S01]  /*92d0*/  ISETP.GE.AND P1, PT, R2, RZ, PT ;  /* 0x000000ff0200720c */ /* 0x004fe20003f26270 */
[----:B------:R-:W-:-:S04]  /*92e0*/  IMAD.MOV.U32 R2, RZ, RZ, R15 ;  /* 0x000000ffff027224 */ /* 0x000fc800078e000f */
[----:B------:R-:W-:-:S05]  /*92f0*/  @!P2 IMAD.MOV R2, RZ, RZ, -R2 ;  /* 0x000000ffff02a224 */ /* 0x000fca00078e0a02 */
[----:B------:R0:W-:Y:S02]  /*9300*/  STL [R1+0x918], R2 ;  /* 0x0009180201007387 */ /* 0x0001e40000100800 */
[----:B0-----:R-:W-:Y:S02]  /*9310*/  IMAD.MOV.U32 R2, RZ, RZ, R14 ;  /* 0x000000ffff027224 */ /* 0x001fe400078e000e */
[----:B------:R-:W2:Y:S01]  /*9320*/  LDL.LU R14, [R1+0x80] ;  /* 0x00008000010e7983 */ /* 0x000ea20000300800 */
        /* <DEDUP_REMOVED lines=19> */
[----:B--2---:R-:W-:-:S03]  /*9460*/  ISETP.GE.AND P0, PT, R14, RZ, PT ;  /* 0x000000ff0e00720c */ /* 0x004fc60003f06270 */
[----:B------:R-:W2:Y:S01]  /*9470*/  LDL.LU R14, [R1+0xc8] ;  /* 0x0000c800010e7983 */ /* 0x000ea20000300800 */
[C---:B------:R-:W-:Y:S02]  /*9480*/  ISETP.GT.U32.AND P4, PT, R0.reuse, R4, PT ;  /* 0x000000040000720c */ /* 0x040fe40003f84070 */
[----:B------:R-:W-:Y:S01]  /*9490*/  ISETP.GT.U32.AND P5, PT, R0, R7, PT ;  /* 0x000000070000720c */ /* 0x000fe20003fa4070 */
[----:B0-----:R-:W3:Y:S01]  /*94a0*/  LDL R13, [R1+0x98] ;  /* 0x00009800010d7983 */ /* 0x001ee20000100800 */
[----:B------:R-:W-:-:S03]  /*94b0*/  IABS R9, R16 ;  /* 0x0000001000097213 */ /* 0x000fc60000000000 */
[----:B------:R-:W3:Y:S06]  /*94c0*/  LDL R15, [R1+0x9c] ;  /* 0x00009c00010f7983 */ /* 0x000eec0000100800 */
        /* <DEDUP_REMOVED lines=9> */
[----:B------:R-:W-:Y:S01]  /*9560*/  @!P4 IMAD.IADD R4, R4, 0x1, -R0 ;  /* 0x000000010404c824 */ /* 0x000fe200078e0a00 */
[----:B------:R-:W4:Y:S01]  /*9570*/  LDL.LU R8, [R1+0x90] ;  /* 0x0000900001087983 */ /* 0x000f220000300800 */
[----:B------:R-:W-:Y:S02]  /*9580*/  @!P3 IMAD.MOV R6, RZ, RZ, -R6 ;  /* 0x000000ffff06b224 */ /* 0x000fe400078e0a06 */
[----:B------:R-:W-:-:S02]  /*9590*/  @!P1 IMAD.IADD R7, R7, 0x1, -R0 ;  /* 0x0000000107079824 */ /* 0x000fc400078e0a00 */
[----:B------:R-:W-:Y:S01]  /*95a0*/  @!P0 IMAD.MOV R4, RZ, RZ, -R4 ;  /* 0x000000ffff048224 */ /* 0x000fe200078e0a04 */
[----:B------:R0:W-:Y:S04]  /*95b0*/  STL [R1+0x908], R6 ;  /* 0x0009080601007387 */ /* 0x0001e80000100800 */
[----:B------:R-:W-:Y:S01]  /*95c0*/  STL [R1+0x904], R4 ;  /* 0x0009040401007387 */ /* 0x000fe20000100800 */
[----:B--2---:R-:W-:Y:S02]  /*95d0*/  ISETP.GE.AND P1, PT, R14, RZ, PT ;  /* 0x000000ff0e00720c */ /* 0x004fe40003f26270 */
[----:B------:R-:W-:-:S05]  /*95e0*/  IABS R14, R14 ;  /* 0x0000000e000e7213 */ /* 0x000fca0000000000 */
[----:B0-----:R-:W-:Y:S01]  /*95f0*/  IMAD.HI.U32 R6, R2, R14, RZ ;  /* 0x0000000e02067227 */ /* 0x001fe200078e00ff */
[----:B------:R0:W-:Y:S04]  /*9600*/  STL [R1+0x2eec], R14 ;  /* 0x002eec0e01007387 */ /* 0x0001e80000100800 */
[----:B0-----:R-:W2:Y:S01]  /*9610*/  LDL.LU R14, [R1+0x98] ;  /* 0x00009800010e7983 */ /* 0x001ea20000300800 */
[----:B---3--:R-:W-:Y:S01]  /*9620*/  ISETP.GE.AND P6, PT, R12, RZ, PT ;  /* 0x000000ff0c00720c */ /* 0x008fe20003fc6270 */
        /* <DEDUP_REMOVED lines=12> */
[----:B0-----:R-:W3:Y:S01]  /*96f0*/  LDL R16, [R1+0xb0] ;  /* 0x0000b00001107983 */ /* 0x001ee20000100800 */
[----:B--2---:R-:W-:-:S03]  /*9700*/  ISETP.GE.AND P4, PT, R14, RZ, PT ;  /* 0x000000ff0e00720c */ /* 0x004fc60003f86270 */
[----:B------:R-:W2:Y:S01]  /*9710*/  LDL.LU R14, [R1+0x2eec] ;  /* 0x002eec00010e7983 */ /* 0x000ea20000300800 */
        /* <DEDUP_REMOVED lines=10> */
[----:B--2---:R-:W-:-:S03]  /*97c0*/  IMAD R6, R0, R6, R14 ;  /* 0x0000000600067224 */ /* 0x004fc600078e020e */
[----:B------:R-:W2:Y:S04]  /*97d0*/  LDL R14, [R1+0xa4] ;  /* 0x0000a400010e7983 */ /* 0x000ea80000100800 */
[----:B------:R0:W-:Y:S04]  /*97e0*/  STL [R1+0x2ee8], R9 ;  /* 0x002ee80901007387 */ /* 0x0001e80000100800 */
[----:B0-----:R-:W3:Y:S01]  /*97f0*/  LDL R9, [R1+0xac] ;  /* 0x0000ac0001097983 */ /* 0x001ee20000100800 */
        /* <DEDUP_REMOVED lines=11> */
[----:B---3--:R-:W-:Y:S01]  /*98b0*/  IABS R8, R9 ;  /* 0x0000000900087213 */ /* 0x008fe20000000000 */
[----:B------:R-:W-:-:S04]  /*98c0*/  IMAD.MOV.U32 R9, RZ, RZ, R10 ;  /* 0x000000ffff097224 */ /* 0x000fc800078e000a */
[----:B------:R-:W-:-:S05]  /*98d0*/  @!P2 IMAD.MOV R9, RZ, RZ, -R9 ;  /* 0x000000ffff09a224 */ /* 0x000fca00078e0a09 */
[----:B------:R0:W-:Y:S04]  /*98e0*/  STL [R1+0x8e4], R9 ;  /* 0x0008e40901007387 */ /* 0x0001e80000100800 */
[----:B0-----:R-:W3:Y:S04]  /*98f0*/  LDL.LU R9, [R1+0x2ee8] ;  /* 0x002ee80001097983 */ /* 0x001ee80000300800 */
[----:B------:R-:W-:Y:S01]  /*9900*/  STL [R1+0x2ee0], R24 ;  /* 0x002ee01801007387 */ /* 0x000fe20000100800 */
[C---:B------:R-:W-:Y:S02]  /*9910*/  ISETP.GT.U32.AND P6, PT, R0.reuse, R11, PT ;  /* 0x0000000b0000720c */ /* 0x040fe40003fc4070 */
[----:B------:R-:W-:-:S11]  /*9920*/  ISETP.GT.U32.AND P0, PT, R0, R6, PT ;  /* 0x000000060000720c */ /* 0x000fd60003f04070 */
[--C-:B------:R-:W-:Y:S01]  /*9930*/  @!P6 IMAD.IADD R11, R11, 0x1, -R0.reuse ;  /* 0x000000010b0be824 */ /* 0x100fe200078e0a00 */
[----:B------:R-:W-:Y:S01]  /*9940*/  ISETP.GT.U32.AND P6, PT, R0, R4, PT ;  /* 0x000000040000720c */ /* 0x000fe20003fc4070 */
[----:B------:R-:W-:Y:S01]  /*9950*/  @!P0 IMAD.IADD R6, R6, 0x1, -R0 ;  /* 0x0000000106068824 */ /* 0x000fe200078e0a00 */
[----:B----4-:R-:W-:Y:S01]  /*9960*/  IABS R13, R13 ;  /* 0x0000000d000d7213 */ /* 0x010fe20000000000 */
[----:B---3--:R-:W-:-:S05]  /*9970*/  @!P5 IMAD.MOV R9, RZ, RZ, -R9 ;  /* 0x000000ffff09d224 */ /* 0x008fca00078e0a09 */
        /* <DEDUP_REMOVED lines=253> */
[----:B------:R-:W-:-:S10]  /*a950*/  IMAD.MOV R7, RZ, RZ, -R7 ;  /* 0x000000ffff077224 */ /* 0x000fd400078e0a07 */
[--C-:B------:R-:W-:Y:S02]  /*a960*/  @!P6 IMAD.IADD R15, R15, 0x1, -R0.reuse ;  /* 0x000000010f0fe824 */ /* 0x100fe400078e0a00 */
[----:B------:R-:W-:Y:S01]  /*a970*/  @!P5 IMAD.IADD R8, R8, 0x1, -R0 ;  /* 0x000000010808d824 */ /* 0x000fe200078e0a00 */
[----:B---3--:R-:W-:Y:S01]  /*a980*/  ISETP.GE.AND P5, PT, R11, RZ, PT ;  /* 0x000000ff0b00720c */ /* 0x008fe20003fa6270 */
[----:B------:R-:W-:Y:S02]  /*a990*/  IMAD.MOV.U32 R11, RZ, RZ, R12 ;  /* 0x000000ffff0b7224 */ /* 0x000fe400078e000c */
[----:B------:R-:W-:Y:S02]  /*a9a0*/  IMAD R7, R0, R7, R13 ;  /* 0x0000000700077224 */ /* 0x000fe400078e020d */
[----:B------:R-:W-:Y:S01]  /*a9b0*/  @!P3 IMAD.MOV R11, RZ, RZ, -R11 ;  /* 0x000000ffff0bb224 */ /* 0x000fe200078e0a0b */
[----:B------:R-:W3:Y:S04]  /*a9c0*/  LDL.LU R13, [R1+0xf0] ;  /* 0x0000f000010d7983 */ /* 0x000ee80000300800 */
[----:B------:R-:W3:Y:S04]  /*a9d0*/  LDL.LU R12, [R1+0xec] ;  /* 0x0000ec00010c7983 */ /* 0x000ee80000300800 */
        /* <DEDUP_REMOVED lines=8> */
[----:B------:R-:W2:Y:S02]  /*aa60*/  LDL.LU R14, [R1+0xe8] ;  /* 0x0000e800010e7983 */ /* 0x000ea40000300800 */
[----:B------:R-:W-:-:S05]  /*aa70*/  @!P0 IMAD.MOV R2, RZ, RZ, -R2 ;  /* 0x000000ffff028224 */ /* 0x000fca00078e0a02 */
[----:B------:R0:W-:Y:S04]  /*aa80*/  STL [R1+0x870], R2 ;  /* 0x0008700201007387 */ /* 0x0001e80000100800 */
[----:B0-----:R-:W4:Y:S01]  /*aa90*/  LDL.LU R2, [R1+0x2ec0] ;  /* 0x002ec00001027983 */ /* 0x001f220000300800 */
[----:B------:R-:W-:-:S13]  /*aaa0*/  ISETP.GT.U32.AND P6, PT, R0, R6, PT ;  /* 0x000000060000720c */ /* 0x000fda0003fc4070 */
[----:B------:R-:W-:Y:S01]  /*aab0*/  @!P6 IMAD.IADD R6, R6, 0x1, -R0 ;  /* 0x000000010606e824 */ /* 0x000fe200078e0a00 */
[----:B------:R-:W-:-:S04]  /*aac0*/  ISETP.GT.U32.AND P6, PT, R0, R8, PT ;  /* 0x000000080000720c */ /* 0x000fc80003fc4070 */
[C---:B------:R-:W-:Y:S01]  /*aad0*/  ISETP.GT.U32.AND P2, PT, R0.reuse, R6, PT ;  /* 0x000000060000720c */ /* 0x040fe20003f44070 */
[----:B------:R-:W-:Y:S02]  /*aae0*/  IMAD.MOV.U32 R15, RZ, RZ, R9 ;  /* 0x000000ffff0f7224 */ /* 0x000fe400078e0009 */
[----:B------:R-:W-:Y:S02]  /*aaf0*/  IMAD.MOV R4, RZ, RZ, -R4 ;  /* 0x000000ffff047224 */ /* 0x000fe400078e0a04 */
[----:B------:R-:W-:Y:S01]  /*ab00*/  @!P4 IMAD.MOV R15, RZ, RZ, -R15 ;  /* 0x000000ffff0fc224 */ /* 0x000fe200078e0a0f */
[C---:B------:R-:W-:Y:S01]  /*ab10*/  ISETP.GT.U32.AND P4, PT, R0.reuse, R7, PT ;  /* 0x000000070000720c */ /* 0x040fe20003f84070 */
[----:B------:R-:W-:Y:S02]  /*ab20*/  IMAD R4, R0, R4, R10 ;  /* 0x0000000400047224 */ /* 0x000fe400078e020a */
[----:B------:R-:W-:Y:S01]  /*ab30*/  @!P6 IMAD.IADD R8, R8, 0x1, -R0 ;  /* 0x000000010808e824 */ /* 0x000fe200078e0a00 */
[----:B---3--:R-:W-:-:S02]  /*ab40*/  IABS R10, R13 ;  /* 0x0000000d000a7213 */ /* 0x008fc40000000000 */
[----:B------:R-:W-:Y:S01]  /*ab50*/  IABS R9, R16 ;  /* 0x0000001000097213 */ /* 0x000fe20000000000 */
[----:B------:R-:W-:Y:S01]  /*ab60*/  @!P2 IMAD.IADD R6, R6, 0x1, -R0 ;  /* 0x000000010606a824 */ /* 0x000fe200078e0a00 */
[----:B------:R-:W-:Y:S01]  /*ab70*/  ISETP.GE.AND P2, PT, R13, RZ, PT ;  /* 0x000000ff0d00720c */ /* 0x000fe20003f46270 */
[----:B------:R-:W-:-:S04]  /*ab80*/  IMAD.MOV.U32 R13, RZ, RZ, R8 ;  /* 0x000000ffff0d7224 */ /* 0x000fc800078e0008 */
[----:B------:R-:W-:Y:S01]  /*ab90*/  @!P1 IMAD.MOV R13, RZ, RZ, -R13 ;  /* 0x000000ffff0d9224 */ /* 0x000fe200078e0a0d */
[----:B------:R-:W-:Y:S01]  /*aba0*/  STL [R1+0x86c], R15 ;  /* 0x00086c0f01007387 */ /* 0x000fe20000100800 */
[----:B------:R-:W-:-:S03]  /*abb0*/  @!P4 IMAD.IADD R7, R7, 0x1, -R0 ;  /* 0x000000010707c824 */ /* 0x000fc600078e0a00 */
[----:B------:R0:W-:Y:S01]  /*abc0*/  STL [R1+0x868], R13 ;  /* 0x0008680d01007387 */ /* 0x0001e20000100800 */
[----:B------:R-:W-:-:S03]  /*abd0*/  ISETP.GE.AND P4, PT, R16, RZ, PT ;  /* 0x000000ff1000720c */ /* 0x000fc60003f86270 */
[----:B0-----:R-:W3:Y:S04]  /*abe0*/  LDL.LU R13, [R1+0x130] ;  /* 0x00013000010d7983 */ /* 0x001ee80000300800 */
[----:B------:R-:W3:Y:S04]  /*abf0*/  LDL R15, [R1+0x104] ;  /* 0x00010400010f7983 */ /* 0x000ee80000100800 */
[----:B------:R-:W3:Y:S01]  /*ac00*/  LDL R16, [R1+0x108] ;  /* 0x0001080001107983 */ /* 0x000ee20000100800 */
[----:B--2---:R-:W-:-:S03]  /*ac10*/  ISETP.GE.AND P0, PT, R14, RZ, PT ;  /* 0x000000ff0e00720c */ /* 0x004fc60003f06270 */
[----:B------:R-:W2:Y:S01]  /*ac20*/  LDL R14, [R1+0x100] ;  /* 0x00010000010e7983 */ /* 0x000ea20000100800 */
[----:B----4-:R-:W-:-:S04]  /*ac30*/  IMAD.HI.U32 R8, R2, R9, RZ ;  /* 0x0000000902087227 */ /* 0x010fc800078e00ff */
[----:B------:R-:W-:-:S04]  /*ac40*/  IMAD.MOV R8, RZ, RZ, -R8 ;  /* 0x000000ffff087224 */ /* 0x000fc800078e0a08 */
[C---:B------:R-:W-:Y:S02]  /*ac50*/  IMAD R9, R0.reuse, R8, R9 ;  /* 0x0000000800097224 */ /* 0x040fe400078e0209 */
[----:B------:R-:W4:Y:S01]  /*ac60*/  LDL.LU R8, [R1+0xf8] ;  /* 0x0000f80001087983 */ /* 0x000f220000300800 */
[C---:B------:R-:W-:Y:S02]  /*ac70*/  ISETP.GT.U32.AND P3, PT, R0.reuse, R4, PT ;  /* 0x000000040000720c */ /* 0x040fe40003f64070 */
[----:B------:R-:W-:-:S11]  /*ac80*/  ISETP.GT.U32.AND P1, PT, R0, R7, PT ;  /* 0x000000070000720c */ /* 0x000fd60003f24070 */
[----:B------:R-:W-:-:S05]  /*ac90*/  @!P3 IMAD.IADD R4, R4, 0x1, -R0 ;  /* 0x000000010404b824 */ /* 0x000fca00078e0a00 */
[----:B------:R-:W-:Y:S01]  /*aca0*/  ISETP.GT.U32.AND P3, PT, R0, R4, PT ;  /* 0x000000040000720c */ /* 0x000fe20003f64070 */
[----:B------:R-:W-:Y:S02]  /*acb0*/  @!P5 IMAD.MOV R6, RZ, RZ, -R6 ;  /* 0x000000ffff06d224 */ /* 0x000fe400078e0a06 */
[----:B------:R-:W-:-:S10]  /*acc0*/  @!P1 IMAD.IADD R7, R7, 0x1, -R0 ;  /* 0x0000000107079824 */ /* 0x000fd400078e0a00 */
[----:B------:R-:W-:-:S04]  /*acd0*/  @!P3 IMAD.IADD R4, R4, 0x1, -R0 ;  /* 0x000000010404b824 */ /* 0x000fc800078e0a00 */
[----:B------:R-:W-:Y:S01]  /*ace0*/  @!P0 IMAD.MOV R4, RZ, RZ, -R4 ;  /* 0x000000ffff048224 */ /* 0x000fe200078e0a04 */
[----:B------:R-:W-:Y:S01]  /*acf0*/  STL [R1+0x864], R6 ;  /* 0x0008640601007387 */ /* 0x000fe20000100800 */
[----:B---3--:R-:W-:Y:S02]  /*ad00*/  ISETP.GE.AND P1, PT, R13, RZ, PT ;  /* 0x000000ff0d00720c */ /* 0x008fe40003f26270 */
[----:B------:R-:W-:Y:S01]  /*ad10*/  IABS R13, R13 ;  /* 0x0000000d000d7213 */ /* 0x000fe20000000000 */
[----:B------:R-:W-:Y:S04]  /*ad20*/  STL [R1+0x860], R4 ;  /* 0x0008600401007387 */ /* 0x000fe80000100800 */
[----:B------:R0:W-:Y:S01]  /*ad30*/  STL [R1+0x2ebc], R13 ;  /* 0x002ebc0d01007387 */ /* 0x0001e20000100800 */
[----:B----4-:R-:W-:-:S02]  /*ad40*/  ISETP.GE.AND P5, PT, R8, RZ, PT ;  /* 0x000000ff0800720c */ /* 0x010fc40003fa6270 */
[----:B--2---:R-:W-:Y:S01]  /*ad50*/  IABS R8, R14 ;  /* 0x0000000e00087213 */ /* 0x004fe20000000000 */
[----:B------:R-:W-:Y:S02]  /*ad60*/  IMAD.HI.U32 R14, R2, R13, RZ ;  /* 0x0000000d020e7227 */ /* 0x000fe400078e00ff */
[----:B0-----:R-:W2:Y:S01]  /*ad70*/  LDL.LU R13, [R1+0x100] ;  /* 0x00010000010d7983 */ /* 0x001ea20000300800 */
[----:B------:R-:W-:Y:S01]  /*ad80*/  ISETP.GE.AND P6, PT, R12, RZ, PT ;  /* 0x000000ff0c00720c */ /* 0x000fe20003fc6270 */
        /* <DEDUP_REMOVED lines=11> */
[----:B0-----:R-:W3:Y:S01]  /*ae40*/  LDL R16, [R1+0x118] ;  /* 0x0001180001107983 */ /* 0x001ee20000100800 */
[----:B--2---:R-:W-:-:S03]  /*ae50*/  ISETP.GE.AND P3, PT, R13, RZ, PT ;  /* 0x000000ff0d00720c */ /* 0x004fc60003f66270 */
[----:B------:R-:W2:Y:S01]  /*ae60*/  LDL.LU R13, [R1+0x2ebc] ;  /* 0x002ebc00010d7983 */ /* 0x000ea20000300800 */
[----:B------:R-:W-:Y:S02]  /*ae70*/  ISETP.GT.U32.AND P0, PT, R0, R9, PT ;  /* 0x000000090000720c */ /* 0x000fe40003f04070 */
[----:B------:R-:W-:-:S05]  /*ae80*/  IABS R11, R11 ;  /* 0x0000000b000b7213 */ /* 0x000fca0000000000 */
[----:B------:R-:W-:-:S06]  /*ae90*/  IMAD.HI.U32 R12, R2, R11, RZ ;  /* 0x0000000b020c7227 */ /* 0x000fcc00078e00ff */
[----:B------:R-:W-:Y:S02]  /*aea0*/  @!P0 IMAD.IADD R9, R9, 0x1, -R0 ;  /* 0x0000000109098824 */ /* 0x000fe400078e0a00 */
[----:B------:R-:W-:-:S03]  /*aeb0*/  IMAD.MOV R12, RZ, RZ, -R12 ;  /* 0x000000ffff0c7224 */ /* 0x000fc600078e0a0c */
[C---:B------:R-:W-:Y:S01]  /*aec0*/  ISETP.GT.U32.AND P0, PT, R0.reuse, R9, PT ;  /* 0x000000090000720c */ /* 0x040fe20003f04070 */
[----:B------:R-:W-:Y:S02]  /*aed0*/  IMAD R11, R0, R12, R11 ;  /* 0x0000000c000b7224 */ /* 0x000fe400078e020b */
[----:B------:R-:W-:-:S04]  /*aee0*/  IMAD.HI.U32 R12, R2, R8, RZ ;  /* 0x00000008020c7227 */ /* 0x000fc800078e00ff */
[----:B------:R-:W-:Y:S02]  /*aef0*/  IMAD.MOV R14, RZ, RZ, -R14 ;  /* 0x000000ffff0e7224 */ /* 0x000fe400078e0a0e */
[----:B------:R-:W-:-:S04]  /*af00*/  IMAD.MOV R12, RZ, RZ, -R12 ;  /* 0x000000ffff0c7224 */ /* 0x000fc800078e0a0c */
[----:B------:R-:W-:Y:S02]  /*af10*/  @!P0 IMAD.IADD R9, R9, 0x1, -R0 ;  /* 0x0000000109098824 */ /* 0x000fe400078e0a00 */
[C---:B------:R-:W-:Y:S02]  /*af20*/  IMAD R8, R0.reuse, R12, R8 ;  /* 0x0000000c00087224 */ /* 0x040fe400078e0208 */
[----:B------:R-:W4:Y:S01]  /*af30*/  LDL R12, [R1+0x110] ;  /* 0x00011000010c7983 */ /* 0x000f220000100800 */
[----:B--2---:R-:W-:-:S03]  /*af40*/  IMAD R13, R0, R14, R13 ;  /* 0x0000000e000d7224 */ /* 0x004fc600078e020d */
[----:B------:R-:W2:Y:S04]  /*af50*/  LDL R14, [R1+0x114] ;  /* 0x00011400010e7983 */ /* 0x000ea80000100800 */
[----:B------:R0:W-:Y:S04]  /*af60*/  STL [R1+0x2eb8], R9 ;  /* 0x002eb80901007387 */ /* 0x0001e80000100800 */
[----:B0-----:R-:W3:Y:S01]  /*af70*/  LDL R9, [R1+0x10c] ;  /* 0x00010c0001097983 */ /* 0x001ee20000100800 */
[----:B------:R-:W-:Y:S01]  /*af80*/  IABS R4, R15 ;  /* 0x0000000f00047213 */ /* 0x000fe20000000000 */
[----:B------:R-:W-:-:S04]  /*af90*/  IMAD.HI.U32 R15, R2, R6, RZ ;  /* 0x00000006020f7227 */ /* 0x000fc800078e00ff */
[----:B------:R-:W-:-:S04]  /*afa0*/  IMAD.MOV R15, RZ, RZ, -R15 ;  /* 0x000000ffff0f7224 */ /* 0x000fc800078e0a0f */
        /* <DEDUP_REMOVED lines=8> */
[----:B------:R-:W-:Y:S01]  /*b030*/  ISETP.GT.U32.AND P0, PT, R0, R13, PT ;  /* 0x0000000d0000720c */ /* 0x000fe20003f04070 */
[----:B------:R-:W-:-:S10]  /*b040*/  IMAD.HI.U32 R7, R2, R4, RZ ;  /* 0x0000000402077227 */ /* 0x000fd400078e00ff */
[--C-:B------:R-:W-:Y:S02]  /*b050*/  @!P6 IMAD.IADD R11, R11, 0x1, -R0.reuse ;  /* 0x000000010b0be824 */ /* 0x100fe400078e0a00 */
[----:B------:R-:W-:Y:S02]  /*b060*/  @!P0 IMAD.IADD R13, R13, 0x1, -R0 ;  /* 0x000000010d0d8824 */ /* 0x000fe400078e0a00 */
[----:B---3--:R-:W-:-:S05]  /*b070*/  @!P4 IMAD.MOV R9, RZ, RZ, -R9 ;  /* 0x000000ffff09c224 */ /* 0x008fca00078e0a09 */
[----:B------:R-:W-:Y:S04]  /*b080*/  STL [R1+0x82c], R9 ;  /* 0x00082c0901007387 */ /* 0x000fe80000100800 */
[----:B------:R0:W-:Y:S04]  /*b090*/  STL [R1+0x2eb4], R27 ;  /* 0x002eb41b01007387 */ /* 0x0001e80000100800 */
[----:B0-----:R-:W3:Y:S04]  /*b0a0*/  LDL.LU R27, [R1+0x104] ;  /* 0x00010400011b7983 */ /* 0x001ee80000300800 */
[----:B------:R-:W3:Y:S01]  /*b0b0*/  LDL.LU R23, [R1+0x108] ;  /* 0x0001080001177983 */ /* 0x000ee20000300800 */
[C---:B------:R-:W-:Y:S01]  /*b0c0*/  ISETP.GT.U32.AND P0, PT, R0.reuse, R11, PT ;  /* 0x0000000b0000720c */ /* 0x040fe20003f04070 */
[----:B------:R-:W-:Y:S01]  /*b0d0*/  IMAD.MOV R7, RZ, RZ, -R7 ;  /* 0x000000ffff077224 */ /* 0x000fe200078e0a07 */
[----:B------:R-:W-:-:S03]  /*b0e0*/  ISETP.GT.U32.AND P2, PT, R0, R13, PT ;  /* 0x0000000d0000720c */ /* 0x000fc60003f44070 */
[----:B------:R-:W-:Y:S01]  /*b0f0*/  IMAD R4, R0, R7, R4 ;  /* 0x0000000700047224 */ /* 0x000fe200078e0204 */
[----:B----4-:R-:W-:-:S04]  /*b100*/  IABS R12, R12 ;  /* 0x0000000c000c7213 */ /* 0x010fc80000000000 */
[----:B------:R-:W-:-:S03]  /*b110*/  ISETP.GT.U32.AND P4, PT, R0, R4, PT ;  /* 0x000000040000720c */ /* 0x000fc60003f84070 */
[----:B------:R-:W-:Y:S01]  /*b120*/  @!P0 IMAD.IADD R11, R11, 0x1, -R0 ;  /* 0x000000010b0b8824 */ /* 0x000fe200078e0a00 */
[----:B------:R-:W-:Y:S02]  /*b130*/  ISETP.GT.U32.AND P0, PT, R0, R15, PT ;  /* 0x0000000f0000720c */ /* 0x000fe40003f04070 */
[----:B--2---:R-:W-:Y:S01]  /*b140*/  IABS R14, R14 ;  /* 0x0000000e000e7213 */ /* 0x004fe20000000000 */
[----:B------:R-:W-:-:S04]  /*b150*/  IMAD.HI.U32 R10, R2, R12, RZ ;  /* 0x0000000c020a7227 */ /* 0x000fc800078e00ff */
[----:B------:R-:W-:-:S04]  /*b160*/  IMAD.HI.U32 R9, R2, R14, RZ ;  /* 0x0000000e02097227 */ /* 0x000fc800078e00ff */
[----:B------:R-:W-:Y:S02]  /*b170*/  IMAD.MOV R10, RZ, RZ, -R10 ;  /* 0x000000ffff0a7224 */ /* 0x000fe400078e0a0a */
[----:B------:R-:W-:Y:S02]  /*b180*/  @!P2 IMAD.IADD R13, R13, 0x1, -R0 ;  /* 0x000000010d0da824 */ /* 0x000fe400078e0a00 */
[----:B------:R-:W-:Y:S02]  /*b190*/  IMAD.MOV R9, RZ, RZ, -R9 ;  /* 0x000000ffff097224 */ /* 0x000fe400078e0a09 */
[----:B------:R-:W-:Y:S02]  /*b1a0*/  IMAD R10, R0, R10, R12 ;  /* 0x0000000a000a7224 */ /* 0x000fe400078e020c */
[----:B------:R-:W-:Y:S01]  /*b1b0*/  @!P4 IMAD.IADD R4, R4, 0x1, -R0 ;  /* 0x000000010404c824 */ /* 0x000fe200078e0a00 */
[----:B------:R-:W2:Y:S01]  /*b1c0*/  LDL R12, [R1+0x11c] ;  /* 0x00011c00010c7983 */ /* 0x000ea20000100800 */
[----:B------:R-:W-:-:S02]  /*b1d0*/  @!P5 IMAD.MOV R11, RZ, RZ, -R11 ;  /* 0x000000ffff0bd224 */ /* 0x000fc400078e0a0b */
[----:B------:R-:W-:Y:S02]  /*b1e0*/  @!P0 IMAD.IADD R15, R15, 0x1, -R0 ;  /* 0x000000010f0f8824 */ /* 0x000fe400078e0a00 */
[----:B------:R-:W-:Y:S02]  /*b1f0*/  @!P1 IMAD.MOV R13, RZ, RZ, -R13 ;  /* 0x000000ffff0d9224 */ /* 0x000fe400078e0a0d */
[----:B------:R-:W-:Y:S01]  /*b200*/  IMAD R9, R0, R9, R14 ;  /* 0x0000000900097224 */ /* 0x000fe200078e020e */
[----:B---3--:R-:W-:Y:S02]  /*b210*/  ISETP.GE.AND P4, PT, R27, RZ, PT ;  /* 0x000000ff1b00720c */ /* 0x008fe40003f86270 */
[----:B------:R-:W3:Y:S01]  /*b220*/  LDL.LU R27, [R1+0x2eb4] ;  /* 0x002eb400011b7983 */ /* 0x000ee20000300800 */
[----:B------:R-:W-:-:S03]  /*b230*/  ISETP.GE.AND P0, PT, R23, RZ, PT ;  /* 0x000000ff1700720c */ /* 0x000fc60003f06270 */
[----:B------:R-:W4:Y:S04]  /*b240*/  LDL.LU R23, [R1+0x2eb0] ;  /* 0x002eb00001177983 */ /* 0x000f280000300800 */
[----:B------:R-:W3:Y:S04]  /*b250*/  LDL R14, [R1+0x120] ;  /* 0x00012000010e7983 */ /* 0x000ee80000100800 */
[----:B------:R0:W-:Y:S04]  /*b260*/  STL [R1+0x824], R11 ;  /* 0x0008240b01007387 */ /* 0x0001e80000100800 */
[----:B0-----:R-:W4:Y:S04]  /*b270*/  LDL.LU R11, [R1+0x10c] ;  /* 0x00010c00010b7983 */ /* 0x001f280000300800 */
[----:B------:R0:W-:Y:S04]  /*b280*/  STL [R1+0x820], R13 ;  /* 0x0008200d01007387 */ /* 0x0001e80000100800 */
[----:B0-----:R-:W2:Y:S01]  /*b290*/  LDL.LU R13, [R1+0x124] ;  /* 0x00012400010d7983 */ /* 0x001ea20000300800 */
[----:B------:R-:W-:-:S13]  /*b2a0*/  ISETP.GT.U32.AND P6, PT, R0, R8, PT ;  /* 0x000000080000720c */ /* 0x000fda0003fc4070 */
[----:B------:R-:W-:-:S05]  /*b2b0*/  @!P6 IMAD.IADD R8, R8, 0x1, -R0 ;  /* 0x000000010808e824 */ /* 0x000fca00078e0a00 */
[----:B------:R-:W-:-:S13]  /*b2c0*/  ISETP.GT.U32.AND P6, PT, R0, R8, PT ;  /* 0x000000080000720c */ /* 0x000fda0003fc4070 */
[----:B------:R-:W-:Y:S01]  /*b2d0*/  @!P6 IMAD.IADD R8, R8, 0x1, -R0 ;  /* 0x000000010808e824 */ /* 0x000fe200078e0a00 */
[----:B------:R-:W-:-:S13]  /*b2e0*/  ISETP.GT.U32.AND P6, PT, R0, R10, PT ;  /* 0x0000000a0000720c */ /* 0x000fda0003fc4070 */
[----:B------:R-:W-:-:S05]  /*b2f0*/  @!P6 IMAD.IADD R10, R10, 0x1, -R0 ;  /* 0x000000010a0ae824 */ /* 0x000fca00078e0a00 */
[----:B------:R-:W-:Y:S01]  /*b300*/  ISETP.GT.U32.AND P1, PT, R0, R10, PT ;  /* 0x0000000a0000720c */ /* 0x000fe20003f24070 */
[----:B--2---:R-:W-:Y:S04]  /*b310*/  STL [R1+0x2ea4], R13 ;  /* 0x002ea40d01007387 */ /* 0x004fe80000100800 */
[----:B------:R0:W-:Y:S04]  /*b320*/  STL [R1+0x2eac], R10 ;  /* 0x002eac0a01007387 */ /* 0x0001e80000100800 */
[----:B0-----:R-:W2:Y:S04]  /*b330*/  LDL.LU R10, [R1+0x110] ;  /* 0x00011000010a7983 */ /* 0x001ea80000300800 */
[----:B------:R-:W3:Y:S01]  /*b340*/  LDL.LU R13, [R1+0x118] ;  /* 0x00011800010d7983 */ /* 0x000ee20000300800 */
[----:B------:R-:W-:Y:S01]  /*b350*/  IABS R7, R16 ;  /* 0x0000001000077213 */ /* 0x000fe20000000000 */
[----:B------:R-:W-:-:S04]  /*b360*/  IMAD.HI.U32 R16, R2, R6, RZ ;  /* 0x0000000602107227 */ /* 0x000fc800078e00ff */
[----:B------:R-:W-:-:S04]  /*b370*/  IMAD.MOV R16, RZ, RZ, -R16 ;  /* 0x000000ffff107224 */ /* 0x000fc800078e0a10 */
[----:B------:R-:W-:-:S05]  /*b380*/  IMAD R6, R0, R16, R6 ;  /* 0x0000001000067224 */ /* 0x000fca00078e0206 */
[----:B------:R-:W-:Y:S01]  /*b390*/  ISETP.GT.U32.AND P2, PT, R0, R6, PT ;  /* 0x000000060000720c */ /* 0x000fe20003f44070 */
[----:B------:R-:W-:-:S12]  /*b3a0*/  IMAD.HI.U32 R16, R2, R7, RZ ;  /* 0x0000000702107227 */ /* 0x000fd800078e00ff */
[----:B------:R-:W-:-:S05]  /*b3b0*/  @!P2 IMAD.IADD R6, R6, 0x1, -R0 ;  /* 0x000000010606a824 */ /* 0x000fca00078e0a00 */
[C---:B------:R-:W-:Y:S01]  /*b3c0*/  ISETP.GT.U32.AND P5, PT, R0.reuse, R6, PT ;  /* 0x000000060000720c */ /* 0x040fe20003fa4070 */
[----:B------:R-:W-:Y:S02]  /*b3d0*/  IMAD.MOV R16, RZ, RZ, -R16 ;  /* 0x000000ffff107224 */ /* 0x000fe400078e0a10 */
[----:B------:R-:W-:Y:S02]  /*b3e0*/  @!P3 IMAD.MOV R8, RZ, RZ, -R8 ;  /* 0x000000ffff08b224 */ /* 0x000fe400078e0a08 */
[----:B------:R-:W-:-:S08]  /*b3f0*/  IMAD R7, R0, R16, R7 ;  /* 0x0000001000077224 */ /* 0x000fd000078e0207 */
[----:B------:R-:W-:Y:S01]  /*b400*/  @!P5 IMAD.IADD R6, R6, 0x1, -R0 ;  /* 0x000000010606d824 */ /* 0x000fe200078e0a00 */
[----:B--2---:R-:W-:Y:S01]  /*b410*/  ISETP.GE.AND P5, PT, R10, RZ, PT ;  /* 0x000000ff0a00720c */ /* 0x004fe20003fa6270 */
[----:B---3--:R0:W-:Y:S04]  /*b420*/  STL [R1+0x2ea8], R13 ;  /* 0x002ea80d01007387 */ /* 0x0081e80000100800 */
[----:B0-----:R-:W2:Y:S04]  /*b430*/  LDL.LU R13, [R1+0x114] ;  /* 0x00011400010d7983 */ /* 0x001ea80000300800 */
[----:B------:R0:W-:Y:S04]  /*b440*/  STL [R1+0x81c], R8 ;  /* 0x00081c0801007387 */ /* 0x0001e80000100800 */
[----:B------:R-:W3:Y:S04]  /*b450*/  LDL.LU R16, [R1+0x128] ;  /* 0x0001280001107983 */ /* 0x000ee80000300800 */
[----:B------:R-:W4:Y:S01]  /*b460*/  LDL.LU R10, [R1+0x2eac] ;  /* 0x002eac00010a7983 */ /* 0x000f220000300800 */
[----:B------:R-:W-:-:S02]  /*b470*/  ISETP.GT.U32.AND P3, PT, R0, R9, PT ;  /* 0x000000090000720c */ /* 0x000fc40003f64070 */
[----:B------:R-:W-:Y:S01]  /*b480*/  ISETP.GT.U32.AND P2, PT, R0, R4, PT ;  /* 0x000000040000720c */ /* 0x000fe20003f44070 */
[----:B----4-:R-:W-:Y:S01]  /*b490*/  @!P1 IMAD.IADD R10, R10, 0x1, -R0 ;  /* 0x000000010a0a9824 */ /* 0x010fe200078e0a00 */
[----:B--2---:R-:W-:Y:S02]  /*b4a0*/  ISETP.GE.AND P1, PT, R13, RZ, PT ;  /* 0x000000ff0d00720c */ /* 0x004fe40003f26270 */
[----:B------:R-:W2:Y:S01]  /*b4b0*/  LDL.LU R13, [R1+0x2ea8] ;  /* 0x002ea800010d7983 */ /* 0x000ea20000300800 */
[----:B------:R-:W-:-:S06]  /*b4c0*/  ISETP.GT.U32.AND P6, PT, R0, R15, PT ;  /* 0x0000000f0000720c */ /* 0x000fcc0003fc4070 */
[--C-:B------:R-:W-:Y:S01]  /*b4d0*/  @!P3 IMAD.IADD R9, R9, 0x1, -R0.reuse ;  /* 0x000000010909b824 */ /* 0x100fe200078e0a00 */
[----:B------:R-:W-:Y:S02]  /*b4e0*/  IABS R12, R12 ;  /* 0x0000000c000c7213 */ /* 0x000fe40000000000 */
[----:B------:R-:W-:Y:S01]  /*b4f0*/  IABS R14, R14 ;  /* 0x0000000e000e7213 */ /* 0x000fe20000000000 */
[----:B------:R-:W-:Y:S02]  /*b500*/  @!P2 IMAD.IADD R4, R4, 0x1, -R0 ;  /* 0x000000010404a824 */ /* 0x000fe400078e0a00 */
[----:B0-----:R-:W-:Y:S01]  /*b510*/  IMAD.HI.U32 R8, R2, R12, RZ ;  /* 0x0000000c02087227 */ /* 0x001fe200078e00ff */
[----:B------:R-:W-:-:S03]  /*b520*/  ISETP.GE.AND P2, PT, R11, RZ, PT ;  /* 0x000000ff0b00720c */ /* 0x000fc60003f46270 */
[----:B------:R-:W-:-:S04]  /*b530*/  IMAD.HI.U32 R11, R2, R14, RZ ;  /* 0x0000000e020b7227 */ /* 0x000fc800078e00ff */
[----:B------:R-:W-:Y:S02]  /*b540*/  IMAD.MOV R8, RZ, RZ, -R8 ;  /* 0x000000ffff087224 */ /* 0x000fe400078e0a08 */
[----:B------:R-:W-:Y:S02]  /*b550*/  @!P6 IMAD.IADD R15, R15, 0x1, -R0 ;  /* 0x000000010f0fe824 */ /* 0x000fe400078e0a00 */
[----:B------:R-:W-:Y:S02]  /*b560*/  IMAD.MOV R11, RZ, RZ, -R11 ;  /* 0x000000ffff0b7224 */ /* 0x000fe400078e0a0b */
[----:B------:R-:W-:Y:S02]  /*b570*/  IMAD R8, R0, R8, R12 ;  /* 0x0000000800087224 */ /* 0x000fe400078e020c */
[----:B------:R-:W-:Y:S02]  /*b580*/  IMAD.MOV.U32 R12, RZ, RZ, R4 ;  /* 0x000000ffff0c7224 */ /* 0x000fe400078e0004 */
[----:B------:R-:W-:-:S02]  /*b590*/  IMAD.MOV.U32 R4, RZ, RZ, R15 ;  /* 0x000000ffff047224 */ /* 0x000fc400078e000f */
[C---:B------:R-:W-:Y:S01]  /*b5a0*/  IMAD R11, R0.reuse, R11, R14 ;  /* 0x0000000b000b7224 */ /* 0x040fe200078e020e */
[C---:B------:R-:W-:Y:S02]  /*b5b0*/  ISETP.GT.U32.AND P6, PT, R0.reuse, R7, PT ;  /* 0x000000070000720c */ /* 0x040fe40003fc4070 */
[----:B--2---:R-:W-:Y:S02]  /*b5c0*/  ISETP.GE.AND P3, PT, R13, RZ, PT ;  /* 0x000000ff0d00720c */ /* 0x004fe40003f66270 */
[----:B------:R-:W2:Y:S04]  /*b5d0*/  LDL.LU R13, [R1+0x2ea4] ;  /* 0x002ea400010d7983 */ /* 0x000ea80000300800 */
[----:B------:R-:W4:Y:S04]  /*b5e0*/  LDL.LU R15, [R1+0x11c] ;  /* 0x00011c00010f7983 */ /* 0x000f280000300800 */
[----:B------:R-:W3:Y:S01]  /*b5f0*/  LDL.LU R14, [R1+0x120] ;  /* 0x00012000010e7983 */ /* 0x000ee20000300800 */
[----:B------:R-:W-:Y:S01]  /*b600*/  @!P6 IMAD.IADD R7, R7, 0x1, -R0 ;  /* 0x000000010707e824 */ /* 0x000fe200078e0a00 */
[----:B------:R-:W-:Y:S01]  /*b610*/  ISETP.GT.U32.AND P6, PT, R0, R9, PT ;  /* 0x000000090000720c */ /* 0x000fe20003fc4070 */
[----:B------:R-:W-:-:S03]  /*b620*/  @!P0 IMAD.MOV R4, RZ, RZ, -R4 ;  /* 0x000000ffff048224 */ /* 0x000fc600078e0a04 */
[----:B------:R-:W-:Y:S01]  /*b630*/  ISETP.GT.U32.AND P0, PT, R0, R7, PT ;  /* 0x000000070000720c */ /* 0x000fe20003f04070 */
[----:B------:R-:W-:-:S05]  /*b640*/  @!P4 IMAD.MOV R12, RZ, RZ, -R12 ;  /* 0x000000ffff0cc224 */ /* 0x000fca00078e0a0c */
[----:B------:R0:W-:Y:S03]  /*b650*/  STL [R1+0x818], R12 ;  /* 0x0008180c01007387 */ /* 0x0001e60000100800 */
[----:B------:R-:W-:-:S04]  /*b660*/  @!P6 IMAD.IADD R9, R9, 0x1, -R0 ;  /* 0x000000010909e824 */ /* 0x000fc800078e0a00 */
[----:B------:R-:W-:Y:S01]  /*b670*/  @!P0 IMAD.IADD R7, R7, 0x1, -R0 ;  /* 0x0000000107078824 */ /* 0x000fe200078e0a00 */
[----:B0-----:R-:W4:Y:S04]  /*b680*/  LDL R12, [R1+0x12c] ;  /* 0x00012c00010c7983 */ /* 0x001f280000100800 */
[----:B------:R2:W-:Y:S01]  /*b690*/  STL [R1+0x814], R4 ;  /* 0x0008140401007387 */ /* 0x0005e20000100800 */
[----:B------:R-:W-:Y:S02]  /*b6a0*/  @!P2 IMAD.MOV R6, RZ, RZ, -R6 ;  /* 0x000000ffff06a224 */ /* 0x000fe400078e0a06 */
[----:B------:R-:W-:-:S03]  /*b6b0*/  @!P5 IMAD.MOV R10, RZ, RZ, -R10 ;  /* 0x000000ffff0ad224 */ /* 0x000fc600078e0a0a */
[----:B------:R-:W-:Y:S04]  /*b6c0*/  STL [R1+0x810], R6 ;  /* 0x0008100601007387 */ /* 0x000fe80000100800 */
[----:B------:R-:W-:Y:S01]  /*b6d0*/  STL [R1+0x80c], R10 ;  /* 0x00080c0a01007387 */ /* 0x000fe20000100800 */
[----:B--2---:R-:W-:Y:S02]  /*b6e0*/  IABS R4, R13 ;  /* 0x0000000d00047213 */ /* 0x004fe40000000000 */
[----:B------:R-:W-:Y:S01]  /*b6f0*/  ISETP.GE.AND P0, PT, R13, RZ, PT ;  /* 0x000000ff0d00720c */ /* 0x000fe20003f06270 */
[----:B------:R-:W-:-:S04]  /*b700*/  IMAD.MOV.U32 R13, RZ, RZ, R9 ;  /* 0x000000ffff0d7224 */ /* 0x000fc800078e0009 */
[----:B------:R-:W-:-:S05]  /*b710*/  @!P1 IMAD.MOV R13, RZ, RZ, -R13 ;  /* 0x000000ffff0d9224 */ /* 0x000fca00078e0a0d */
[----:B------:R0:W-:Y:S01]  /*b720*/  STL [R1+0x808], R13 ;  /* 0x0008080d01007387 */ /* 0x0001e20000100800 */
[----:B---3--:R-:W-:-:S03]  /*b730*/  ISETP.GE.AND P6, PT, R14, RZ, PT ;  /* 0x000000ff0e00720c */ /* 0x008fc60003fc6270 */
[----:B0-----:R-:W2:Y:S04]  /*b740*/  LDL.LU R13, [R1+0x164] ;  /* 0x00016400010d7983 */ /* 0x001ea80000300800 */
[----:B------:R-:W3:Y:S01]  /*b750*/  LDL R14, [R1+0x138] ;  /* 0x00013800010e7983 */ /* 0x000ee20000100800 */
[C---:B------:R-:W-:Y:S02]  /*b760*/  ISETP.GT.U32.AND P4, PT, R0.reuse, R8, PT ;  /* 0x000000080000720c */ /* 0x040fe40003f84070 */
[----:B------:R-:W-:Y:S02]  /*b770*/  ISETP.GT.U32.AND P5, PT, R0, R11, PT ;  /* 0x0000000b0000720c */ /* 0x000fe40003fa4070 */
[----:B----4-:R-:W-:Y:S02]  /*b780*/  ISETP.GE.AND P2, PT, R15, RZ, PT ;  /* 0x000000ff0f00720c */ /* 0x010fe40003f46270 */
[----:B------:R-:W-:Y:S01]  /*b790*/  IABS R6, R16 ;  /* 0x0000001000067213 */ /* 0x000fe20000000000 */
[----:B------:R-:W-:Y:S01]  /*b7a0*/  @!P3 IMAD.MOV R7, RZ, RZ, -R7 ;  /* 0x000000ffff07b224 */ /* 0x000fe200078e0a07 */
[----:B------:R-:W4:Y:S05]  /*b7b0*/  LDL R15, [R1+0x134] ;  /* 0x00013400010f7983 */ /* 0x000f2a0000100800 */
[----:B------:R-:W-:-:S02]  /*b7c0*/  @!P4 IMAD.IADD R8, R8, 0x1, -R0 ;  /* 0x000000010808c824 */ /* 0x000fc400078e0a00 */
[----:B------:R-:W-:-:S03]  /*b7d0*/  @!P5 IMAD.IADD R11, R11, 0x1, -R0 ;  /* 0x000000010b0bd824 */ /* 0x000fc600078e0a00 */
[C---:B------:R-:W-:Y:S02]  /*b7e0*/  ISETP.GT.U32.AND P4, PT, R0.reuse, R8, PT ;  /* 0x000000080000720c */ /* 0x040fe40003f84070 */
[----:B------:R-:W-:Y:S01]  /*b7f0*/  ISETP.GT.U32.AND P1, PT, R0, R11, PT ;  /* 0x0000000b0000720c */ /* 0x000fe20003f24070 */
[----:B------:R-:W-:Y:S01]  /*b800*/  IMAD.HI.U32 R9, R2, R6, RZ ;  /* 0x0000000602097227 */ /* 0x000fe200078e00ff */
[----:B------:R-:W-:Y:S02]  /*b810*/  ISETP.GE.AND P5, PT, R16, RZ, PT ;  /* 0x000000ff1000720c */ /* 0x000fe40003fa6270 */
[----:B------:R-:W4:Y:S01]  /*b820*/  LDL R16, [R1+0x13c] ;  /* 0x00013c0001107983 */ /* 0x000f220000100800 */
[----:B------:R-:W-:-:S06]  /*b830*/  IMAD.MOV R9, RZ, RZ, -R9 ;  /* 0x000000ffff097224 */ /* 0x000fcc00078e0a09 */
[--C-:B------:R-:W-:Y:S02]  /*b840*/  @!P4 IMAD.IADD R8, R8, 0x1, -R0.reuse ;  /* 0x000000010808c824 */ /* 0x100fe400078e0a00 */
[----:B------:R-:W-:Y:S02]  /*b850*/  @!P1 IMAD.IADD R11, R11, 0x1, -R0 ;  /* 0x000000010b0b9824 */ /* 0x000fe400078e0a00 */
[----:B------:R-:W-:Y:S02]  /*b860*/  @!P2 IMAD.MOV R8, RZ, RZ, -R8 ;  /* 0x000000ffff08a224 */ /* 0x000fe400078e0a08 */
[----:B------:R-:W-:Y:S02]  /*b870*/  IMAD R6, R0, R9, R6 ;  /* 0x0000000900067224 */ /* 0x000fe400078e0206 */
[----:B------:R-:W4:Y:S04]  /*b880*/  LDL.LU R9, [R1+0x12c] ;  /* 0x00012c0001097983 */ /* 0x000f280000300800 */
[----:B------:R3:W-:Y:S04]  /*b890*/  STL [R1+0x804], R7 ;  /* 0x0008040701007387 */ /* 0x0007e80000100800 */
[----:B------:R-:W-:Y:S01]  /*b8a0*/  STL [R1+0x800], R8 ;  /* 0x0008000801007387 */ /* 0x000fe20000100800 */
[----:B--2---:R-:W-:-:S02]  /*b8b0*/  ISETP.GE.AND P1, PT, R13, RZ, PT ;  /* 0x000000ff0d00720c */ /* 0x004fc40003f26270 */
[----:B------:R-:W-:Y:S02]  /*b8c0*/  IABS R13, R13 ;  /* 0x0000000d000d7213 */ /* 0x000fe40000000000 */
[----:B---3--:R-:W-:-:S03]  /*b8d0*/  IABS R7, R14 ;  /* 0x0000000e00077213 */ /* 0x008fc60000000000 */
[C---:B------:R-:W-:Y:S01]  /*b8e0*/  IMAD.HI.U32 R14, R2.reuse, R13, RZ ;  /* 0x0000000d020e7227 */ /* 0x040fe200078e00ff */
[----:B------:R0:W-:Y:S04]  /*b8f0*/  STL [R1+0x2ea0], R13 ;  /* 0x002ea00d01007387 */ /* 0x0001e80000100800 */
[----:B0-----:R-:W2:Y:S01]  /*b900*/  LDL.LU R13, [R1+0x134] ;  /* 0x00013400010d7983 */ /* 0x001ea20000300800 */
[----:B------:R-:W-:Y:S01]  /*b910*/  IABS R10, R12 ;  /* 0x0000000c000a7213 */ /* 0x000fe20000000000 */
[----:B------:R-:W-:-:S04]  /*b920*/  IMAD.HI.U32 R12, R2, R4, RZ ;  /* 0x00000004020c7227 */ /* 0x000fc800078e00ff */
[----:B------:R-:W-:-:S04]  /*b930*/  IMAD.MOV R12, RZ, RZ, -R12 ;  /* 0x000000ffff0c7224 */ /* 0x000fc800078e0a0c */
[----:B------:R-:W-:-:S05]  /*b940*/  IMAD R4, R0, R12, R4 ;  /* 0x0000000c00047224 */ /* 0x000fca00078e0204 */
[----:B------:R-:W-:Y:S02]  /*b950*/  ISETP.GT.U32.AND P4, PT, R0, R4, PT ;  /* 0x000000040000720c */ /* 0x000fe40003f84070 */
[----:B----4-:R-:W-:Y:S01]  /*b960*/  IABS R8, R16 ;  /* 0x0000001000087213 */ /* 0x010fe20000000000 */
        /* <DEDUP_REMOVED lines=9> */
[----:B------:R-:W-:Y:S01]  /*ba00*/  ISETP.GT.U32.AND P2, PT, R0, R6, PT ;  /* 0x000000060000720c */ /* 0x000fe20003f44070 */
[----:B------:R-:W-:Y:S01]  /*ba10*/  IMAD.HI.U32 R12, R2, R10, RZ ;  /* 0x0000000a020c7227 */ /* 0x000fe200078e00ff */
[----:B------:R-:W-:Y:S02]  /*ba20*/  ISETP.GE.AND P3, PT, R9, RZ, PT ;  /* 0x000000ff0900720c */ /* 0x000fe40003f66270 */
[----:B------:R-:W-:Y:S01]  /*ba30*/  IABS R9, R15 ;  /* 0x0000000f00097213 */ /* 0x000fe20000000000 */
[----:B------:R-:W-:-:S08]  /*ba40*/  IMAD.MOV R12, RZ, RZ, -R12 ;  /* 0x000000ffff0c7224 */ /* 0x000fd000078e0a0c */
[----:B------:R-:W-:-:S05]  /*ba50*/  @!P2 IMAD.IADD R6, R6, 0x1, -R0 ;  /* 0x000000010606a824 */ /* 0x000fca00078e0a00 */
        /* <DEDUP_REMOVED lines=60> */
[----:B0-----:R-:W2:Y:S04]  /*be20*/  LDL.LU R13, [R1+0x158] ;  /* 0x00015800010d7983 */ /* 0x001ea80000300800 */
[----:B--2---:R0:W-:Y:S04]  /*be30*/  STL [R1+0x2e8c], R13 ;  /* 0x002e8c0d01007387 */ /* 0x0041e80000100800 */
[----:B0-----:R-:W2:Y:S01]  /*be40*/  LDL.LU R13, [R1+0x148] ;  /* 0x00014800010d7983 */ /* 0x001ea20000300800 */
[----:B------:R-:W-:Y:S01]  /*be50*/  IABS R11, R16 ;  /* 0x00000010000b7213 */ /* 0x000fe20000000000 */
[----:B------:R-:W-:Y:S01]  /*be60*/  IMAD.HI.U32 R16, R2, R8, RZ ;  /* 0x0000000802107227 */ /* 0x000fe200078e00ff */
[----:B------:R-:W-:-:S03]  /*be70*/  ISETP.GT.U32.AND P6, PT, R0, R9, PT ;  /* 0x000000090000720c */ /* 0x000fc60003fc4070 */
[----:B------:R-:W-:-:S04]  /*be80*/  IMAD.MOV R16, RZ, RZ, -R16 ;  /* 0x000000ffff107224 */ /* 0x000fc800078e0a10 */
[----:B------:R-:W-:-:S05]  /*be90*/  IMAD R8, R0, R16, R8 ;  /* 0x0000001000087224 */ /* 0x000fca00078e0208 */
[----:B------:R-:W-:Y:S01]  /*bea0*/  ISETP.GT.U32.AND P0, PT, R0, R8, PT ;  /* 0x000000080000720c */ /* 0x000fe20003f04070 */
[----:B------:R-:W-:-:S05]  /*beb0*/  @!P6 IMAD.IADD R9, R9, 0x1, -R0 ;  /* 0x000000010909e824 */ /* 0x000fca00078e0a00 */
[----:B------:R-:W-:Y:S01]  /*bec0*/  ISETP.GT.U32.AND P6, PT, R0, R9, PT ;  /* 0x000000090000720c */ /* 0x000fe20003fc4070 */
[----:B--2---:R0:W-:Y:S04]  /*bed0*/  STL [R1+0x2e90], R13 ;  /* 0x002e900d01007387 */ /* 0x0041e80000100800 */
[----:B0-----:R-:W2:Y:S02]  /*bee0*/  LDL.LU R13, [R1+0x144] ;  /* 0x00014400010d7983 */ /* 0x001ea40000300800 */
[----:B------:R-:W-:Y:S01]  /*bef0*/  @!P0 IMAD.IADD R8, R8, 0x1, -R0 ;  /* 0x0000000108088824 */ /* 0x000fe200078e0a00 */
[----:B------:R-:W-:Y:S01]  /*bf00*/  ISETP.GT.U32.AND P0, PT, R0, R7, PT ;  /* 0x000000070000720c */ /* 0x000fe20003f04070 */
[----:B------:R-:W-:-:S04]  /*bf10*/  IMAD.HI.U32 R16, R2, R11, RZ ;  /* 0x0000000b02107227 */ /* 0x000fc800078e00ff */
[----:B------:R-:W-:Y:S01]  /*bf20*/  @!P6 IMAD.IADD R9, R9, 0x1, -R0 ;  /* 0x000000010909e824 */ /* 0x000fe200078e0a00 */
[C---:B------:R-:W-:Y:S01]  /*bf30*/  ISETP.GT.U32.AND P3, PT, R0.reuse, R8, PT ;  /* 0x000000080000720c */ /* 0x040fe20003f64070 */
[----:B------:R-:W-:Y:S02]  /*bf40*/  IMAD.MOV R16, RZ, RZ, -R16 ;  /* 0x000000ffff107224 */ /* 0x000fe400078e0a10 */
[----:B------:R-:W-:Y:S01]  /*bf50*/  @!P4 IMAD.MOV R9, RZ, RZ, -R9 ;  /* 0x000000ffff09c224 */ /* 0x000fe200078e0a09 */
[----:B------:R-:W-:Y:S02]  /*bf60*/  IABS R12, R12 ;  /* 0x0000000c000c7213 */ /* 0x000fe40000000000 */
[----:B---3--:R-:W-:Y:S01]  /*bf70*/  IABS R14, R14 ;  /* 0x0000000e000e7213 */ /* 0x008fe20000000000 */
[----:B------:R-:W-:Y:S01]  /*bf80*/  IMAD R11, R0, R16, R11 ;  /* 0x00000010000b7224 */ /* 0x000fe200078e020b */
[----:B------:R0:W-:Y:S01]  /*bf90*/  STL [R1+0x7e0], R9 ;  /* 0x0007e00901007387 */ /* 0x0001e20000100800 */
[----:B------:R-:W-:Y:S01]  /*bfa0*/  @!P0 IMAD.IADD R7, R7, 0x1, -R0 ;  /* 0x0000000107078824 */ /* 0x000fe200078e0a00 */
[----:B----4-:R-:W-:Y:S01]  /*bfb0*/  ISETP.GE.AND P0, PT, R10, RZ, PT ;  /* 0x000000ff0a00720c */ /* 0x010fe20003f06270 */
[C---:B------:R-:W-:Y:S01]  /*bfc0*/  IMAD.HI.U32 R10, R2.reuse, R14, RZ ;  /* 0x0000000e020a7227 */ /* 0x040fe200078e00ff */
[----:B------:R-:W3:Y:S04]  /*bfd0*/  LDL.LU R16, [R1+0x15c] ;  /* 0x00015c0001107983 */ /* 0x000ee80000300800 */
[----:B------:R1:W-:Y:S01]  /*bfe0*/  STL [R1+0x2e88], R2 ;  /* 0x002e880201007387 */ /* 0x0003e20000100800 */
[----:B0-----:R-:W-:-:S04]  /*bff0*/  IMAD.HI.U32 R9, R2, R12, RZ ;  /* 0x0000000c02097227 */ /* 0x001fc800078e00ff */
[----:B------:R-:W-:Y:S01]  /*c000*/  @!P3 IMAD.IADD R8, R8, 0x1, -R0 ;  /* 0x000000010808b824 */ /* 0x000fe200078e0a00 */
[----:B-1----:R-:W4:Y:S01]  /*c010*/  LDL.LU R2, [R1+0x14c] ;  /* 0x00014c0001027983 */ /* 0x002f220000300800 */
[----:B--2---:R-:W-:-:S03]  /*c020*/  ISETP.GE.AND P3, PT, R13, RZ, PT ;  /* 0x000000ff0d00720c */ /* 0x004fc60003f66270 */
[----:B------:R-:W2:Y:S01]  /*c030*/  LDL.LU R13, [R1+0x2e90] ;  /* 0x002e9000010d7983 */ /* 0x000ea20000300800 */
[C---:B------:R-:W-:Y:S02]  /*c040*/  ISETP.GT.U32.AND P6, PT, R0.reuse, R4, PT ;  /* 0x000000040000720c */ /* 0x040fe40003fc4070 */
[----:B------:R-:W-:-:S11]  /*c050*/  ISETP.GT.U32.AND P4, PT, R0, R6, PT ;  /* 0x000000060000720c */ /* 0x000fd60003f84070 */
[----:B------:R-:W-:Y:S01]  /*c060*/  @!P6 IMAD.IADD R4, R4, 0x1, -R0 ;  /* 0x000000010404e824 */ /* 0x000fe200078e0a00 */
[----:B------:R-:W-:-:S04]  /*c070*/  ISETP.GT.U32.AND P6, PT, R0, R15, PT ;  /* 0x0000000f0000720c */ /* 0x000fc80003fc4070 */
[----:B------:R-:W-:Y:S01]  /*c080*/  ISETP.GT.U32.AND P1, PT, R0, R4, PT ;  /* 0x000000040000720c */ /* 0x000fe20003f24070 */
[----:B------:R-:W-:Y:S02]  /*c090*/  @!P4 IMAD.IADD R6, R6, 0x1, -R0 ;  /* 0x000000010606c824 */ /* 0x000fe400078e0a00 */
[----:B------:R-:W-:-:S06]  /*c0a0*/  IMAD.MOV R10, RZ, RZ, -R10 ;  /* 0x000000ffff0a7224 */ /* 0x000fcc00078e0a0a */
[----:B------:R-:W-:Y:S01]  /*c0b0*/  @!P6 IMAD.IADD R15, R15, 0x1, -R0 ;  /* 0x000000010f0fe824 */ /* 0x000fe200078e0a00 */
[----:B----4-:R-:W-:-:S03]  /*c0c0*/  ISETP.GE.AND P4, PT, R2, RZ, PT ;  /* 0x000000ff0200720c */ /* 0x010fc60003f86270 */
[----:B------:R-:W-:Y:S02]  /*c0d0*/  IMAD.MOV.U32 R2, RZ, RZ, R15 ;  /* 0x000000ffff027224 */ /* 0x000fe400078e000f */
[----:B------:R-:W-:Y:S02]  /*c0e0*/  IMAD.MOV R9, RZ, RZ, -R9 ;  /* 0x000000ffff097224 */ /* 0x000fe400078e0a09 */
[----:B------:R-:W-:Y:S02]  /*c0f0*/  @!P1 IMAD.IADD R4, R4, 0x1, -R0 ;  /* 0x0000000104049824 */ /* 0x000fe400078e0a00 */
[----:B------:R-:W-:Y:S02]  /*c100*/  @!P5 IMAD.MOV R7, RZ, RZ, -R7 ;  /* 0x000000ffff07d224 */ /* 0x000fe400078e0a07 */
[----:B------:R-:W-:Y:S02]  /*c110*/  @!P2 IMAD.MOV R2, RZ, RZ, -R2 ;  /* 0x000000ffff02a224 */ /* 0x000fe400078e0a02 */
[----:B------:R-:W-:-:S02]  /*c120*/  IMAD R10, R0, R10, R14 ;  /* 0x0000000a000a7224 */ /* 0x000fc400078e020e */
[----:B------:R-:W-:Y:S01]  /*c130*/  IMAD R9, R0, R9, R12 ;  /* 0x0000000900097224 */ /* 0x000fe200078e020c */
[----:B--2---:R-:W-:Y:S02]  /*c140*/  ISETP.GE.AND P1, PT, R13, RZ, PT ;  /* 0x000000ff0d00720c */ /* 0x004fe40003f26270 */
[----:B------:R-:W2:Y:S04]  /*c150*/  LDL.LU R13, [R1+0x2e8c] ;  /* 0x002e8c00010d7983 */ /* 0x000ea80000300800 */
[----:B------:R-:W4:Y:S04]  /*c160*/  LDL.LU R14, [R1+0x154] ;  /* 0x00015400010e7983 */ /* 0x000f280000300800 */
[----:B------:R-:W4:Y:S04]  /*c170*/  LDL R12, [R1+0x160] ;  /* 0x00016000010c7983 */ /* 0x000f280000100800 */
[----:B------:R-:W-:Y:S04]  /*c180*/  STL [R1+0x7d8], R7 ;  /* 0x0007d80701007387 */ /* 0x000fe80000100800 */
[----:B------:R0:W-:Y:S02]  /*c190*/  STL [R1+0x7d4], R2 ;  /* 0x0007d40201007387 */ /* 0x0001e40000100800 */
[----:B0-----:R-:W-:-:S02]  /*c1a0*/  IMAD.MOV.U32 R2, RZ, RZ, R8 ;  /* 0x000000ffff027224 */ /* 0x001fc400078e0008 */
[----:B------:R-:W4:Y:S02]  /*c1b0*/  LDL.LU R8, [R1+0x150] ;  /* 0x0001500001087983 */ /* 0x000f240000300800 */
[----:B------:R-:W-:-:S05]  /*c1c0*/  @!P0 IMAD.MOV R2, RZ, RZ, -R2 ;  /* 0x000000ffff028224 */ /* 0x000fca00078e0a02 */
[----:B------:R0:W-:Y:S04]  /*c1d0*/  STL [R1+0x7d0], R2 ;  /* 0x0007d00201007387 */ /* 0x0001e80000100800 */
[----:B0-----:R-:W4:Y:S01]  /*c1e0*/  LDL.LU R2, [R1+0x2e88] ;  /* 0x002e880001027983 */ /* 0x001f220000300800 */
[----:B------:R-:W-:-:S13]  /*c1f0*/  ISETP.GT.U32.AND P6, PT, R0, R11, PT ;  /* 0x0000000b0000720c */ /* 0x000fda0003fc4070 */
[----:B------:R-:W-:Y:S01]  /*c200*/  @!P6 IMAD.IADD R11, R11, 0x1, -R0 ;  /* 0x000000010b0be824 */ /* 0x000fe200078e0a00 */
[----:B------:R-:W-:-:S04]  /*c210*/  ISETP.GT.U32.AND P6, PT, R0, R6, PT ;  /* 0x000000060000720c */ /* 0x000fc80003fc4070 */
[----:B------:R-:W-:Y:S01]  /*c220*/  ISETP.GT.U32.AND P2, PT, R0, R11, PT ;  /* 0x0000000b0000720c */ /* 0x000fe20003f44070 */
[----:B------:R-:W-:Y:S01]  /*c230*/  IMAD.MOV.U32 R15, RZ, RZ, R4 ;  /* 0x000000ffff0f7224 */ /* 0x000fe200078e0004 */
[----:B---3--:R-:W-:-:S03]  /*c240*/  IABS R4, R16 ;  /* 0x0000001000047213 */ /* 0x008fc60000000000 */
[----:B------:R-:W-:Y:S01]  /*c250*/  @!P3 IMAD.MOV R15, RZ, RZ, -R15 ;  /* 0x000000ffff0fb224 */ /* 0x000fe200078e0a0f */
[----:B------:R-:W-:-:S03]  /*c260*/  ISETP.GT.U32.AND P3, PT, R0, R10, PT ;  /* 0x0000000a0000720c */ /* 0x000fc60003f64070 */
[----:B------:R-:W-:-:S04]  /*c270*/  @!P6 IMAD.IADD R6, R6, 0x1, -R0 ;  /* 0x000000010606e824 */ /* 0x000fc800078e0a00 */
[--C-:B------:R-:W-:Y:S01]  /*c280*/  @!P2 IMAD.IADD R11, R11, 0x1, -R0.reuse ;  /* 0x000000010b0ba824 */ /* 0x100fe200078e0a00 */
[----:B------:R-:W-:Y:S05]  /*c290*/  STL [R1+0x7cc], R15 ;  /* 0x0007cc0f01007387 */ /* 0x000fea0000100800 */
[----:B------:R-:W-:Y:S01]  /*c2a0*/  @!P3 IMAD.IADD R10, R10, 0x1, -R0 ;  /* 0x000000010a0ab824 */ /* 0x000fe200078e0a00 */
[----:B------:R-:W-:Y:S02]  /*c2b0*/  ISETP.GE.AND P3, PT, R16, RZ, PT ;  /* 0x000000ff1000720c */ /* 0x000fe40003f66270 */
[----:B--2---:R-:W-:Y:S02]  /*c2c0*/  IABS R7, R13 ;  /* 0x0000000d00077213 */ /* 0x004fe40000000000 */
[----:B------:R-:W-:Y:S01]  /*c2d0*/  ISETP.GE.AND P2, PT, R13, RZ, PT ;  /* 0x000000ff0d00720c */ /* 0x000fe20003f46270 */
[----:B------:R-:W-:-:S04]  /*c2e0*/  IMAD.MOV.U32 R13, RZ, RZ, R6 ;  /* 0x000000ffff0d7224 */ /* 0x000fc800078e0006 */
[----:B------:R-:W-:Y:S01]  /*c2f0*/  @!P1 IMAD.MOV R13, RZ, RZ, -R13 ;  /* 0x000000ffff0d9224 */ /* 0x000fe200078e0a0d */
[----:B----4-:R-:W-:-:S04]  /*c300*/  ISETP.GE.AND P6, PT, R14, RZ, PT ;  /* 0x000000ff0e00720c */ /* 0x010fc80003fc6270 */
[----:B------:R0:W-:Y:S04]  /*c310*/  STL [R1+0x7bc], R13 ;  /* 0x0007bc0d01007387 */ /* 0x0001e80000100800 */
[----:B0-----:R-:W2:Y:S04]  /*c320*/  LDL.LU R13, [R1+0x198] ;  /* 0x00019800010d7983 */ /* 0x001ea80000300800 */
[----:B------:R-:W3:Y:S04]  /*c330*/  LDL R15, [R1+0x168] ;  /* 0x00016800010f7983 */ /* 0x000ee80000100800 */
[----:B------:R-:W4:Y:S04]  /*c340*/  LDL R14, [R1+0x16c] ;  /* 0x00016c00010e7983 */ /* 0x000f280000100800 */
[----:B------:R-:W3:Y:S01]  /*c350*/  LDL R16, [R1+0x170] ;  /* 0x0001700001107983 */ /* 0x000ee20000100800 */
[----:B------:R-:W-:-:S04]  /*c360*/  IMAD.HI.U32 R6, R2, R4, RZ ;  /* 0x0000000402067227 */ /* 0x000fc800078e00ff */
[----:B------:R-:W-:-:S04]  /*c370*/  IMAD.MOV R6, RZ, RZ, -R6 ;  /* 0x000000ffff067224 */ /* 0x000fc800078e0a06 */
[C---:B------:R-:W-:Y:S02]  /*c380*/  IMAD R4, R0.reuse, R6, R4 ;  /* 0x0000000600047224 */ /* 0x040fe400078e0204 */
[----:B------:R-:W4:Y:S01]  /*c390*/  LDL.LU R6, [R1+0x160] ;  /* 0x0001600001067983 */ /* 0x000f220000300800 */
[C---:B------:R-:W-:Y:S02]  /*c3a0*/  ISETP.GT.U32.AND P5, PT, R0.reuse, R9, PT ;  /* 0x000000090000720c */ /* 0x040fe40003fa4070 */
[----:B------:R-:W-:Y:S02]  /*c3b0*/  ISETP.GT.U32.AND P1, PT, R0, R10, PT ;  /* 0x0000000a0000720c */ /* 0x000fe40003f24070 */
[----:B------:R-:W-:-:S09]  /*c3c0*/  ISETP.GE.AND P0, PT, R8, RZ, PT ;  /* 0x000000ff0800720c */ /* 0x000fd20003f06270 */
[----:B------:R-:W-:-:S05]  /*c3d0*/  @!P5 IMAD.IADD R9, R9, 0x1, -R0 ;  /* 0x000000010909d824 */ /* 0x000fca00078e0a00 */
[----:B------:R-:W-:Y:S01]  /*c3e0*/  ISETP.GT.U32.AND P5, PT, R0, R9, PT ;  /* 0x000000090000720c */ /* 0x000fe20003fa4070 */
[----:B------:R-:W-:Y:S02]  /*c3f0*/  @!P4 IMAD.MOV R11, RZ, RZ, -R11 ;  /* 0x000000ffff0bc224 */ /* 0x000fe400078e0a0b */
[----:B------:R-:W-:-:S10]  /*c400*/  @!P1 IMAD.IADD R10, R10, 0x1, -R0 ;  /* 0x000000010a0a9824 */ /* 0x000fd400078e0a00 */
[----:B------:R-:W-:-:S04]  /*c410*/  @!P5 IMAD.IADD R9, R9, 0x1, -R0 ;  /* 0x000000010909d824 */ /* 0x000fc800078e0a00 */
[----:B------:R-:W-:Y:S01]  /*c420*/  @!P0 IMAD.MOV R9, RZ, RZ, -R9 ;  /* 0x000000ffff098224 */ /* 0x000fe200078e0a09 */
[----:B------:R-:W-:Y:S04]  /*c430*/  STL [R1+0x7b8], R11 ;  /* 0x0007b80b01007387 */ /* 0x000fe80000100800 */
[----:B------:R-:W-:Y:S01]  /*c440*/  STL [R1+0x7b4], R9 ;  /* 0x0007b40901007387 */ /* 0x000fe20000100800 */
[----:B--2---:R-:W-:Y:S02]  /*c450*/  ISETP.GE.AND P1, PT, R13, RZ, PT ;  /* 0x000000ff0d00720c */ /* 0x004fe40003f26270 */
[----:B------:R-:W-:-:S05]  /*c460*/  IABS R13, R13 ;  /* 0x0000000d000d7213 */ /* 0x000fca0000000000 */
[----:B------:R0:W-:Y:S01]  /*c470*/  STL [R1+0x2e84], R13 ;  /* 0x002e840d01007387 */ /* 0x0001e20000100800 */
[----:B----4-:R-:W-:Y:S02]  /*c480*/  ISETP.GE.AND P4, PT, R6, RZ, PT ;  /* 0x000000ff0600720c */ /* 0x010fe40003f86270 */
[----:B------:R-:W-:Y:S01]  /*c490*/  IABS R6, R14 ;  /* 0x0000000e00067213 */ /* 0x000fe20000000000 */
[C---:B------:R-:W-:Y:S02]  /*c4a0*/  IMAD.HI.U32 R14, R2.reuse, R13, RZ ;  /* 0x0000000d020e7227 */ /* 0x040fe400078e00ff */
[----:B0-----:R-:W2:Y:S01]  /*c4b0*/  LDL.LU R13, [R1+0x168] ;  /* 0x00016800010d7983 */ /* 0x001ea20000300800 */
[----:B------:R-:W-:Y:S01]  /*c4c0*/  IABS R8, R12 ;  /* 0x0000000c00087213 */ /* 0x000fe20000000000 */
[----:B------:R-:W-:-:S04]  /*c4d0*/  IMAD.HI.U32 R12, R2, R7, RZ ;  /* 0x00000007020c7227 */ /* 0x000fc800078e00ff */
[----:B------:R-:W-:-:S04]  /*c4e0*/  IMAD.MOV R12, RZ, RZ, -R12 ;  /* 0x000000ffff0c7224 */ /* 0x000fc800078e0a0c */
[----:B------:R-:W-:-:S05]  /*c4f0*/  IMAD R7, R0, R12, R7 ;  /* 0x0000000c00077224 */ /* 0x000fca00078e0207 */
[----:B------:R-:W-:Y:S02]  /*c500*/  ISETP.GT.U32.AND P5, PT, R0, R7, PT ;  /* 0x000000070000720c */ /* 0x000fe40003fa4070 */
[----:B---3--:R-:W-:Y:S01]  /*c510*/  IABS R9, R16 ;  /* 0x0000001000097213 */ /* 0x008fe20000000000 */
        /* <DEDUP_REMOVED lines=11> */
[----:B------:R-:W-:-:S03]  /*c5d0*/  IABS R11, R15 ;  /* 0x0000000f000b7213 */ /* 0x000fc60000000000 */
        /* <DEDUP_REMOVED lines=72> */
[C---:B------:R-:W-:Y:S01]  /*ca60*/  ISETP.GT.U32.AND P6, PT, R0.reuse, R11, PT ;  /* 0x0000000b0000720c */ /* 0x040fe20003fc4070 */
        /* <DEDUP_REMOVED lines=1186> */
[----:B------:R-:W3:Y:S01]  /*11490*/  LDL R15, [R1+0x2d4] ;  /* 0x0002d400010f7983 */ /* 0x000ee20000100800 */
[----:B------:R-:W-:Y:S02]  /*114a0*/  ISETP.GE.AND P3, PT, R9, RZ, PT ;  /* 0x000000ff0900720c */ /* 0x000fe40003f66270 */
[----:B------:R-:W-:Y:S01]  /*114b0*/  IABS R9, R12 ;  /* 0x0000000c00097213 */ /* 0x000fe20000000000 */
[----:B------:R-:W-:Y:S01]  /*114c0*/  IMAD.MOV.U32 R12, RZ, RZ, R7 ;  /* 0x000000ffff0c7224 */ /* 0x000fe200078e0007 */
[----:B------:R-:W4:Y:S04]  /*114d0*/  LDL R14, [R1+0x2d8] ;  /* 0x0002d800010e7983 */ /* 0x000f280000100800 */
[----:B------:R-:W3:Y:S01]  /*114e0*/  LDL R16, [R1+0x2dc] ;  /* 0x0002dc0001107983 */ /* 0x000ee20000100800 */
[----:B------:R-:W-:-:S04]  /*114f0*/  IMAD.HI.U32 R4, R2, R12, RZ ;  /* 0x0000000c02047227 */ /* 0x000fc800078e00ff */
        /* <DEDUP_REMOVED lines=19> */
[----:B0-----:R-:W2:Y:S02]  /*11630*/  LDL.LU R13, [R1+0x2d4] ;  /* 0x0002d400010d7983 */ /* 0x001ea40000300800 */
[----:B------:R-:W-:-:S04]  /*11640*/  IMAD.HI.U32 R7, R2, R6, RZ ;  /* 0x0000000602077227 */ /* 0x000fc800078e00ff */
[----:B------:R-:W-:-:S04]  /*11650*/  IMAD.MOV R7, RZ, RZ, -R7 ;  /* 0x000000ffff077224 */ /* 0x000fc800078e0a07 */
[----:B------:R-:W-:-:S05]  /*11660*/  IMAD R6, R0, R7, R6 ;  /* 0x0000000700067224 */ /* 0x000fca00078e0206 */
[----:B------:R-:W-:Y:S01]  /*11670*/  ISETP.GT.U32.AND P2, PT, R0, R6, PT ;  /* 0x000000060000720c */ /* 0x000fe20003f44070 */
[----:B------:R-:W-:-:S04]  /*11680*/  IMAD.HI.U32 R7, R2, R9, RZ ;  /* 0x0000000902077227 */ /* 0x000fc800078e00ff */
[----:B------:R-:W-:-:S08]  /*11690*/  IMAD.MOV R7, RZ, RZ, -R7 ;  /* 0x000000ffff077224 */ /* 0x000fd000078e0a07 */
[----:B------:R-:W-:Y:S02]  /*116a0*/  @!P2 IMAD.IADD R6, R6, 0x1, -R0 ;  /* 0x000000010606a824 */ /* 0x000fe400078e0a00 */
[----:B------:R-:W-:-:S03]  /*116b0*/  IMAD R9, R0, R7, R9 ;  /* 0x0000000700097224 */ /* 0x000fc600078e0209 */
[----:B------:R-:W-:Y:S02]  /*116c0*/  ISETP.GT.U32.AND P2, PT, R0, R6, PT ;  /* 0x000000060000720c */ /* 0x000fe40003f44070 */
[----:B---3--:R-:W-:Y:S01]  /*116d0*/  IABS R7, R16 ;  /* 0x0000001000077213 */ /* 0x008fe20000000000 */
        /* <DEDUP_REMOVED lines=84> */
[----:B------:R-:W-:-:S03]  /*11c20*/  IMAD.HI.U32 R16, R2, R10, RZ ;  /* 0x0000000a02107227 */ /* 0x000fc600078e00ff */
[----:B------:R-:W-:Y:S01]  /*11c30*/  ISETP.GT.U32.AND P5, PT, R0, R7, PT ;  /* 0x000000070000720c */ /* 0x000fe20003fa4070 */
[----:B------:R-:W-:Y:S02]  /*11c40*/  @!P6 IMAD.IADD R8, R8, 0x1, -R0 ;  /* 0x000000010808e824 */ /* 0x000fe400078e0a00 */
[----:B------:R-:W-:Y:S02]  /*11c50*/  IMAD.MOV R16, RZ, RZ, -R16 ;  /* 0x000000ffff107224 */ /* 0x000fe400078e0a10 */
[----:B------:R-:W-:Y:S01]  /*11c60*/  @!P2 IMAD.MOV R8, RZ, RZ, -R8 ;  /* 0x000000ffff08a224 */ /* 0x000fe200078e0a08 */
[----:B------:R-:W-:Y:S02]  /*11c70*/  IABS R11, R11 ;  /* 0x0000000b000b7213 */ /* 0x000fe40000000000 */
[----:B---3--:R-:W-:Y:S01]  /*11c80*/  IABS R14, R14 ;  /* 0x0000000e000e7213 */ /* 0x008fe20000000000 */
[----:B------:R-:W-:Y:S01]  /*11c90*/  IMAD R10, R0, R16, R10 ;  /* 0x00000010000a7224 */ /* 0x000fe200078e020a */
[----:B------:R0:W-:Y:S01]  /*11ca0*/  STL [R1+0x760], R8 ;  /* 0x0007600801007387 */ /* 0x0001e20000100800 */
[--C-:B------:R-:W-:Y:S01]  /*11cb0*/  @!P0 IMAD.IADD R4, R4, 0x1, -R0.reuse ;  /* 0x0000000104048824 */ /* 0x100fe200078e0a00 */
[----:B----4-:R-:W-:Y:S01]  /*11cc0*/  ISETP.GE.AND P0, PT, R9, RZ, PT ;  /* 0x000000ff0900720c */ /* 0x010fe20003f06270 */
[C---:B------:R-:W-:Y:S01]  /*11cd0*/  IMAD.HI.U32 R9, R2.reuse, R14, RZ ;  /* 0x0000000e02097227 */ /* 0x040fe200078e00ff */
[----:B------:R-:W3:Y:S03]  /*11ce0*/  LDL.LU R16, [R1+0x2fc] ;  /* 0x0002fc0001107983 */ /* 0x000ee60000300800 */
[----:B------:R-:W-:Y:S01]  /*11cf0*/  @!P5 IMAD.IADD R7, R7, 0x1, -R0 ;  /* 0x000000010707d824 */ /* 0x000fe200078e0a00 */
[----:B------:R1:W-:Y:S01]  /*11d00*/  STL [R1+0x2da8], R2 ;  /* 0x002da80201007387 */ /* 0x0003e20000100800 */
[----:B0-----:R-:W-:-:S03]  /*11d10*/  IMAD.HI.U32 R8, R2, R11, RZ ;  /* 0x0000000b02087227 */ /* 0x001fc600078e00ff */
[----:B-1----:R-:W4:Y:S01]  /*11d20*/  LDL.LU R2, [R1+0x2ec] ;  /* 0x0002ec0001027983 */ /* 0x002f220000300800 */
[----:B--2---:R-:W-:-:S03]  /*11d30*/  ISETP.GE.AND P5, PT, R13, RZ, PT ;  /* 0x000000ff0d00720c */ /* 0x004fc60003fa6270 */
[----:B------:R-:W2:Y:S01]  /*11d40*/  LDL.LU R13, [R1+0x2db0] ;  /* 0x002db000010d7983 */ /* 0x000ea20000300800 */
[----:B------:R-:W-:-:S13]  /*11d50*/  ISETP.GT.U32.AND P6, PT, R0, R6, PT ;  /* 0x000000060000720c */ /* 0x000fda0003fc4070 */
[----:B------:R-:W-:-:S05]  /*11d60*/  @!P6 IMAD.IADD R6, R6, 0x1, -R0 ;  /* 0x000000010606e824 */ /* 0x000fca00078e0a00 */
[----:B------:R-:W-:Y:S01]  /*11d70*/  ISETP.GT.U32.AND P1, PT, R0, R6, PT ;  /* 0x000000060000720c */ /* 0x000fe20003f24070 */
[----:B------:R-:W-:-:S12]  /*11d80*/  IMAD.MOV R9, RZ, RZ, -R9 ;  /* 0x000000ffff097224 */ /* 0x000fd800078e0a09 */
[----:B------:R-:W-:Y:S02]  /*11d90*/  @!P1 IMAD.IADD R6, R6, 0x1, -R0 ;  /* 0x0000000106069824 */ /* 0x000fe400078e0a00 */
[C---:B------:R-:W-:Y:S01]  /*11da0*/  IMAD R9, R0.reuse, R9, R14 ;  /* 0x0000000900097224 */ /* 0x040fe200078e020e */
[C---:B------:R-:W-:Y:S02]  /*11db0*/  ISETP.GT.U32.AND P6, PT, R0.reuse, R15, PT ;  /* 0x0000000f0000720c */ /* 0x040fe40003fc4070 */
[----:B--2---:R-:W-:Y:S02]  /*11dc0*/  ISETP.GE.AND P1, PT, R13, RZ, PT ;  /* 0x000000ff0d00720c */ /* 0x004fe40003f26270 */
[----:B------:R-:W2:Y:S04]  /*11dd0*/  LDL.LU R13, [R1+0x2dac] ;  /* 0x002dac00010d7983 */ /* 0x000ea80000300800 */
[----:B------:R-:W3:Y:S01]  /*11de0*/  LDL.LU R14, [R1+0x2f4] ;  /* 0x0002f400010e7983 */ /* 0x000ee20000300800 */
[----:B------:R-:W-:-:S04]  /*11df0*/  ISETP.GT.U32.AND P2, PT, R0, R12, PT ;  /* 0x0000000c0000720c */ /* 0x000fc80003f44070 */
[----:B------:R-:W-:Y:S01]  /*11e00*/  @!P6 IMAD.IADD R15, R15, 0x1, -R0 ;  /* 0x000000010f0fe824 */ /* 0x000fe200078e0a00 */
[----:B------:R-:W-:Y:S01]  /*11e10*/  ISETP.GT.U32.AND P6, PT, R0, R10, PT ;  /* 0x0000000a0000720c */ /* 0x000fe20003fc4070 */
[----:B------:R-:W-:Y:S02]  /*11e20*/  IMAD.MOV R8, RZ, RZ, -R8 ;  /* 0x000000ffff087224 */ /* 0x000fe400078e0a08 */
[----:B------:R-:W-:-:S05]  /*11e30*/  @!P4 IMAD.MOV R4, RZ, RZ, -R4 ;  /* 0x000000ffff04c224 */ /* 0x000fca00078e0a04 */
[----:B------:R-:W-:Y:S01]  /*11e40*/  @!P2 IMAD.IADD R12, R12, 0x1, -R0 ;  /* 0x000000010c0ca824 */ /* 0x000fe200078e0a00 */
[----:B----4-:R-:W-:Y:S01]  /*11e50*/  ISETP.GE.AND P2, PT, R2, RZ, PT ;  /* 0x000000ff0200720c */ /* 0x010fe20003f46270 */
[----:B------:R-:W-:-:S03]  /*11e60*/  IMAD.MOV.U32 R2, RZ, RZ, R15 ;  /* 0x000000ffff027224 */ /* 0x000fc600078e000f */
[----:B------:R-:W-:Y:S02]  /*11e70*/  @!P6 IMAD.IADD R10, R10, 0x1, -R0 ;  /* 0x000000010a0ae824 */ /* 0x000fe400078e0a00 */
[----:B------:R-:W-:Y:S01]  /*11e80*/  @!P3 IMAD.MOV R2, RZ, RZ, -R2 ;  /* 0x000000ffff02b224 */ /* 0x000fe200078e0a02 */
[C---:B------:R-:W-:Y:S01]  /*11e90*/  ISETP.GT.U32.AND P6, PT, R0.reuse, R12, PT ;  /* 0x0000000c0000720c */ /* 0x040fe20003fc4070 */
[C---:B------:R-:W-:Y:S01]  /*11ea0*/  IMAD R8, R0.reuse, R8, R11 ;  /* 0x0000000800087224 */ /* 0x040fe200078e020b */
[----:B------:R-:W-:Y:S01]  /*11eb0*/  ISETP.GT.U32.AND P3, PT, R0, R10, PT ;  /* 0x0000000a0000720c */ /* 0x000fe20003f64070 */
[----:B------:R-:W4:Y:S04]  /*11ec0*/  LDL R11, [R1+0x300] ;  /* 0x00030000010b7983 */ /* 0x000f280000100800 */
[----:B------:R-:W-:Y:S04]  /*11ed0*/  STL [R1+0x754], R4 ;  /* 0x0007540401007387 */ /* 0x000fe80000100800 */
[----:B------:R0:W-:Y:S02]  /*11ee0*/  STL [R1+0x744], R2 ;  /* 0x0007440201007387 */ /* 0x0001e40000100800 */
[----:B0-----:R-:W-:-:S02]  /*11ef0*/  IMAD.MOV.U32 R2, RZ, RZ, R7 ;  /* 0x000000ffff027224 */ /* 0x001fc400078e0007 */
[----:B------:R-:W4:Y:S02]  /*11f00*/  LDL.LU R7, [R1+0x2f0] ;  /* 0x0002f00001077983 */ /* 0x000f240000300800 */
[----:B------:R-:W-:Y:S02]  /*11f10*/  @!P0 IMAD.MOV R2, RZ, RZ, -R2 ;  /* 0x000000ffff028224 */ /* 0x000fe400078e0a02 */
[----:B------:R-:W-:-:S03]  /*11f20*/  @!P6 IMAD.IADD R12, R12, 0x1, -R0 ;  /* 0x000000010c0ce824 */ /* 0x000fc600078e0a00 */
[----:B------:R0:W-:Y:S01]  /*11f30*/  STL [R1+0x738], R2 ;  /* 0x0007380201007387 */ /* 0x0001e20000100800 */
[----:B------:R-:W-:Y:S02]  /*11f40*/  @!P3 IMAD.IADD R10, R10, 0x1, -R0 ;  /* 0x000000010a0ab824 */ /* 0x000fe400078e0a00 */
[----:B------:R-:W-:Y:S01]  /*11f50*/  IMAD.MOV.U32 R15, RZ, RZ, R6 ;  /* 0x000000ffff0f7224 */ /* 0x000fe200078e0006 */
[----:B0-----:R-:W4:Y:S03]  /*11f60*/  LDL.LU R2, [R1+0x2da8] ;  /* 0x002da80001027983 */ /* 0x001f260000300800 */
[----:B------:R-:W-:-:S05]  /*11f70*/  @!P5 IMAD.MOV R15, RZ, RZ, -R15 ;  /* 0x000000ffff0fd224 */ /* 0x000fca00078e0a0f */
        /* <DEDUP_REMOVED lines=10> */
[----:B------:R-:W-:Y:S01]  /*12020*/  ISETP.GT.U32.AND P5, PT, R0, R9, PT ;  /* 0x000000090000720c */ /* 0x000fe20003fa4070 */
[----:B------:R-:W-:Y:S01]  /*12030*/  @!P2 IMAD.MOV R10, RZ, RZ, -R10 ;  /* 0x000000ffff0aa224 */ /* 0x000fe200078e0a0a */
[----:B------:R-:W-:Y:S01]  /*12040*/  IABS R6, R16 ;  /* 0x0000001000067213 */ /* 0x000fe20000000000 */
[----:B------:R-:W3:Y:S08]  /*12050*/  LDL R15, [R1+0x304] ;  /* 0x00030400010f7983 */ /* 0x000ef00000100800 */
[----:B------:R-:W-:-:S02]  /*12060*/  @!P4 IMAD.IADD R8, R8, 0x1, -R0 ;  /* 0x000000010808c824 */ /* 0x000fc400078e0a00 */
[----:B------:R-:W-:-:S03]  /*12070*/  @!P5 IMAD.IADD R9, R9, 0x1, -R0 ;  /* 0x000000010909d824 */ /* 0x000fc600078e0a00 */
[C---:B------:R-:W-:Y:S02]  /*12080*/  ISETP.GT.U32.AND P4, PT, R0.reuse, R8, PT ;  /* 0x000000080000720c */ /* 0x040fe40003f84070 */
[----:B----4-:R-:W-:Y:S02]  /*12090*/  ISETP.GE.AND P0, PT, R7, RZ, PT ;  /* 0x000000ff0700720c */ /* 0x010fe40003f06270 */
[----:B------:R-:W-:Y:S01]  /*120a0*/  IABS R7, R11 ;  /* 0x0000000b00077213 */ /* 0x000fe20000000000 */
[----:B------:R-:W-:Y:S01]  /*120b0*/  IMAD.MOV.U32 R11, RZ, RZ, R6 ;  /* 0x000000ffff0b7224 */ /* 0x000fe200078e0006 */
[----:B------:R-:W-:Y:S02]  /*120c0*/  ISETP.GT.U32.AND P1, PT, R0, R9, PT ;  /* 0x000000090000720c */ /* 0x000fe40003f24070 */
[----:B------:R-:W-:Y:S02]  /*120d0*/  ISETP.GE.AND P5, PT, R16, RZ, PT ;  /* 0x000000ff1000720c */ /* 0x000fe40003fa6270 */
[----:B------:R-:W4:Y:S03]  /*120e0*/  LDL R16, [R1+0x310] ;  /* 0x0003100001107983 */ /* 0x000f260000100800 */
[----:B------:R-:W-:-:S02]  /*120f0*/  @!P4 IMAD.IADD R8, R8, 0x1, -R0 ;  /* 0x000000010808c824 */ /* 0x000fc400078e0a00 */
[----:B------:R-:W-:-:S04]  /*12100*/  IMAD.HI.U32 R6, R2, R4, RZ ;  /* 0x0000000402067227 */ /* 0x000fc800078e00ff */
[----:B------:R-:W-:-:S04]  /*12110*/  IMAD.HI.U32 R12, R2, R11, RZ ;  /* 0x0000000b020c7227 */ /* 0x000fc800078e00ff */
[----:B------:R-:W-:Y:S02]  /*12120*/  IMAD.MOV R6, RZ, RZ, -R6 ;  /* 0x000000ffff067224 */ /* 0x000fe400078e0a06 */
[----:B------:R-:W-:Y:S02]  /*12130*/  IMAD.MOV R12, RZ, RZ, -R12 ;  /* 0x000000ffff0c7224 */ /* 0x000fe400078e0a0c */
[----:B------:R-:W-:Y:S02]  /*12140*/  IMAD R4, R0, R6, R4 ;  /* 0x0000000600047224 */ /* 0x000fe400078e0204 */
[----:B------:R-:W-:-:S04]  /*12150*/  IMAD.HI.U32 R6, R2, R7, RZ ;  /* 0x0000000702067227 */ /* 0x000fc800078e00ff */
[----:B------:R-:W-:Y:S02]  /*12160*/  @!P0 IMAD.MOV R8, RZ, RZ, -R8 ;  /* 0x000000ffff088224 */ /* 0x000fe400078e0a08 */
[----:B------:R-:W-:Y:S02]  /*12170*/  @!P1 IMAD.IADD R9, R9, 0x1, -R0 ;  /* 0x0000000109099824 */ /* 0x000fe400078e0a00 */
[C---:B------:R-:W-:Y:S02]  /*12180*/  IMAD R11, R0.reuse, R12, R11 ;  /* 0x0000000c000b7224 */ /* 0x040fe400078e020b */
[----:B------:R-:W-:Y:S01]  /*12190*/  IMAD.MOV R6, RZ, RZ, -R6 ;  /* 0x000000ffff067224 */ /* 0x000fe200078e0a06 */
[----:B------:R-:W4:Y:S04]  /*121a0*/  LDL.LU R12, [R1+0x300] ;  /* 0x00030000010c7983 */ /* 0x000f280000300800 */
[----:B------:R-:W-:Y:S04]  /*121b0*/  STL [R1+0x718], R10 ;  /* 0x0007180a01007387 */ /* 0x000fe80000100800 */
[----:B------:R0:W-:Y:S02]  /*121c0*/  STL [R1+0x714], R8 ;  /* 0x0007140801007387 */ /* 0x0001e40000100800 */
[----:B0-----:R-:W-:Y:S01]  /*121d0*/  IMAD R8, R0, R6, R7 ;  /* 0x0000000600087224 */ /* 0x001fe200078e0207 */
[----:B--2---:R-:W-:-:S02]  /*121e0*/  ISETP.GE.AND P1, PT, R13, RZ, PT ;  /* 0x000000ff0d00720c */ /* 0x004fc40003f26270 */
[----:B------:R-:W-:Y:S02]  /*121f0*/  IABS R13, R13 ;  /* 0x0000000d000d7213 */ /* 0x000fe40000000000 */
[----:B---3--:R-:W-:-:S03]  /*12200*/  IABS R6, R14 ;  /* 0x0000000e00067213 */ /* 0x008fc60000000000 */
[----:B------:R-:W-:Y:S01]  /*12210*/  IMAD.HI.U32 R14, R2, R13, RZ ;  /* 0x0000000d020e7227 */ /* 0x000fe200078e00ff */
[----:B------:R0:W-:Y:S04]  /*12220*/  STL [R1+0x2da4], R13 ;  /* 0x002da40d01007387 */ /* 0x0001e80000100800 */
[----:B0-----:R-:W2:Y:S01]  /*12230*/  LDL.LU R13, [R1+0x304] ;  /* 0x00030400010d7983 */ /* 0x001ea20000300800 */
[----:B------:R-:W-:-:S13]  /*12240*/  ISETP.GT.U32.AND P4, PT, R0, R4, PT ;  /* 0x000000040000720c */ /* 0x000fda0003f84070 */
[----:B------:R-:W-:Y:S01]  /*12250*/  @!P4 IMAD.IADD R4, R4, 0x1, -R0 ;  /* 0x000000010404c824 */ /* 0x000fe200078e0a00 */
[----:B----4-:R-:W-:-:S04]  /*12260*/  IABS R7, R16 ;  /* 0x0000001000077213 */ /* 0x010fc80000000000 */
[----:B------:R-:W-:Y:S01]  /*12270*/  ISETP.GT.U32.AND P4, PT, R0, R4, PT ;  /* 0x000000040000720c */ /* 0x000fe20003f84070 */
[----:B------:R-:W-:-:S04]  /*12280*/  IMAD.MOV.U32 R16, RZ, RZ, R9 ;  /* 0x000000ffff107224 */ /* 0x000fc800078e0009 */
[----:B------:R-:W-:-:S05]  /*12290*/  @!P6 IMAD.MOV R16, RZ, RZ, -R16 ;  /* 0x000000ffff10e224 */ /* 0x000fca00078e0a10 */
[----:B------:R0:W-:Y:S03]  /*122a0*/  STL [R1+0x70c], R16 ;  /* 0x00070c1001007387 */ /* 0x0001e60000100800 */
[----:B------:R-:W-:Y:S01]  /*122b0*/  @!P4 IMAD.IADD R4, R4, 0x1, -R0 ;  /* 0x000000010404c824 */ /* 0x000fe200078e0a00 */
[----:B0-----:R-:W3:Y:S01]  /*122c0*/  LDL R16, [R1+0x320] ;  /* 0x0003200001107983 */ /* 0x001ee20000100800 */
[----:B--2---:R-:W-:-:S03]  /*122d0*/  ISETP.GE.AND P4, PT, R13, RZ, PT ;  /* 0x000000ff0d00720c */ /* 0x004fc60003f86270 */
[----:B------:R-:W2:Y:S01]  /*122e0*/  LDL.LU R13, [R1+0x2da4] ;  /* 0x002da400010d7983 */ /* 0x000ea20000300800 */
[----:B------:R-:W-:Y:S02]  /*122f0*/  ISETP.GT.U32.AND P0, PT, R0, R11, PT ;  /* 0x0000000b0000720c */ /* 0x000fe40003f04070 */
[----:B------:R-:W-:-:S11]  /*12300*/  IABS R10, R15 ;  /* 0x0000000f000a7213 */ /* 0x000fd60000000000 */
[----:B------:R-:W-:-:S05]  /*12310*/  @!P0 IMAD.IADD R11, R11, 0x1, -R0 ;  /* 0x000000010b0b8824 */ /* 0x000fca00078e0a00 */
[----:B------:R-:W-:Y:S02]  /*12320*/  ISETP.GT.U32.AND P0, PT, R0, R11, PT ;  /* 0x0000000b0000720c */ /* 0x000fe40003f04070 */
[----:B------:R-:W-:Y:S01]  /*12330*/  ISETP.GE.AND P2, PT, R12, RZ, PT ;  /* 0x000000ff0c00720c */ /* 0x000fe20003f46270 */
        /* <DEDUP_REMOVED lines=108> */
[----:B----4-:R-:W-:-:S04]  /*12a00*/  ISETP.GE.AND P4, PT, R2, RZ, PT ;  /* 0x000000ff0200720c */ /* 0x010fc80003f86270 */
[----:B------:R-:W-:Y:S02]  /*12a10*/  @!P6 IMAD.IADD R9, R9, 0x1, -R0 ;  /* 0x000000010909e824 */ /* 0x000fe400078e0a00 */
[----:B------:R-:W-:Y:S01]  /*12a20*/  IMAD.MOV.U32 R2, RZ, RZ, R15 ;  /* 0x000000ffff027224 */ /* 0x000fe200078e000f */
[C---:B------:R-:W-:Y:S02]  /*12a30*/  ISETP.GT.U32.AND P6, PT, R0.reuse, R11, PT ;  /* 0x0000000b0000720c */ /* 0x040fe40003fc4070 */
[C---:B------:R-:W-:Y:S01]  /*12a40*/  ISETP.GT.U32.AND P5, PT, R0.reuse, R9, PT ;  /* 0x000000090000720c */ /* 0x040fe20003fa4070 */
[----:B------:R-:W-:Y:S02]  /*12a50*/  @!P0 IMAD.MOV R2, RZ, RZ, -R2 ;  /* 0x000000ffff028224 */ /* 0x000fe400078e0a02 */
[----:B------:R-:W-:Y:S02]  /*12a60*/  IMAD R8, R0, R8, R12 ;  /* 0x0000000800087224 */ /* 0x000fe400078e020c */
[----:B------:R-:W4:Y:S04]  /*12a70*/  LDL R12, [R1+0x334] ;  /* 0x00033400010c7983 */ /* 0x000f280000100800 */
[----:B------:R-:W-:Y:S04]  /*12a80*/  STL [R1+0x6e4], R6 ;  /* 0x0006e40601007387 */ /* 0x000fe80000100800 */
[----:B------:R0:W-:Y:S01]  /*12a90*/  STL [R1+0x6e0], R2 ;  /* 0x0006e00201007387 */ /* 0x0001e20000100800 */
[----:B------:R-:W-:-:S02]  /*12aa0*/  @!P6 IMAD.IADD R11, R11, 0x1, -R0 ;  /* 0x000000010b0be824 */ /* 0x000fc400078e0a00 */
[----:B------:R-:W-:Y:S02]  /*12ab0*/  @!P5 IMAD.IADD R9, R9, 0x1, -R0 ;  /* 0x000000010909d824 */ /* 0x000fe400078e0a00 */
[----:B0-----:R-:W-:Y:S02]  /*12ac0*/  IMAD.MOV.U32 R2, RZ, RZ, R7 ;  /* 0x000000ffff027224 */ /* 0x001fe400078e0007 */
[----:B------:R-:W4:Y:S02]  /*12ad0*/  LDL.LU R7, [R1+0x324] ;  /* 0x0003240001077983 */ /* 0x000f240000300800 */
[----:B------:R-:W-:Y:S02]  /*12ae0*/  @!P3 IMAD.MOV R2, RZ, RZ, -R2 ;  /* 0x000000ffff02b224 */ /* 0x000fe400078e0a02 */
[----:B------:R-:W-:-:S03]  /*12af0*/  IMAD.MOV.U32 R15, RZ, RZ, R4 ;  /* 0x000000ffff0f7224 */ /* 0x000fc600078e0004 */
[----:B------:R0:W-:Y:S01]  /*12b00*/  STL [R1+0x6dc], R2 ;  /* 0x0006dc0201007387 */ /* 0x0001e20000100800 */
[----:B------:R-:W-:-:S03]  /*12b10*/  @!P2 IMAD.MOV R15, RZ, RZ, -R15 ;  /* 0x000000ffff0fa224 */ /* 0x000fc600078e0a0f */
[----:B0-----:R-:W4:Y:S04]  /*12b20*/  LDL.LU R2, [R1+0x2d8c] ;  /* 0x002d8c0001027983 */ /* 0x001f280000300800 */
        /* <DEDUP_REMOVED lines=17> */
[----:B------:R-:W-:Y:S02]  /*12c40*/  ISETP.GT.U32.AND P2, PT, R0, R10, PT ;  /* 0x0000000a0000720c */ /* 0x000fe40003f44070 */
[----:B----4-:R-:W-:Y:S02]  /*12c50*/  ISETP.GE.AND P3, PT, R7, RZ, PT ;  /* 0x000000ff0700720c */ /* 0x010fe40003f66270 */
[----:B------:R-:W-:Y:S02]  /*12c60*/  ISETP.GE.AND P1, PT, R16, RZ, PT ;  /* 0x000000ff1000720c */ /* 0x000fe40003f26270 */
[----:B------:R-:W4:Y:S05]  /*12c70*/  LDL R16, [R1+0x344] ;  /* 0x0003440001107983 */ /* 0x000f2a0000100800 */
[----:B------:R-:W-:-:S02]  /*12c80*/  @!P0 IMAD.IADD R8, R8, 0x1, -R0 ;  /* 0x0000000108088824 */ /* 0x000fc400078e0a00 */
[----:B------:R-:W-:Y:S02]  /*12c90*/  @!P2 IMAD.IADD R10, R10, 0x1, -R0 ;  /* 0x000000010a0aa824 */ /* 0x000fe400078e0a00 */
[----:B------:R-:W-:-:S04]  /*12ca0*/  IMAD.HI.U32 R11, R2, R4, RZ ;  /* 0x00000004020b7227 */ /* 0x000fc800078e00ff */
[----:B------:R-:W-:Y:S02]  /*12cb0*/  IMAD.MOV R11, RZ, RZ, -R11 ;  /* 0x000000ffff0b7224 */ /* 0x000fe400078e0a0b */
[----:B------:R-:W-:Y:S02]  /*12cc0*/  @!P3 IMAD.MOV R8, RZ, RZ, -R8 ;  /* 0x000000ffff08b224 */ /* 0x000fe400078e0a08 */
[----:B------:R-:W-:Y:S02]  /*12cd0*/  IMAD R4, R0, R11, R4 ;  /* 0x0000000b00047224 */ /* 0x000fe400078e0204 */
[----:B------:R-:W4:Y:S04]  /*12ce0*/  LDL.LU R11, [R1+0x334] ;  /* 0x00033400010b7983 */ /* 0x000f280000300800 */
[----:B------:R-:W-:Y:S04]  /*12cf0*/  STL [R1+0x6c4], R9 ;  /* 0x0006c40901007387 */ /* 0x000fe80000100800 */
[----:B------:R3:W-:Y:S01]  /*12d00*/  STL [R1+0x6b8], R8 ;  /* 0x0006b80801007387 */ /* 0x0007e20000100800 */
        /* <DEDUP_REMOVED lines=22> */
[C---:B------:R-:W-:Y:S01]  /*12e70*/  IMAD.HI.U32 R12, R2.reuse, R7, RZ ;  /* 0x00000007020c7227 */ /* 0x040fe200078e00ff */
[----:B------:R-:W-:Y:S02]  /*12e80*/  ISETP.GE.AND P4, PT, R11, RZ, PT ;  /* 0x000000ff0b00720c */ /* 0x000fe40003f86270 */
[----:B------:R-:W-:Y:S01]  /*12e90*/  IABS R11, R15 ;  /* 0x0000000f000b7213 */ /* 0x000fe20000000000 */
[----:B------:R-:W-:Y:S02]  /*12ea0*/  IMAD.MOV R12, RZ, RZ, -R12 ;  /* 0x000000ffff0c7224 */ /* 0x000fe400078e0a0c */
[----:B------:R-:W-:-:S04]  /*12eb0*/  IMAD.HI.U32 R10, R2, R8, RZ ;  /* 0x00000008020a7227 */ /* 0x000fc800078e00ff */
[----:B------:R-:W-:Y:S02]  /*12ec0*/  IMAD R7, R0, R12, R7 ;  /* 0x0000000c00077224 */ /* 0x000fe400078e0207 */
[----:B------:R-:W-:Y:S02]  /*12ed0*/  @!P3 IMAD.IADD R4, R4, 0x1, -R0 ;  /* 0x000000010404b824 */ /* 0x000fe400078e0a00 */
[----:B------:R-:W-:-:S04]  /*12ee0*/  IMAD.HI.U32 R12, R2, R11, RZ ;  /* 0x0000000b020c7227 */ /* 0x000fc800078e00ff */
[----:B------:R-:W-:Y:S01]  /*12ef0*/  IMAD.MOV R10, RZ, RZ, -R10 ;  /* 0x000000ffff0a7224 */ /* 0x000fe200078e0a0a */
[C---:B------:R-:W-:Y:S01]  /*12f00*/  ISETP.GT.U32.AND P3, PT, R0.reuse, R4, PT ;  /* 0x000000040000720c */ /* 0x040fe20003f64070 */
[----:B------:R-:W-:Y:S02]  /*12f10*/  IMAD.MOV R14, RZ, RZ, -R14 ;  /* 0x000000ffff0e7224 */ /* 0x000fe400078e0a0e */
[----:B------:R-:W-:Y:S02]  /*12f20*/  IMAD.MOV R12, RZ, RZ, -R12 ;  /* 0x000000ffff0c7224 */ /* 0x000fe400078e0a0c */
[C---:B------:R-:W-:Y:S02]  /*12f30*/  IMAD R8, R0.reuse, R10, R8 ;  /* 0x0000000a00087224 */ /* 0x040fe400078e0208 */
[----:B------:R-:W-:Y:S01]  /*12f40*/  IMAD R11, R0, R12, R11 ;  /* 0x0000000c000b7224 */ /* 0x000fe200078e020b */
[----:B------:R-:W4:Y:S04]  /*12f50*/  LDL R10, [R1+0x34c] ;  /* 0x00034c00010a7983 */ /* 0x000f280000100800 */
[----:B------:R-:W3:Y:S01]  /*12f60*/  LDL R12, [R1+0x348] ;  /* 0x00034800010c7983 */ /* 0x000ee20000100800 */
[----:B------:R-:W-:-:S02]  /*12f70*/  @!P3 IMAD.IADD R4, R4, 0x1, -R0 ;  /* 0x000000010404b824 */ /* 0x000fc400078e0a00 */
[----:B--2---:R-:W-:Y:S02]  /*12f80*/  IMAD R13, R0, R14, R13 ;  /* 0x0000000e000d7224 */ /* 0x004fe400078e020d */
[----:B------:R-:W2:Y:S04]  /*12f90*/  LDL R14, [R1+0x350] ;  /* 0x00035000010e7983 */ /* 0x000ea80000100800 */
[----:B------:R0:W-:Y:S02]  /*12fa0*/  STL [R1+0x2d84], R8 ;  /* 0x002d840801007387 */ /* 0x0001e40000100800 */
[----:B0-----:R-:W-:-:S04]  /*12fb0*/  IMAD.MOV.U32 R8, RZ, RZ, R6 ;  /* 0x000000ffff087224 */ /* 0x001fc800078e0006 */
[----:B------:R-:W-:-:S05]  /*12fc0*/  @!P5 IMAD.MOV R8, RZ, RZ, -R8 ;  /* 0x000000ffff08d224 */ /* 0x000fca00078e0a08 */
[----:B------:R0:W-:Y:S02]  /*12fd0*/  STL [R1+0x6a4], R8 ;  /* 0x0006a40801007387 */ /* 0x0001e40000100800 */
[----:B0-----:R-:W-:-:S04]  /*12fe0*/  IMAD.MOV.U32 R8, RZ, RZ, R4 ;  /* 0x000000ffff087224 */ /* 0x001fc800078e0004 */
[----:B------:R-:W-:-:S05]  /*12ff0*/  @!P1 IMAD.MOV R8, RZ, RZ, -R8 ;  /* 0x000000ffff089224 */ /* 0x000fca00078e0a08 */
[----:B------:R0:W-:Y:S04]  /*13000*/  STL [R1+0x6a0], R8 ;  /* 0x0006a00801007387 */ /* 0x0001e80000100800 */
[----:B0-----:R-:W2:Y:S04]  /*13010*/  LDL.LU R8, [R1+0x2d84] ;  /* 0x002d840001087983 */ /* 0x001ea80000300800 */
[----:B------:R-:W-:Y:S04]  /*13020*/  STL [R1+0x2d7c], R18 ;  /* 0x002d7c1201007387 */ /* 0x000fe80000100800 */
[----:B------:R0:W-:Y:S04]  /*13030*/  STL [R1+0x2d80], R21 ;  /* 0x002d801501007387 */ /* 0x0001e80000100800 */
[----:B0-----:R-:W2:Y:S04]  /*13040*/  LDL.LU R21, [R1+0x340] ;  /* 0x0003400001157983 */ /* 0x001ea80000300800 */
[----:B------:R-:W2:Y:S01]  /*13050*/  LDL.LU R18, [R1+0x344] ;  /* 0x0003440001127983 */ /* 0x000ea20000300800 */
[----:B------:R-:W-:-:S02]  /*13060*/  ISETP.GT.U32.AND P6, PT, R0, R7, PT ;  /* 0x000000070000720c */ /* 0x000fc40003fc4070 */
[----:B------:R-:W-:Y:S01]  /*13070*/  ISETP.GT.U32.AND P3, PT, R0, R13, PT ;  /* 0x0000000d0000720c */ /* 0x000fe20003f64070 */
[----:B------:R-:W-:-:S10]  /*13080*/  IMAD.HI.U32 R15, R2, R9, RZ ;  /* 0x00000009020f7227 */ /* 0x000fd400078e00ff */
[--C-:B------:R-:W-:Y:S01]  /*13090*/  @!P6 IMAD.IADD R7, R7, 0x1, -R0.reuse ;  /* 0x000000010707e824 */ /* 0x100fe200078e0a00 */
[C---:B------:R-:W-:Y:S01]  /*130a0*/  ISETP.GT.U32.AND P6, PT, R0.reuse, R11, PT ;  /* 0x0000000b0000720c */ /* 0x040fe20003fc4070 */
[----:B------:R-:W-:Y:S02]  /*130b0*/  IMAD.MOV R15, RZ, RZ, -R15 ;  /* 0x000000ffff0f7224 */ /* 0x000fe400078e0a0f */
[----:B------:R-:W-:Y:S02]  /*130c0*/  @!P3 IMAD.IADD R13, R13, 0x1, -R0 ;  /* 0x000000010d0db824 */ /* 0x000fe400078e0a00 */
[C---:B------:R-:W-:Y:S01]  /*130d0*/  IMAD R9, R0.reuse, R15, R9 ;  /* 0x0000000f00097224 */ /* 0x040fe200078e0209 */
[----:B----4-:R-:W-:Y:S02]  /*130e0*/  IABS R15, R10 ;  /* 0x0000000a000f7213 */ /* 0x010fe40000000000 */
[----:B------:R-:W-:Y:S02]  /*130f0*/  ISETP.GT.U32.AND P3, PT, R0, R7, PT ;  /* 0x000000070000720c */ /* 0x000fe40003f64070 */
[----:B---3--:R-:W-:-:S03]  /*13100*/  IABS R12, R12 ;  /* 0x0000000c000c7213 */ /* 0x008fc60000000000 */
[----:B------:R-:W-:Y:S02]  /*13110*/  @!P6 IMAD.IADD R11, R11, 0x1, -R0 ;  /* 0x000000010b0be824 */ /* 0x000fe400078e0a00 */
[----:B------:R-:W-:-:S03]  /*13120*/  IMAD.HI.U32 R6, R2, R15, RZ ;  /* 0x0000000f02067227 */ /* 0x000fc600078e00ff */
[C---:B------:R-:W-:Y:S01]  /*13130*/  ISETP.GT.U32.AND P5, PT, R0.reuse, R11, PT ;  /* 0x0000000b0000720c */ /* 0x040fe20003fa4070 */
[----:B------:R-:W-:Y:S01]  /*13140*/  IMAD.MOV R4, RZ, RZ, -R6 ;  /* 0x000000ffff047224 */ /* 0x000fe200078e0a06 */
[C---:B------:R-:W-:Y:S01]  /*13150*/  ISETP.GT.U32.AND P6, PT, R0.reuse, R13, PT ;  /* 0x0000000d0000720c */ /* 0x040fe20003fc4070 */
[--C-:B------:R-:W-:Y:S02]  /*13160*/  @!P3 IMAD.IADD R7, R7, 0x1, -R0.reuse ;  /* 0x000000010707b824 */ /* 0x100fe400078e0a00 */
[C---:B------:R-:W-:Y:S01]  /*13170*/  IMAD R4, R0.reuse, R4, R15 ;  /* 0x0000000400047224 */ /* 0x040fe200078e020f */
[C---:B------:R-:W-:Y:S01]  /*13180*/  ISETP.GT.U32.AND P3, PT, R0.reuse, R9, PT ;  /* 0x000000090000720c */ /* 0x040fe20003f64070 */
[----:B------:R-:W3:Y:S06]  /*13190*/  LDL R15, [R1+0x35c] ;  /* 0x00035c00010f7983 */ /* 0x000eec0000100800 */
[--C-:B------:R-:W-:Y:S01]  /*131a0*/  @!P5 IMAD.IADD R11, R11, 0x1, -R0.reuse ;  /* 0x000000010b0bd824 */ /* 0x100fe200078e0a00 */
[----:B------:R-:W-:Y:S01]  /*131b0*/  ISETP.GT.U32.AND P5, PT, R0, R4, PT ;  /* 0x000000040000720c */ /* 0x000fe20003fa4070 */
[----:B------:R-:W-:-:S04]  /*131c0*/  @!P6 IMAD.IADD R13, R13, 0x1, -R0 ;  /* 0x000000010d0de824 */ /* 0x000fc800078e0a00 */
[----:B------:R-:W-:Y:S02]  /*131d0*/  @!P3 IMAD.IADD R9, R9, 0x1, -R0 ;  /* 0x000000010909b824 */ /* 0x000fe400078e0a00 */
[----:B------:R-:W-:-:S06]  /*131e0*/  @!P2 IMAD.MOV R13, RZ, RZ, -R13 ;  /* 0x000000ffff0da224 */ /* 0x000fcc00078e0a0d */
[----:B------:R-:W-:-:S05]  /*131f0*/  @!P5 IMAD.IADD R4, R4, 0x1, -R0 ;  /* 0x000000010404d824 */ /* 0x000fca00078e0a00 */
[----:B------:R-:W-:Y:S02]  /*13200*/  ISETP.GT.U32.AND P2, PT, R0, R4, PT ;  /* 0x000000040000720c */ /* 0x000fe40003f44070 */
[----:B--2---:R-:W-:Y:S02]  /*13210*/  IABS R10, R14 ;  /* 0x0000000e000a7213 */ /* 0x004fe40000000000 */
[----:B------:R-:W-:Y:S01]  /*13220*/  IABS R14, R16 ;  /* 0x00000010000e7213 */ /* 0x000fe20000000000 */
[----:B------:R-:W-:-:S04]  /*13230*/  IMAD.HI.U32 R16, R2, R12, RZ ;  /* 0x0000000c02107227 */ /* 0x000fc800078e00ff */
[----:B------:R-:W-:Y:S02]  /*13240*/  IMAD.MOV R16, RZ, RZ, -R16 ;  /* 0x000000ffff107224 */ /* 0x000fe400078e0a10 */
[----:B------:R-:W-:-:S04]  /*13250*/  IMAD.HI.U32 R6, R2, R10, RZ ;  /* 0x0000000a02067227 */ /* 0x000fc800078e00ff */
[----:B------:R-:W-:Y:S02]  /*13260*/  IMAD R12, R0, R16, R12 ;  /* 0x00000010000c7224 */ /* 0x000fe400078e020c */
[----:B------:R-:W-:-:S04]  /*13270*/  IMAD.HI.U32 R16, R2, R14, RZ ;  /* 0x0000000e02107227 */ /* 0x000fc800078e00ff */
[----:B------:R-:W-:Y:S02]  /*13280*/  IMAD.MOV R6, RZ, RZ, -R6 ;  /* 0x000000ffff067224 */ /* 0x000fe400078e0a06 */
[----:B------:R-:W-:Y:S02]  /*13290*/  IMAD.MOV R16, RZ, RZ, -R16 ;  /* 0x000000ffff107224 */ /* 0x000fe400078e0a10 */
[C---:B------:R-:W-:Y:S02]  /*132a0*/  IMAD R10, R0.reuse, R6, R10 ;  /* 0x00000006000a7224 */ /* 0x040fe400078e020a */
[----:B------:R-:W-:Y:S02]  /*132b0*/  IMAD R6, R0, R16, R14 ;  /* 0x0000001000067224 */ /* 0x000fe400078e020e */
[----:B------:R-:W-:-:S04]  /*132c0*/  IMAD.MOV.U32 R16, RZ, RZ, R7 ;  /* 0x000000ffff107224 */ /* 0x000fc800078e0007 */
[----:B------:R-:W-:Y:S01]  /*132d0*/  @!P4 IMAD.MOV R16, RZ, RZ, -R16 ;  /* 0x000000ffff10c224 */ /* 0x000fe200078e0a10 */
[----:B------:R-:W-:-:S13]  /*132e0*/  ISETP.GT.U32.AND P1, PT, R0, R8, PT ;  /* 0x000000080000720c */ /* 0x000fda0003f24070 */
[----:B------:R-:W-:Y:S01]  /*132f0*/  @!P1 IMAD.IADD R8, R8, 0x1, -R0 ;  /* 0x0000000108089824 */ /* 0x000fe200078e0a00 */
[----:B------:R-:W-:Y:S02]  /*13300*/  ISETP.GE.AND P1, PT, R21, RZ, PT ;  /* 0x000000ff1500720c */ /* 0x000fe40003f26270 */
[----:B------:R-:W2:Y:S01]  /*13310*/  LDL.LU R21, [R1+0x2d80] ;  /* 0x002d800001157983 */ /* 0x000ea20000300800 */
[----:B------:R-:W-:-:S03]  /*13320*/  ISETP.GE.AND P3, PT, R18, RZ, PT ;  /* 0x000000ff1200720c */ /* 0x000fc60003f66270 */
        /* <DEDUP_REMOVED lines=8> */
[----:B------:R-:W-:-:S02]  /*133b0*/  @!P0 IMAD.MOV R11, RZ, RZ, -R11 ;  /* 0x000000ffff0b8224 */ /* 0x000fc400078e0a0b */
[----:B------:R-:W4:Y:S10]  /*133c0*/  LDL.LU R13, [R1+0x354] ;  /* 0x00035400010d7983 */ /* 0x000f340000300800 */
[----:B------:R-:W-:Y:S01]  /*133d0*/  @!P6 IMAD.IADD R12, R12, 0x1, -R0 ;  /* 0x000000010c0ce824 */ /* 0x000fe200078e0a00 */
[----:B------:R-:W-:-:S04]  /*133e0*/  ISETP.GT.U32.AND P6, PT, R0, R8, PT ;  /* 0x000000080000720c */ /* 0x000fc80003fc4070 */
[----:B------:R-:W-:Y:S02]  /*133f0*/  ISETP.GT.U32.AND P5, PT, R0, R12, PT ;  /* 0x0000000c0000720c */ /* 0x000fe40003fa4070 */
[----:B---3--:R-:W-:Y:S01]  /*13400*/  IABS R15, R15 ;  /* 0x0000000f000f7213 */ /* 0x008fe20000000000 */
[----:B------:R0:W-:Y:S04]  /*13410*/  STL [R1+0x68c], R11 ;  /* 0x00068c0b01007387 */ /* 0x0001e80000100800 */
[----:B------:R-:W3:Y:S02]  /*13420*/  LDL.LU R16, [R1+0x364] ;  /* 0x0003640001107983 */ /* 0x000ee40000300800 */
[--C-:B------:R-:W-:Y:S02]  /*13430*/  @!P6 IMAD.IADD R8, R8, 0x1, -R0.reuse ;  /* 0x000000010808e824 */ /* 0x100fe400078e0a00 */
[----:B------:R1:W-:Y:S02]  /*13440*/  STL [R1+0x2d74], R2 ;  /* 0x002d740201007387 */ /* 0x0003e40000100800 */
        /* <DEDUP_REMOVED lines=10> */
[----:B------:R-:W-:Y:S02]  /*134f0*/  IMAD.MOV R11, RZ, RZ, -R11 ;  /* 0x000000ffff0b7224 */ /* 0x000fe400078e0a0b */
[----:B------:R-:W-:-:S08]  /*13500*/  IMAD.MOV R7, RZ, RZ, -R7 ;  /* 0x000000ffff077224 */ /* 0x000fd000078e0a07 */
[--C-:B------:R-:W-:Y:S02]  /*13510*/  @!P4 IMAD.IADD R9, R9, 0x1, -R0.reuse ;  /* 0x000000010909c824 */ /* 0x100fe400078e0a00 */
[----:B------:R-:W-:Y:S01]  /*13520*/  @!P0 IMAD.IADD R10, R10, 0x1, -R0 ;  /* 0x000000010a0a8824 */ /* 0x000fe200078e0a00 */
[----:B------:R-:W-:Y:S01]  /*13530*/  ISETP.GE.AND P0, PT, R13, RZ, PT ;  /* 0x000000ff0d00720c */ /* 0x000fe20003f06270 */
[----:B------:R-:W-:Y:S02]  /*13540*/  IMAD.MOV.U32 R13, RZ, RZ, R8 ;  /* 0x000000ffff0d7224 */ /* 0x000fe400078e0008 */
[C---:B------:R-:W-:Y:S02]  /*13550*/  IMAD R11, R0.reuse, R11, R14 ;  /* 0x0000000b000b7224 */ /* 0x040fe400078e020e */
[----:B------:R-:W-:Y:S01]  /*13560*/  @!P1 IMAD.MOV R13, RZ, RZ, -R13 ;  /* 0x000000ffff0d9224 */ /* 0x000fe200078e0a0d */
[----:B------:R-:W3:Y:S01]  /*13570*/  LDL.LU R14, [R1+0x360] ;  /* 0x00036000010e7983 */ /* 0x000ee20000300800 */
[----:B------:R-:W-:-:S02]  /*13580*/  IMAD R8, R0, R7, R15 ;  /* 0x0000000700087224 */ /* 0x000fc400078e020f */
[----:B----4-:R-:W-:Y:S01]  /*13590*/  @!P2 IMAD.IADD R4, R4, 0x1, -R0 ;  /* 0x000000010404a824 */ /* 0x010fe200078e0a00 */
[----:B--2---:R-:W-:Y:S01]  /*135a0*/  ISETP.GE.AND P2, PT, R2, RZ, PT ;  /* 0x000000ff0200720c */ /* 0x004fe20003f46270 */
[----:B------:R-:W-:Y:S02]  /*135b0*/  IMAD.MOV.U32 R2, RZ, RZ, R9 ;  /* 0x000000ffff027224 */ /* 0x000fe400078e0009 */
[----:B------:R-:W2:Y:S02]  /*135c0*/  LDL.LU R9, [R1+0x358] ;  /* 0x0003580001097983 */ /* 0x000ea40000300800 */
[----:B------:R-:W-:Y:S02]  /*135d0*/  @!P3 IMAD.MOV R2, RZ, RZ, -R2 ;  /* 0x000000ffff02b224 */ /* 0x000fe400078e0a02 */
[----:B------:R-:W4:Y:S04]  /*135e0*/  LDL.LU R15, [R1+0x35c] ;  /* 0x00035c00010f7983 */ /* 0x000f280000300800 */
[----:B------:R0:W-:Y:S04]  /*135f0*/  STL [R1+0x688], R13 ;  /* 0x0006880d01007387 */ /* 0x0001e80000100800 */
[----:B0-----:R-:W4:Y:S04]  /*13600*/  LDL R13, [R1+0x368] ;  /* 0x00036800010d7983 */ /* 0x001f280000100800 */
[----:B------:R0:W-:Y:S02]  /*13610*/  STL [R1+0x684], R2 ;  /* 0x0006840201007387 */ /* 0x0001e40000100800 */
[----:B0-----:R-:W-:-:S04]  /*13620*/  IMAD.MOV.U32 R2, RZ, RZ, R12 ;  /* 0x000000ffff027224 */ /* 0x001fc800078e000c */
[----:B------:R-:W-:-:S05]  /*13630*/  @!P6 IMAD.MOV R2, RZ, RZ, -R2 ;  /* 0x000000ffff02e224 */ /* 0x000fca00078e0a02 */
[----:B------:R0:W-:Y:S04]  /*13640*/  STL [R1+0x67c], R2 ;  /* 0x00067c0201007387 */ /* 0x0001e80000100800 */
[----:B0-----:R-:W4:Y:S01]  /*13650*/  LDL.LU R2, [R1+0x2d74] ;  /* 0x002d740001027983 */ /* 0x001f220000300800 */
[C---:B------:R-:W-:Y:S01]  /*13660*/  ISETP.GT.U32.AND P4, PT, R0.reuse, R6, PT ;  /* 0x000000060000720c */ /* 0x040fe20003f84070 */
[----:B------:R-:W-:Y:S01]  /*13670*/  IMAD.MOV.U32 R12, RZ, RZ, R4 ;  /* 0x000000ffff0c7224 */ /* 0x000fe200078e0004 */
[C---:B------:R-:W-:Y:S02]  /*13680*/  ISETP.GT.U32.AND P1, PT, R0.reuse, R10, PT ;  /* 0x0000000a0000720c */ /* 0x040fe40003f24070 */
[C---:B------:R-:W-:Y:S01]  /*13690*/  ISETP.GT.U32.AND P3, PT, R0.reuse, R11, PT ;  /* 0x0000000b0000720c */ /* 0x040fe20003f64070 */
[----:B------:R-:W-:Y:S01]  /*136a0*/  @!P5 IMAD.MOV R12, RZ, RZ, -R12 ;  /* 0x000000ffff0cd224 */ /* 0x000fe200078e0a0c */
[----:B------:R-:W-:-:S07]  /*136b0*/  ISETP.GT.U32.AND P5, PT, R0, R8, PT ;  /* 0x000000080000720c */ /* 0x000fce0003fa4070 */
[----:B------:R-:W-:-:S05]  /*136c0*/  @!P4 IMAD.IADD R6, R6, 0x1, -R0 ;  /* 0x000000010606c824 */ /* 0x000fca00078e0a00 */
[----:B------:R-:W-:Y:S02]  /*136d0*/  ISETP.GT.U32.AND P4, PT, R0, R6, PT ;  /* 0x000000060000720c */ /* 0x000fe40003f84070 */
[----:B---3--:R-:W-:Y:S01]  /*136e0*/  IABS R7, R14 ;  /* 0x0000000e00077213 */ /* 0x008fe20000000000 */
[--C-:B------:R-:W-:Y:S02]  /*136f0*/  @!P1 IMAD.IADD R10, R10, 0x1, -R0.reuse ;  /* 0x000000010a0a9824 */ /* 0x100fe400078e0a00 */
[--C-:B------:R-:W-:Y:S02]  /*13700*/  @!P3 IMAD.IADD R11, R11, 0x1, -R0.reuse ;  /* 0x000000010b0bb824 */ /* 0x100fe400078e0a00 */
[----:B------:R-:W-:Y:S01]  /*13710*/  IMAD.MOV.U32 R4, RZ, RZ, R7 ;  /* 0x000000ffff047224 */ /* 0x000fe200078e0007 */
[----:B------:R-:W-:Y:S01]  /*13720*/  STL [R1+0x670], R12 ;  /* 0x0006700c01007387 */ /* 0x000fe20000100800 */
[----:B------:R-:W-:Y:S01]  /*13730*/  @!P5 IMAD.IADD R8, R8, 0x1, -R0 ;  /* 0x000000010808d824 */ /* 0x000fe200078e0a00 */
[----:B------:R-:W-:-:S03]  /*13740*/  ISETP.GT.U32.AND P3, PT, R0, R11, PT ;  /* 0x0000000b0000720c */ /* 0x000fc60003f64070 */
[----:B------:R-:W-:Y:S01]  /*13750*/  @!P4 IMAD.IADD R6, R6, 0x1, -R0 ;  /* 0x000000010606c824 */ /* 0x000fe200078e0a00 */
[----:B------:R-:W-:Y:S01]  /*13760*/  ISETP.GE.AND P4, PT, R14, RZ, PT ;  /* 0x000000ff0e00720c */ /* 0x000fe20003f86270 */
[----:B------:R-:W-:-:S04]  /*13770*/  IMAD.MOV.U32 R14, RZ, RZ, R10 ;  /* 0x000000ffff0e7224 */ /* 0x000fc800078e000a */
[----:B------:R-:W-:Y:S01]  /*13780*/  @!P2 IMAD.MOV R14, RZ, RZ, -R14 ;  /* 0x000000ffff0ea224 */ /* 0x000fe200078e0a0e */
[----:B------:R-:W-:Y:S02]  /*13790*/  ISETP.GT.U32.AND P2, PT, R0, R8, PT ;  /* 0x000000080000720c */ /* 0x000fe40003f44070 */
[----:B------:R-:W-:Y:S02]  /*137a0*/  ISETP.GE.AND P5, PT, R16, RZ, PT ;  /* 0x000000ff1000720c */ /* 0x000fe40003fa6270 */
[----:B------:R0:W-:Y:S01]  /*137b0*/  STL [R1+0x66c], R14 ;  /* 0x00066c0e01007387 */ /* 0x0001e20000100800 */
[----:B------:R-:W-:Y:S02]  /*137c0*/  @!P3 IMAD.IADD R11, R11, 0x1, -R0 ;  /* 0x000000010b0bb824 */ /* 0x000fe400078e0a00 */
[----:B------:R-:W-:Y:S01]  /*137d0*/  @!P0 IMAD.MOV R6, RZ, RZ, -R6 ;  /* 0x000000ffff068224 */ /* 0x000fe200078e0a06 */
[----:B0-----:R-:W3:Y:S05]  /*137e0*/  LDL R14, [R1+0x374] ;  /* 0x00037400010e7983 */ /* 0x001eea0000100800 */
[----:B------:R-:W-:Y:S01]  /*137f0*/  @!P2 IMAD.IADD R8, R8, 0x1, -R0 ;  /* 0x000000010808a824 */ /* 0x000fe200078e0a00 */
[----:B--2---:R-:W-:-:S02]  /*13800*/  ISETP.GE.AND P6, PT, R9, RZ, PT ;  /* 0x000000ff0900720c */ /* 0x004fc40003fc6270 */
[----:B------:R-:W-:Y:S02]  /*13810*/  IABS R9, R16 ;  /* 0x0000001000097213 */ /* 0x000fe40000000000 */
[----:B----4-:R-:W-:Y:S01]  /*13820*/  ISETP.GE.AND P1, PT, R15, RZ, PT ;  /* 0x000000ff0f00720c */ /* 0x010fe20003f26270 */
[----:B------:R-:W2:Y:S02]  /*13830*/  LDL R16, [R1+0x37c] ;  /* 0x00037c0001107983 */ /* 0x000ea40000100800 */
[----:B------:R-:W-:Y:S02]  /*13840*/  IMAD.MOV.U32 R7, RZ, RZ, R9 ;  /* 0x000000ffff077224 */ /* 0x000fe400078e0009 */
[----:B------:R-:W4:Y:S01]  /*13850*/  LDL R15, [R1+0x370] ;  /* 0x00037000010f7983 */ /* 0x000f220000100800 */
[----:B------:R-:W-:-:S05]  /*13860*/  IABS R13, R13 ;  /* 0x0000000d000d7213 */ /* 0x000fca0000000000 */
[----:B------:R-:W-:Y:S02]  /*13870*/  IMAD.MOV.U32 R9, RZ, RZ, R13 ;  /* 0x000000ffff097224 */ /* 0x000fe400078e000d */
[----:B------:R-:W-:Y:S02]  /*13880*/  @!P6 IMAD.MOV R11, RZ, RZ, -R11 ;  /* 0x000000ffff0be224 */ /* 0x000fe400078e0a0b */
[----:B------:R-:W-:-:S04]  /*13890*/  IMAD.HI.U32 R12, R2, R4, RZ ;  /* 0x00000004020c7227 */ /* 0x000fc800078e00ff */
[----:B------:R-:W-:-:S04]  /*138a0*/  IMAD.HI.U32 R10, R2, R7, RZ ;  /* 0x00000007020a7227 */ /* 0x000fc800078e00ff */
[----:B------:R-:W-:Y:S02]  /*138b0*/  IMAD.MOV R12, RZ, RZ, -R12 ;  /* 0x000000ffff0c7224 */ /* 0x000fe400078e0a0c */
[----:B------:R-:W-:Y:S02]  /*138c0*/  IMAD.MOV R13, RZ, RZ, -R10 ;  /* 0x000000ffff0d7224 */ /* 0x000fe400078e0a0a */
[----:B------:R-:W-:Y:S02]  /*138d0*/  IMAD R10, R0, R12, R4 ;  /* 0x0000000c000a7224 */ /* 0x000fe400078e0204 */
[----:B------:R-:W-:Y:S01]  /*138e0*/  IMAD.HI.U32 R4, R2, R9, RZ ;  /* 0x0000000902047227 */ /* 0x000fe200078e00ff */
[----:B------:R-:W2:Y:S03]  /*138f0*/  LDL.LU R12, [R1+0x378] ;  /* 0x00037800010c7983 */ /* 0x000ea60000300800 */
[----:B------:R-:W-:-:S02]  /*13900*/  IMAD.MOV R4, RZ, RZ, -R4 ;  /* 0x000000ffff047224 */ /* 0x000fc400078e0a04 */
[C---:B------:R-:W-:Y:S02]  /*13910*/  IMAD R7, R0.reuse, R13, R7 ;  /* 0x0000000d00077224 */ /* 0x040fe400078e0207 */
[----:B------:R-:W4:Y:S01]  /*13920*/  LDL.LU R13, [R1+0x368] ;  /* 0x00036800010d7983 */ /* 0x000f220000300800 */
[----:B------:R-:W-:-:S03]  /*13930*/  IMAD R9, R0, R4, R9 ;  /* 0x0000000400097224 */ /* 0x000fc600078e0209 */
[----:B------:R-:W-:Y:S04]  /*13940*/  STL [R1+0x664], R6 ;  /* 0x0006640601007387 */ /* 0x000fe80000100800 */
[----:B------:R0:W-:Y:S04]  /*13950*/  STL [R1+0x2d70], R9 ;  /* 0x002d700901007387 */ /* 0x0001e80000100800 */
[----:B------:R-:W-:Y:S01]  /*13960*/  STL [R1+0x65c], R11 ;  /* 0x00065c0b01007387 */ /* 0x000fe20000100800 */
[----:B0-----:R-:W-:-:S03]  /*13970*/  IMAD.MOV.U32 R9, RZ, RZ, R8 ;  /* 0x000000ffff097224 */ /* 0x001fc600078e0008 */
[----:B------:R-:W4:Y:S01]  /*13980*/  LDL.LU R8, [R1+0x370] ;  /* 0x0003700001087983 */ /* 0x000f220000300800 */
[----:B------:R-:W-:-:S13]  /*13990*/  ISETP.GT.U32.AND P3, PT, R0, R10, PT ;  /* 0x0000000a0000720c */ /* 0x000fda0003f64070 */
[----:B------:R-:W-:Y:S01]  /*139a0*/  @!P3 IMAD.IADD R10, R10, 0x1, -R0 ;  /* 0x000000010a0ab824 */ /* 0x000fe200078e0a00 */
[----:B---3--:R-:W-:-:S04]  /*139b0*/  IABS R4, R14 ;  /* 0x0000000e00047213 */ /* 0x008fc80000000000 */
[----:B------:R-:W-:Y:S01]  /*139c0*/  ISETP.GT.U32.AND P3, PT, R0, R10, PT ;  /* 0x0000000a0000720c */ /* 0x000fe20003f64070 */
[----:B------:R-:W-:-:S05]  /*139d0*/  @!P1 IMAD.MOV R9, RZ, RZ, -R9 ;  /* 0x000000ffff099224 */ /* 0x000fca00078e0a09 */
[----:B------:R0:W-:Y:S07]  /*139e0*/  STL [R1+0x650], R9 ;  /* 0x0006500901007387 */ /* 0x0001ee0000100800 */
[----:B------:R-:W-:Y:S01]  /*139f0*/  @!P3 IMAD.IADD R10, R10, 0x1, -R0 ;  /* 0x000000010a0ab824 */ /* 0x000fe200078e0a00 */
[----:B0-----:R-:W3:Y:S01]  /*13a00*/  LDL.LU R9, [R1+0x2d70] ;  /* 0x002d700001097983 */ /* 0x001ee20000300800 */
[----:B--2---:R-:W-:Y:S02]  /*13a10*/  IABS R11, R12 ;  /* 0x0000000c000b7213 */ /* 0x004fe40000000000 */
[----:B------:R-:W-:-:S02]  /*13a20*/  ISETP.GE.AND P2, PT, R12, RZ, PT ;  /* 0x000000ff0c00720c */ /* 0x000fc40003f46270 */
[----:B----4-:R-:W-:Y:S01]  /*13a30*/  IABS R12, R15 ;  /* 0x0000000f000c7213 */ /* 0x010fe20000000000 */
[----:B------:R-:W-:Y:S01]  /*13a40*/  IMAD.HI.U32 R15, R2, R4, RZ ;  /* 0x00000004020f7227 */ /* 0x000fe200078e00ff */
[----:B------:R-:W-:-:S03]  /*13a50*/  ISETP.GE.AND P0, PT, R13, RZ, PT ;  /* 0x000000ff0d00720c */ /* 0x000fc60003f06270 */
[----:B------:R-:W-:-:S04]  /*13a60*/  IMAD.HI.U32 R13, R2, R11, RZ ;  /* 0x0000000b020d7227 */ /* 0x000fc800078e00ff */
[----:B------:R-:W-:Y:S02]  /*13a70*/  IMAD.MOV R15, RZ, RZ, -R15 ;  /* 0x000000ffff0f7224 */ /* 0x000fe400078e0a0f */
[----:B------:R-:W-:Y:S02]  /*13a80*/  IMAD.MOV R13, RZ, RZ, -R13 ;  /* 0x000000ffff0d7224 */ /* 0x000fe400078e0a0d */
[----:B------:R-:W-:Y:S02]  /*13a90*/  IMAD R4, R0, R15, R4 ;  /* 0x0000000f00047224 */ /* 0x000fe400078e0204 */
[----:B------:R-:W2:Y:S01]  /*13aa0*/  LDL R15, [R1+0x38c] ;  /* 0x00038c00010f7983 */ /* 0x000ea20000100800 */
[----:B------:R-:W-:Y:S01]  /*13ab0*/  ISETP.GE.AND P3, PT, R8, RZ, PT ;  /* 0x000000ff0800720c */ /* 0x000fe20003f66270 */
[C---:B------:R-:W-:Y:S02]  /*13ac0*/  IMAD R8, R0.reuse, R13, R11 ;  /* 0x0000000d00087224 */ /* 0x040fe400078e020b */
[----:B------:R-:W4:Y:S01]  /*13ad0*/  LDL R11, [R1+0x384] ;  /* 0x00038400010b7983 */ /* 0x000f220000100800 */
[----:B------:R-:W-:Y:S01]  /*13ae0*/  ISETP.GT.U32.AND P6, PT, R0, R7, PT ;  /* 0x000000070000720c */ /* 0x000fe20003fc4070 */
[----:B------:R-:W-:Y:S01]  /*13af0*/  IMAD.HI.U32 R6, R2, R12, RZ ;  /* 0x0000000c02067227 */ /* 0x000fe200078e00ff */
[----:B------:R-:W-:-:S11]  /*13b00*/  IABS R14, R16 ;  /* 0x00000010000e7213 */ /* 0x000fd60000000000 */
[----:B------:R-:W-:-:S05]  /*13b10*/  @!P6 IMAD.IADD R7, R7, 0x1, -R0 ;  /* 0x000000010707e824 */ /* 0x000fca00078e0a00 */
[----:B------:R-:W-:Y:S01]  /*13b20*/  ISETP.GT.U32.AND P6, PT, R0, R7, PT ;  /* 0x000000070000720c */ /* 0x000fe20003fc4070 */
[----:B------:R-:W-:-:S04]  /*13b30*/  IMAD.HI.U32 R16, R2, R14, RZ ;  /* 0x0000000e02107227 */ /* 0x000fc800078e00ff */
[----:B------:R-:W-:Y:S02]  /*13b40*/  IMAD.MOV R6, RZ, RZ, -R6 ;  /* 0x000000ffff067224 */ /* 0x000fe400078e0a06 */
[----:B------:R-:W-:Y:S01]  /*13b50*/  IMAD.MOV R16, RZ, RZ, -R16 ;  /* 0x000000ffff107224 */ /* 0x000fe200078e0a10 */
[----:B------:R-:W-:Y:S01]  /*13b60*/  IABS R13, R23 ;  /* 0x00000017000d7213 */ /* 0x000fe20000000000 */
[C---:B------:R-:W-:Y:S02]  /*13b70*/  IMAD R12, R0.reuse, R6, R12 ;  /* 0x00000006000c7224 */ /* 0x040fe400078e020c */
[----:B------:R-:W3:Y:S02]  /*13b80*/  LDL R6, [R1+0x388] ;  /* 0x0003880001067983 */ /* 0x000ee40000100800 */
[----:B------:R-:W-:Y:S02]  /*13b90*/  @!P6 IMAD.IADD R7, R7, 0x1, -R0 ;  /* 0x000000010707e824 */ /* 0x000fe400078e0a00 */
[----:B------:R0:W-:Y:S01]  /*13ba0*/  STL [R1+0x2d68], R23 ;  /* 0x002d681701007387 */ /* 0x0001e20000100800 */
[----:B------:R-:W-:-:S02]  /*13bb0*/  IMAD R14, R0, R16, R14 ;  /* 0x00000010000e7224 */ /* 0x000fc400078e020e */
[----:B------:R-:W-:Y:S01]  /*13bc0*/  @!P4 IMAD.MOV R10, RZ, RZ, -R10 ;  /* 0x000000ffff0ac224 */ /* 0x000fe200078e0a0a */
[----:B------:R1:W-:Y:S04]  /*13bd0*/  STL [R1+0x2d6c], R21 ;  /* 0x002d6c1501007387 */ /* 0x0003e80000100800 */
[----:B------:R-:W-:Y:S04]  /*13be0*/  STL [R1+0x64c], R10 ;  /* 0x00064c0a01007387 */ /* 0x000fe80000100800 */
[----:B0-----:R-:W3:Y:S01]  /*13bf0*/  LDL.LU R23, [R1+0x37c] ;  /* 0x00037c0001177983 */ /* 0x001ee20000300800 */
[----:B-1----:R-:W-:-:S04]  /*13c00*/  IMAD.MOV.U32 R21, RZ, RZ, R7 ;  /* 0x000000ffff157224 */ /* 0x002fc800078e0007 */
[----:B------:R-:W-:-:S05]  /*13c10*/  @!P5 IMAD.MOV R21, RZ, RZ, -R21 ;  /* 0x000000ffff15d224 */ /* 0x000fca00078e0a15 */
[----:B------:R0:W-:Y:S04]  /*13c20*/  STL [R1+0x648], R21 ;  /* 0x0006481501007387 */ /* 0x0001e80000100800 */
[----:B0-----:R-:W3:Y:S01]  /*13c30*/  LDL.LU R21, [R1+0x2d6c] ;  /* 0x002d6c0001157983 */ /* 0x001ee20000300800 */
[----:B--2---:R-:W-:Y:S01]  /*13c40*/  IABS R16, R15 ;  /* 0x0000000f00107213 */ /* 0x004fe20000000000 */
[----:B------:R-:W-:-:S04]  /*13c50*/  IMAD.HI.U32 R15, R2, R13, RZ ;  /* 0x0000000d020f7227 */ /* 0x000fc800078e00ff */
[----:B------:R-:W-:Y:S01]  /*13c60*/  IMAD.MOV.U32 R10, RZ, RZ, R16 ;  /* 0x000000ffff0a7224 */ /* 0x000fe200078e0010 */
[----:B----4-:R-:W-:Y:S01]  /*13c70*/  IABS R11, R11 ;  /* 0x0000000b000b7213 */ /* 0x010fe20000000000 */
[----:B------:R-:W-:-:S04]  /*13c80*/  IMAD.MOV R16, RZ, RZ, -R15 ;  /* 0x000000ffff107224 */ /* 0x000fc800078e0a0f */
[----:B------:R-:W-:-:S04]  /*13c90*/  IMAD.HI.U32 R7, R2, R11, RZ ;  /* 0x0000000b02077227 */ /* 0x000fc800078e00ff */
[----:B------:R-:W-:Y:S02]  /*13ca0*/  IMAD.MOV R15, RZ, RZ, -R7 ;  /* 0x000000ffff0f7224 */ /* 0x000fe400078e0a07 */
[----:B------:R-:W2:Y:S01]  /*13cb0*/  LDL.LU R7, [R1+0x374] ;  /* 0x0003740001077983 */ /* 0x000ea20000300800 */
[----:B------:R-:W-:-:S03]  /*13cc0*/  IMAD R13, R0, R16, R13 ;  /* 0x00000010000d7224 */ /* 0x000fc600078e020d */
[----:B------:R-:W4:Y:S01]  /*13cd0*/  LDL.LU R16, [R1+0x390] ;  /* 0x0003900001107983 */ /* 0x000f220000300800 */
[C---:B------:R-:W-:Y:S01]  /*13ce0*/  ISETP.GT.U32.AND P5, PT, R0.reuse, R4, PT ;  /* 0x000000040000720c */ /* 0x040fe20003fa4070 */
[----:B------:R-:W-:Y:S02]  /*13cf0*/  IMAD R11, R0, R15, R11 ;  /* 0x0000000f000b7224 */ /* 0x000fe400078e020b */
[----:B------:R-:W-:-:S04]  /*13d00*/  IMAD.HI.U32 R15, R2, R10, RZ ;  /* 0x0000000a020f7227 */ /* 0x000fc800078e00ff */
[----:B------:R-:W-:-:S06]  /*13d10*/  IMAD.MOV R15, RZ, RZ, -R15 ;  /* 0x000000ffff0f7224 */ /* 0x000fcc00078e0a0f */
[----:B------:R-:W-:Y:S02]  /*13d20*/  @!P5 IMAD.IADD R4, R4, 0x1, -R0 ;  /* 0x000000010404d824 */ /* 0x000fe400078e0a00 */
[C---:B------:R-:W-:Y:S01]  /*13d30*/  IMAD R10, R0.reuse, R15, R10 ;  /* 0x0000000f000a7224 */ /* 0x040fe200078e020a */
[----:B---3--:R-:W-:Y:S02]  /*13d40*/  ISETP.GE.AND P5, PT, R23, RZ, PT ;  /* 0x000000ff1700720c */ /* 0x008fe40003fa6270 */
[----:B------:R-:W3:Y:S04]  /*13d50*/  LDL.LU R23, [R1+0x2d68] ;  /* 0x002d680001177983 */ /* 0x000ee80000300800 */
[----:B----4-:R-:W-:Y:S04]  /*13d60*/  STL [R1+0x2d5c], R16 ;  /* 0x002d5c1001007387 */ /* 0x010fe80000100800 */
[----:B------:R-:W4:Y:S01]  /*13d70*/  LDL.LU R15, [R1+0x398] ;  /* 0x00039800010f7983 */ /* 0x000f220000300800 */
[----:B------:R-:W-:-:S02]  /*13d80*/  ISETP.GT.U32.AND P6, PT, R0, R8, PT ;  /* 0x000000080000720c */ /* 0x000fc40003fc4070 */
[----:B------:R-:W-:-:S11]  /*13d90*/  ISETP.GT.U32.AND P1, PT, R0, R9, PT ;  /* 0x000000090000720c */ /* 0x000fd60003f24070 */
[--C-:B------:R-:W-:Y:S02]  /*13da0*/  @!P6 IMAD.IADD R8, R8, 0x1, -R0.reuse ;  /* 0x000000010808e824 */ /* 0x100fe400078e0a00 */
[----:B------:R-:W-:-:S03]  /*13db0*/  @!P1 IMAD.IADD R9, R9, 0x1, -R0 ;  /* 0x0000000109099824 */ /* 0x000fc600078e0a00 */
[C---:B------:R-:W-:Y:S01]  /*13dc0*/  ISETP.GT.U32.AND P4, PT, R0.reuse, R8, PT ;  /* 0x000000080000720c */ /* 0x040fe20003f84070 */
[----:B----4-:R0:W-:Y:S04]  /*13dd0*/  STL [R1+0x2d64], R15 ;  /* 0x002d640f01007387 */ /* 0x0101e80000100800 */
[----:B0-----:R-:W4:Y:S01]  /*13de0*/  LDL R15, [R1+0x394] ;  /* 0x00039400010f7983 */ /* 0x001f220000100800 */
[----:B------:R-:W-:Y:S02]  /*13df0*/  ISETP.GT.U32.AND P6, PT, R0, R9, PT ;  /* 0x000000090000720c */ /* 0x000fe40003fc4070 */
[----:B------:R-:W-:-:S05]  /*13e00*/  IABS R6, R6 ;  /* 0x0000000600067213 */ /* 0x000fca0000000000 */
[----:B------:R-:W-:Y:S01]  /*13e10*/  @!P4 IMAD.IADD R8, R8, 0x1, -R0 ;  /* 0x000000010808c824 */ /* 0x000fe200078e0a00 */
[----:B--2---:R-:W-:Y:S01]  /*13e20*/  ISETP.GE.AND P4, PT, R7, RZ, PT ;  /* 0x000000ff0700720c */ /* 0x004fe20003f86270 */
[----:B------:R-:W-:-:S04]  /*13e30*/  IMAD.HI.U32 R7, R2, R6, RZ ;  /* 0x0000000602077227 */ /* 0x000fc800078e00ff */
[----:B------:R-:W-:Y:S02]  /*13e40*/  IMAD.MOV R7, RZ, RZ, -R7 ;  /* 0x000000ffff077224 */ /* 0x000fe400078e0a07 */
[----:B------:R-:W-:Y:S02]  /*13e50*/  @!P6 IMAD.IADD R9, R9, 0x1, -R0 ;  /* 0x000000010909e824 */ /* 0x000fe400078e0a00 */
[C---:B------:R-:W-:Y:S01]  /*13e60*/  IMAD R6, R0.reuse, R7, R6 ;  /* 0x0000000700067224 */ /* 0x040fe200078e0206 */
[----:B------:R-:W-:Y:S01]  /*13e70*/  IABS R7, R16 ;  /* 0x0000001000077213 */ /* 0x000fe20000000000 */
[----:B------:R-:W-:Y:S01]  /*13e80*/  IMAD.MOV.U32 R16, RZ, RZ, R9 ;  /* 0x000000ffff107224 */ /* 0x000fe200078e0009 */
[----:B------:R-:W-:Y:S02]  /*13e90*/  ISETP.GT.U32.AND P1, PT, R0, R12, PT ;  /* 0x0000000c0000720c */ /* 0x000fe40003f24070 */
[----:B----4-:R-:W-:Y:S01]  /*13ea0*/  IABS R9, R15 ;  /* 0x0000000f00097213 */ /* 0x010fe20000000000 */
[----:B---3--:R-:W-:-:S02]  /*13eb0*/  IMAD.MOV.U32 R15, RZ, RZ, R23 ;  /* 0x000000ffff0f7224 */ /* 0x008fc400078e0017 */
[----:B------:R-:W2:Y:S08]  /*13ec0*/  LDL.LU R23, [R1+0x39c] ;  /* 0x00039c0001177983 */ /* 0x000eb00000300800 */
[----:B------:R-:W-:Y:S02]  /*13ed0*/  @!P1 IMAD.IADD R12, R12, 0x1, -R0 ;  /* 0x000000010c0c9824 */ /* 0x000fe400078e0a00 */
[----:B------:R-:W-:-:S03]  /*13ee0*/  @!P0 IMAD.MOV R16, RZ, RZ, -R16 ;  /* 0x000000ffff108224 */ /* 0x000fc600078e0a10 */
[----:B------:R-:W-:-:S13]  /*13ef0*/  ISETP.GT.U32.AND P1, PT, R0, R12, PT ;  /* 0x0000000c0000720c */ /* 0x000fda0003f24070 */
[----:B------:R-:W-:Y:S01]  /*13f00*/  @!P1 IMAD.IADD R12, R12, 0x1, -R0 ;  /* 0x000000010c0c9824 */ /* 0x000fe200078e0a00 */
[----:B------:R-:W-:Y:S01]  /*13f10*/  ISETP.GT.U32.AND P1, PT, R0, R13, PT ;  /* 0x0000000d0000720c */ /* 0x000fe20003f24070 */
[----:B--2---:R-:W-:Y:S04]  /*13f20*/  STL [R1+0x2d60], R23 ;  /* 0x002d601701007387 */ /* 0x004fe80000100800 */
[----:B------:R0:W-:Y:S02]  /*13f30*/  STL [R1+0x63c], R16 ;  /* 0x00063c1001007387 */ /* 0x0001e40000100800 */
[----:B0-----:R-:W-:-:S04]  /*13f40*/  IMAD.MOV.U32 R16, RZ, RZ, R8 ;  /* 0x000000ffff107224 */ /* 0x001fc800078e0008 */
[----:B------:R-:W-:-:S05]  /*13f50*/  @!P2 IMAD.MOV R16, RZ, RZ, -R16 ;  /* 0x000000ffff10a224 */ /* 0x000fca00078e0a10 */
[----:B------:R0:W-:Y:S04]  /*13f60*/  STL [R1+0x638], R16 ;  /* 0x0006381001007387 */ /* 0x0001e80000100800 */
[----:B------:R-:W2:Y:S01]  /*13f70*/  LDL.LU R23, [R1+0x388] ;  /* 0x0003880001177983 */ /* 0x000ea20000300800 */
[----:B0-----:R-:W-:-:S03]  /*13f80*/  IMAD.MOV.U32 R16, RZ, RZ, R12 ;  /* 0x000000ffff107224 */ /* 0x001fc600078e000c */
[----:B------:R-:W3:Y:S01]  /*13f90*/  LDL.LU R12, [R1+0x384] ;  /* 0x00038400010c7983 */ /* 0x000ee20000300800 */
[----:B------:R-:W-:-:S05]  /*13fa0*/  @!P3 IMAD.MOV R16, RZ, RZ, -R16 ;  /* 0x000000ffff10b224 */ /* 0x000fca00078e0a10 */
[----:B------:R0:W-:Y:S04]  /*13fb0*/  STL [R1+0x634], R16 ;  /* 0x0006341001007387 */ /* 0x0001e80000100800 */
[----:B0-----:R-:W4:Y:S01]  /*13fc0*/  LDL.LU R16, [R1+0x38c] ;  /* 0x00038c0001107983 */ /* 0x001f220000300800 */
[C---:B------:R-:W-:Y:S01]  /*13fd0*/  ISETP.GT.U32.AND P6, PT, R0.reuse, R14, PT ;  /* 0x0000000e0000720c */ /* 0x040fe20003fc4070 */
[----:B------:R-:W-:Y:S01]  /*13fe0*/  @!P1 IMAD.IADD R13, R13, 0x1, -R0 ;  /* 0x000000010d0d9824 */ /* 0x000fe200078e0a00 */
[----:B------:R-:W-:-:S11]  /*13ff0*/  ISETP.GT.U32.AND P1, PT, R0, R4, PT ;  /* 0x000000040000720c */ /* 0x000fd60003f24070 */
[--C-:B------:R-:W-:Y:S01]  /*14000*/  @!P6 IMAD.IADD R14, R14, 0x1, -R0.reuse ;  /* 0x000000010e0ee824 */ /* 0x100fe200078e0a00 */
[----:B------:R-:W-:Y:S01]  /*14010*/  ISETP.GT.U32.AND P6, PT, R0, R11, PT ;  /* 0x0000000b0000720c */ /* 0x000fe20003fc4070 */
[----:B------:R-:W-:Y:S01]  /*14020*/  @!P1 IMAD.IADD R4, R4, 0x1, -R0 ;  /* 0x0000000104049824 */ /* 0x000fe200078e0a00 */
[C---:B------:R-:W-:Y:S02]  /*14030*/  ISETP.GT.U32.AND P1, PT, R0.reuse, R10, PT ;  /* 0x0000000a0000720c */ /* 0x040fe40003f24070 */
[C---:B------:R-:W-:Y:S02]  /*14040*/  ISETP.GT.U32.AND P0, PT, R0.reuse, R14, PT ;  /* 0x0000000e0000720c */ /* 0x040fe40003f04070 */
[C---:B------:R-:W-:Y:S02]  /*14050*/  ISETP.GT.U32.AND P2, PT, R0.reuse, R13, PT ;  /* 0x0000000d0000720c */ /* 0x040fe40003f44070 */
[----:B------:R-:W-:-:S05]  /*14060*/  ISETP.GT.U32.AND P3, PT, R0, R6, PT ;  /* 0x000000060000720c */ /* 0x000fca0003f64070 */
[--C-:B------:R-:W-:Y:S02]  /*14070*/  @!P6 IMAD.IADD R11, R11, 0x1, -R0.reuse ;  /* 0x000000010b0be824 */ /* 0x100fe400078e0a00 */
[--C-:B------:R-:W-:Y:S02]  /*14080*/  @!P1 IMAD.IADD R10, R10, 0x1, -R0.reuse ;  /* 0x000000010a0a9824 */ /* 0x100fe400078e0a00 */
[--C-:B------:R-:W-:Y:S01]  /*14090*/  @!P0 IMAD.IADD R14, R14, 0x1, -R0.reuse ;  /* 0x000000010e0e8824 */ /* 0x100fe200078e0a00 */
[----:B------:R-:W-:Y:S02]  /*140a0*/  ISETP.GT.U32.AND P6, PT, R0, R11, PT ;  /* 0x0000000b0000720c */ /* 0x000fe40003fc4070 */
[----:B------:R-:W-:Y:S01]  /*140b0*/  ISETP.GE.AND P0, PT, R15, RZ, PT ;  /* 0x000000ff0f00720c */ /* 0x000fe20003f06270 */
[--C-:B------:R-:W-:Y:S01]  /*140c0*/  @!P2 IMAD.IADD R13, R13, 0x1, -R0.reuse ;  /* 0x000000010d0da824 */ /* 0x100fe200078e0a00 */
[----:B------:R-:W3:Y:S01]  /*140d0*/  LDL.LU R15, [R1+0x2d64] ;  /* 0x002d6400010f7983 */ /* 0x000ee20000300800 */
[----:B------:R-:W-:-:S02]  /*140e0*/  @!P3 IMAD.IADD R6, R6, 0x1, -R0 ;  /* 0x000000010606b824 */ /* 0x000fc400078e0a00 */
[----:B------:R-:W-:-:S06]  /*140f0*/  @!P5 IMAD.MOV R14, RZ, RZ, -R14 ;  /* 0x000000ffff0ed224 */ /* 0x000fcc00078e0a0e */
[----:B------:R-:W-:Y:S01]  /*14100*/  @!P6 IMAD.IADD R11, R11, 0x1, -R0 ;  /* 0x000000010b0be824 */ /* 0x000fe200078e0a00 */
[----:B--2---:R-:W-:Y:S02]  /*14110*/  ISETP.GE.AND P3, PT, R23, RZ, PT ;  /* 0x000000ff1700720c */ /* 0x004fe40003f66270 */
[----:B------:R-:W2:Y:S01]  /*14120*/  LDL.LU R23, [R1+0x2d60] ;  /* 0x002d600001177983 */ /* 0x000ea20000300800 */
[----:B----4-:R-:W-:Y:S01]  /*14130*/  ISETP.GE.AND P1, PT, R16, RZ, PT ;  /* 0x000000ff1000720c */ /* 0x010fe20003f26270 */
[----:B------:R-:W-:-:S04]  /*14140*/  IMAD.MOV.U32 R16, RZ, RZ, R4 ;  /* 0x000000ffff107224 */ /* 0x000fc800078e0004 */
[----:B------:R-:W-:-:S05]  /*14150*/  @!P4 IMAD.MOV R16, RZ, RZ, -R16 ;  /* 0x000000ffff10c224 */ /* 0x000fca00078e0a10 */
[----:B------:R0:W-:Y:S04]  /*14160*/  STL [R1+0x630], R16 ;  /* 0x0006301001007387 */ /* 0x0001e80000100800 */
[----:B------:R1:W-:Y:S01]  /*14170*/  STL [R1+0x628], R14 ;  /* 0x0006280e01007387 */ /* 0x0003e20000100800 */
[----:B0-----:R-:W-:-:S03]  /*14180*/  IMAD.MOV.U32 R16, RZ, RZ, R13 ;  /* 0x000000ffff107224 */ /* 0x001fc600078e000d */
[----:B------:R-:W4:Y:S01]  /*14190*/  LDL.LU R13, [R1+0x3a4] ;  /* 0x0003a400010d7983 */ /* 0x000f220000300800 */
[----:B------:R-:W-:Y:S02]  /*141a0*/  @!P0 IMAD.MOV R16, RZ, RZ, -R16 ;  /* 0x000000ffff108224 */ /* 0x000fe400078e0a10 */
[----:B-1----:R-:W-:Y:S02]  /*141b0*/  IMAD.MOV.U32 R14, RZ, RZ, R11 ;  /* 0x000000ffff0e7224 */ /* 0x002fe400078e000b */
[----:B------:R-:W4:Y:S04]  /*141c0*/  LDL.LU R11, [R1+0x394] ;  /* 0x00039400010b7983 */ /* 0x000f280000300800 */
[----:B------:R0:W-:Y:S04]  /*141d0*/  STL [R1+0x61c], R16 ;  /* 0x00061c1001007387 */ /* 0x0001e80000100800 */
[----:B0-----:R-:W2:Y:S01]  /*141e0*/  LDL.LU R16, [R1+0x2d5c] ;  /* 0x002d5c0001107983 */ /* 0x001ea20000300800 */
[----:B---3--:R-:W-:-:S02]  /*141f0*/  ISETP.GE.AND P2, PT, R12, RZ, PT ;  /* 0x000000ff0c00720c */ /* 0x008fc40003f46270 */
[----:B------:R-:W-:-:S05]  /*14200*/  IABS R12, R15 ;  /* 0x0000000f000c7213 */ /* 0x000fca0000000000 */
[----:B------:R-:W-:-:S04]  /*14210*/  IMAD.HI.U32 R4, R2, R12, RZ ;  /* 0x0000000c02047227 */ /* 0x000fc800078e00ff */
[----:B------:R-:W-:Y:S02]  /*14220*/  IMAD.MOV R4, RZ, RZ, -R4 ;  /* 0x000000ffff047224 */ /* 0x000fe400078e0a04 */
[----:B------:R-:W-:Y:S02]  /*14230*/  @!P2 IMAD.MOV R14, RZ, RZ, -R14 ;  /* 0x000000ffff0ea224 */ /* 0x000fe400078e0a0e */
[----:B------:R-:W-:-:S03]  /*14240*/  IMAD R12, R0, R4, R12 ;  /* 0x00000004000c7224 */ /* 0x000fc600078e020c */
[----:B------:R0:W-:Y:S04]  /*14250*/  STL [R1+0x618], R14 ;  /* 0x0006180e01007387 */ /* 0x0001e80000100800 */
[----:B0-----:R-:W3:Y:S01]  /*14260*/  LDL.LU R14, [R1+0x3a8] ;  /* 0x0003a800010e7983 */ /* 0x001ee20000300800 */
[----:B------:R-:W-:-:S04]  /*14270*/  IMAD.HI.U32 R8, R2, R7, RZ ;  /* 0x0000000702087227 */ /* 0x000fc800078e00ff */
[----:B------:R-:W-:-:S04]  /*14280*/  IMAD.MOV R8, RZ, RZ, -R8 ;  /* 0x000000ffff087224 */ /* 0x000fc800078e0a08 */
[----:B------:R-:W-:-:S05]  /*14290*/  IMAD R7, R0, R8, R7 ;  /* 0x0000000800077224 */ /* 0x000fca00078e0207 */
[----:B------:R-:W-:Y:S02]  /*142a0*/  ISETP.GT.U32.AND P6, PT, R0, R7, PT ;  /* 0x000000070000720c */ /* 0x000fe40003fc4070 */
[----:B--2---:R-:W-:Y:S02]  /*142b0*/  ISETP.GE.AND P0, PT, R16, RZ, PT ;  /* 0x000000ff1000720c */ /* 0x004fe40003f06270 */
[----:B------:R-:W2:Y:S04]  /*142c0*/  LDL.LU R16, [R1+0x3ac] ;  /* 0x0003ac0001107983 */ /* 0x000ea80000300800 */
[----:B------:R-:W2:Y:S01]  /*142d0*/  LDL R4, [R1+0x3a0] ;  /* 0x0003a00001047983 */ /* 0x000ea20000100800 */
[----:B------:R-:W-:Y:S01]  /*142e0*/  ISETP.GT.U32.AND P4, PT, R0, R6, PT ;  /* 0x000000060000720c */ /* 0x000fe20003f84070 */
[----:B------:R-:W-:-:S04]  /*142f0*/  IMAD.HI.U32 R8, R2, R9, RZ ;  /* 0x0000000902087227 */ /* 0x000fc800078e00ff */
[----:B------:R-:W-:Y:S01]  /*14300*/  @!P6 IMAD.IADD R7, R7, 0x1, -R0 ;  /* 0x000000010707e824 */ /* 0x000fe200078e0a00 */
[----:B------:R-:W-:Y:S01]  /*14310*/  ISETP.GT.U32.AND P6, PT, R0, R10, PT ;  /* 0x0000000a0000720c */ /* 0x000fe20003fc4070 */
[----:B------:R-:W-:-:S03]  /*14320*/  IMAD.MOV R8, RZ, RZ, -R8 ;  /* 0x000000ffff087224 */ /* 0x000fc600078e0a08 */
[C---:B------:R-:W-:Y:S01]  /*14330*/  ISETP.GT.U32.AND P5, PT, R0.reuse, R7, PT ;  /* 0x000000070000720c */ /* 0x040fe20003fa4070 */
[----:B------:R-:W-:Y:S01]  /*14340*/  IMAD R9, R0, R8, R9 ;  /* 0x0000000800097224 */ /* 0x000fe200078e0209 */
[----:B------:R-:W-:Y:S01]  /*14350*/  IABS R8, R23 ;  /* 0x0000001700087213 */ /* 0x000fe20000000000 */
[----:B------:R-:W-:Y:S01]  /*14360*/  @!P4 IMAD.IADD R6, R6, 0x1, -R0 ;  /* 0x000000010606c824 */ /* 0x000fe200078e0a00 */
[----:B----4-:R-:W-:Y:S02]  /*14370*/  ISETP.GE.AND P4, PT, R11, RZ, PT ;  /* 0x000000ff0b00720c */ /* 0x010fe40003f86270 */
[----:B------:R-:W-:Y:S01]  /*14380*/  ISETP.GT.U32.AND P2, PT, R0, R9, PT ;  /* 0x000000090000720c */ /* 0x000fe20003f44070 */
[----:B------:R-:W-:-:S04]  /*14390*/  IMAD.HI.U32 R11, R2, R8, RZ ;  /* 0x00000008020b7227 */ /* 0x000fc800078e00ff */
[--C-:B------:R-:W-:Y:S01]  /*143a0*/  @!P6 IMAD.IADD R10, R10, 0x1, -R0.reuse ;  /* 0x000000010a0ae824 */ /* 0x100fe200078e0a00 */
[C---:B------:R-:W-:Y:S01]  /*143b0*/  ISETP.GT.U32.AND P6, PT, R0.reuse, R12, PT ;  /* 0x0000000c0000720c */ /* 0x040fe20003fc4070 */
[----:B------:R-:W-:Y:S02]  /*143c0*/  IMAD.MOV R11, RZ, RZ, -R11 ;  /* 0x000000ffff0b7224 */ /* 0x000fe400078e0a0b */
[----:B------:R-:W-:Y:S02]  /*143d0*/  @!P5 IMAD.IADD R7, R7, 0x1, -R0 ;  /* 0x000000010707d824 */ /* 0x000fe400078e0a00 */
[C---:B------:R-:W-:Y:S02]  /*143e0*/  IMAD R8, R0.reuse, R11, R8 ;  /* 0x0000000b00087224 */ /* 0x040fe400078e0208 */
[----:B------:R-:W-:Y:S01]  /*143f0*/  @!P2 IMAD.IADD R9, R9, 0x1, -R0 ;  /* 0x000000010909a824 */ /* 0x000fe200078e0a00 */
[----:B------:R-:W-:Y:S01]  /*14400*/  ISETP.GE.AND P2, PT, R23, RZ, PT ;  /* 0x000000ff1700720c */ /* 0x000fe20003f46270 */
[----:B------:R-:W-:Y:S01]  /*14410*/  @!P0 IMAD.MOV R7, RZ, RZ, -R7 ;  /* 0x000000ffff078224 */ /* 0x000fe200078e0a07 */
[----:B------:R-:W-:Y:S01]  /*14420*/  ISETP.GT.U32.AND P0, PT, R0, R8, PT ;  /* 0x000000080000720c */ /* 0x000fe20003f04070 */
[----:B------:R-:W-:-:S02]  /*14430*/  IMAD.MOV.U32 R23, RZ, RZ, R6 ;  /* 0x000000ffff177224 */ /* 0x000fc400078e0006 */
[----:B------:R-:W-:Y:S01]  /*14440*/  @!P6 IMAD.IADD R12, R12, 0x1, -R0 ;  /* 0x000000010c0ce824 */ /* 0x000fe200078e0a00 */
[C---:B------:R-:W-:Y:S01]  /*14450*/  ISETP.GT.U32.AND P6, PT, R0.reuse, R9, PT ;  /* 0x000000090000720c */ /* 0x040fe20003fc4070 */
[----:B------:R-:W-:Y:S01]  /*14460*/  @!P3 IMAD.MOV R23, RZ, RZ, -R23 ;  /* 0x000000ffff17b224 */ /* 0x000fe200078e0a17 */
[----:B------:R-:W-:Y:S01]  /*14470*/  ISETP.GE.AND P5, PT, R15, RZ, PT ;  /* 0x000000ff0f00720c */ /* 0x000fe20003fa6270 */
[----:B------:R-:W-:Y:S01]  /*14480*/  @!P1 IMAD.MOV R10, RZ, RZ, -R10 ;  /* 0x000000ffff0a9224 */ /* 0x000fe200078e0a0a */
[----:B------:R-:W-:Y:S01]  /*14490*/  ISETP.GT.U32.AND P3, PT, R0, R12, PT ;  /* 0x0000000c0000720c */ /* 0x000fe20003f64070 */
[----:B------:R-:W4:Y:S01]  /*144a0*/  LDL.LU R11, [R1+0x3a0] ;  /* 0x0003a000010b7983 */ /* 0x000f220000300800 */
[----:B------:R-:W-:-:S03]  /*144b0*/  IABS R15, R13 ;  /* 0x0000000d000f7213 */ /* 0x000fc60000000000 */
[----:B------:R0:W-:Y:S01]  /*144c0*/  STL [R1+0x614], R23 ;  /* 0x0006141701007387 */ /* 0x0001e20000100800 */
[----:B------:R-:W-:-:S03]  /*144d0*/  @!P0 IMAD.IADD R8, R8, 0x1, -R0 ;  /* 0x0000000108088824 */ /* 0x000fc600078e0a00 */
[--C-:B------:R-:W-:Y:S01]  /*144e0*/  @!P6 IMAD.IADD R9, R9, 0x1, -R0.reuse ;  /* 0x000000010909e824 */ /* 0x100fe200078e0a00 */
[----:B0-----:R-:W4:Y:S04]  /*144f0*/  LDL R23, [R1+0xc40] ;  /* 0x000c400001177983 */ /* 0x001f280000100800 */
[----:B------:R0:W-:Y:S01]  /*14500*/  STL [R1+0x608], R10 ;  /* 0x0006080a01007387 */ /* 0x0001e20000100800 */
[----:B------:R-:W-:Y:S01]  /*14510*/  ISETP.GT.U32.AND P0, PT, R0, R8, PT ;  /* 0x000000080000720c */ /* 0x000fe20003f04070 */
[----:B------:R-:W-:Y:S01]  /*14520*/  @!P3 IMAD.IADD R12, R12, 0x1, -R0 ;  /* 0x000000010c0cb824 */ /* 0x000fe200078e0a00 */
[----:B------:R-:W-:Y:S01]  /*14530*/  ISETP.GE.AND P3, PT, R13, RZ, PT ;  /* 0x000000ff0d00720c */ /* 0x000fe20003f66270 */
[----:B------:R-:W-:Y:S02]  /*14540*/  IMAD.MOV.U32 R13, RZ, RZ, R9 ;  /* 0x000000ffff0d7224 */ /* 0x000fe400078e0009 */
[----:B0-----:R-:W-:-:S04]  /*14550*/  IMAD.HI.U32 R10, R2, R15, RZ ;  /* 0x0000000f020a7227 */ /* 0x001fc800078e00ff */
[----:B------:R-:W-:Y:S02]  /*14560*/  IMAD.MOV R10, RZ, RZ, -R10 ;  /* 0x000000ffff0a7224 */ /* 0x000fe400078e0a0a */
[----:B------:R-:W-:Y:S02]  /*14570*/  @!P4 IMAD.MOV R13, RZ, RZ, -R13 ;  /* 0x000000ffff0dc224 */ /* 0x000fe400078e0a0d */
[----:B------:R-:W-:Y:S02]  /*14580*/  IMAD R15, R0, R10, R15 ;  /* 0x0000000a000f7224 */ /* 0x000fe400078e020f */
[----:B------:R-:W-:Y:S01]  /*14590*/  @!P5 IMAD.MOV R12, RZ, RZ, -R12 ;  /* 0x000000ffff0cd224 */ /* 0x000fe200078e0a0c */
[----:B------:R0:W-:Y:S01]  /*145a0*/  STL [R1+0x5fc], R7 ;  /* 0x0005fc0701007387 */ /* 0x0001e20000100800 */
[----:B---3--:R-:W-:Y:S01]  /*145b0*/  ISETP.GE.AND P5, PT, R14, RZ, PT ;  /* 0x000000ff0e00720c */ /* 0x008fe20003fa6270 */
[----:B------:R-:W-:Y:S02]  /*145c0*/  @!P0 IMAD.IADD R8, R8, 0x1, -R0 ;  /* 0x0000000108088824 */ /* 0x000fe400078e0a00 */
[----:B------:R1:W-:Y:S04]  /*145d0*/  STL [R1+0x5f8], R13 ;  /* 0x0005f80d01007387 */ /* 0x0003e80000100800 */
[----:B------:R3:W-:Y:S01]  /*145e0*/  STL [R1+0x5f0], R12 ;  /* 0x0005f00c01007387 */ /* 0x0007e20000100800 */
[----:B0-----:R-:W-:-:S03]  /*145f0*/  IABS R7, R14 ;  /* 0x0000000e00077213 */ /* 0x001fc60000000000 */
[----:B------:R-:W4:Y:S04]  /*14600*/  LDL.LU R14, [R1+0x3b4] ;  /* 0x0003b400010e7983 */ /* 0x000f280000300800 */
[----:B-1----:R-:W4:Y:S04]  /*14610*/  LDL R13, [R1+0x3bc] ;  /* 0x0003bc00010d7983 */ /* 0x002f280000100800 */
[----:B---3--:R-:W3:Y:S01]  /*14620*/  LDL R12, [R1+0x3b8] ;  /* 0x0003b800010c7983 */ /* 0x008ee20000100800 */
[----:B--2---:R-:W-:-:S05]  /*14630*/  IABS R4, R4 ;  /* 0x0000000400047213 */ /* 0x004fca0000000000 */
[----:B------:R-:W-:-:S04]  /*14640*/  IMAD.HI.U32 R6, R2, R4, RZ ;  /* 0x0000000402067227 */ /* 0x000fc800078e00ff */
[----:B------:R-:W-:-:S04]  /*14650*/  IMAD.MOV R6, RZ, RZ, -R6 ;  /* 0x000000ffff067224 */ /* 0x000fc800078e0a06 */
[----:B------:R-:W-:Y:S01]  /*14660*/  IMAD R4, R0, R6, R4 ;  /* 0x0000000600047224 */ /* 0x000fe200078e0204 */
[----:B------:R-:W-:-:S05]  /*14670*/  IABS R6, R16 ;  /* 0x0000001000067213 */ /* 0x000fca0000000000 */
[----:B------:R-:W-:-:S04]  /*14680*/  IMAD.HI.U32 R10, R2, R6, RZ ;  /* 0x00000006020a7227 */ /* 0x000fc800078e00ff */
[----:B------:R-:W-:Y:S01]  /*14690*/  IMAD.MOV R10, RZ, RZ, -R10 ;  /* 0x000000ffff0a7224 */ /* 0x000fe200078e0a0a */
[----:B------:R-:W-:Y:S02]  /*146a0*/  ISETP.GE.AND P0, PT, R16, RZ, PT ;  /* 0x000000ff1000720c */ /* 0x000fe40003f06270 */
[----:B------:R-:W2:Y:S01]  /*146b0*/  LDL R16, [R1+0x3c0] ;  /* 0x0003c00001107983 */ /* 0x000ea20000100800 */
[----:B------:R-:W-:-:S03]  /*146c0*/  IMAD R6, R0, R10, R6 ;  /* 0x0000000a00067224 */ /* 0x000fc600078e0206 */
[----:B------:R-:W2:Y:S01]  /*146d0*/  LDL.LU R10, [R1+0x3b0] ;  /* 0x0003b000010a7983 */ /* 0x000ea20000300800 */
[----:B------:R-:W-:-:S13]  /*146e0*/  ISETP.GT.U32.AND P6, PT, R0, R4, PT ;  /* 0x000000040000720c */ /* 0x000fda0003fc4070 */
[----:B------:R-:W-:-:S05]  /*146f0*/  @!P6 IMAD.IADD R4, R4, 0x1, -R0 ;  /* 0x000000010404e824 */ /* 0x000fca00078e0a00 */
[----:B------:R-:W-:Y:S02]  /*14700*/  ISETP.GT.U32.AND P6, PT, R0, R4, PT ;  /* 0x000000040000720c */ /* 0x000fe40003fc4070 */
[----:B----4-:R-:W-:Y:S01]  /*14710*/  ISETP.GE.AND P1, PT, R11, RZ, PT ;  /* 0x000000ff0b00720c */ /* 0x010fe20003f26270 */
[----:B------:R-:W-:-:S04]  /*14720*/  IMAD.HI.U32 R11, R2, R7, RZ ;  /* 0x00000007020b7227 */ /* 0x000fc800078e00ff */
[----:B------:R-:W-:-:S06]  /*14730*/  IMAD.MOV R11, RZ, RZ, -R11 ;  /* 0x000000ffff0b7224 */ /* 0x000fcc00078e0a0b */
[----:B------:R-:W-:Y:S02]  /*14740*/  @!P6 IMAD.IADD R4, R4, 0x1, -R0 ;  /* 0x000000010404e824 */ /* 0x000fe400078e0a00 */
[----:B------:R-:W-:Y:S02]  /*14750*/  IMAD R7, R0, R11, R7 ;  /* 0x0000000b00077224 */ /* 0x000fe400078e0207 */
[----:B------:R-:W-:Y:S02]  /*14760*/  IMAD.MOV.U32 R11, RZ, RZ, R4 ;  /* 0x000000ffff0b7224 */ /* 0x000fe400078e0004 */
[----:B------:R-:W-:Y:S02]  /*14770*/  @!P2 IMAD.MOV R8, RZ, RZ, -R8 ;  /* 0x000000ffff08a224 */ /* 0x000fe400078e0a08 */
[----:B------:R-:W-:-:S03]  /*14780*/  @!P1 IMAD.MOV R11, RZ, RZ, -R11 ;  /* 0x000000ffff0b9224 */ /* 0x000fc600078e0a0b */
[----:B------:R0:W-:Y:S04]  /*14790*/  STL [R1+0x5e8], R8 ;  /* 0x0005e80801007387 */ /* 0x0001e80000100800 */
[----:B------:R1:W-:Y:S01]  /*147a0*/  STL [R1+0x5e4], R11 ;  /* 0x0005e40b01007387 */ /* 0x0003e20000100800 */
[----:B------:R-:W-:Y:S02]  /*147b0*/  ISETP.GE.AND P1, PT, R14, RZ, PT ;  /* 0x000000ff0e00720c */ /* 0x000fe40003f26270 */
[----:B------:R-:W-:Y:S02]  /*147c0*/  IABS R14, R14 ;  /* 0x0000000e000e7213 */ /* 0x000fe40000000000 */
[----:B---3--:R-:W-:Y:S02]  /*147d0*/  IABS R12, R12 ;  /* 0x0000000c000c7213 */ /* 0x008fe40000000000 */
[----:B--2---:R-:W-:-:S02]  /*147e0*/  ISETP.GE.AND P2, PT, R10, RZ, PT ;  /* 0x000000ff0a00720c */ /* 0x004fc40003f46270 */
[----:B------:R-:W-:Y:S02]  /*147f0*/  IABS R4, R10 ;  /* 0x0000000a00047213 */ /* 0x000fe40000000000 */
[----:B------:R-:W-:Y:S01]  /*14800*/  IABS R10, R13 ;  /* 0x0000000d000a7213 */ /* 0x000fe20000000000 */
[----:B------:R-:W-:Y:S01]  /*14810*/  IMAD.HI.U32 R13, R2, R12, RZ ;  /* 0x0000000c020d7227 */ /* 0x000fe200078e00ff */
[----:B0-----:R-:W-:-:S03]  /*14820*/  IABS R8, R16 ;  /* 0x0000001000087213 */ /* 0x001fc60000000000 */
[----:B-1----:R-:W-:-:S04]  /*14830*/  IMAD.HI.U32 R11, R2, R10, RZ ;  /* 0x0000000a020b7227 */ /* 0x002fc800078e00ff */
[----:B------:R-:W-:-:S04]  /*14840*/  IMAD.HI.U32 R16, R2, R14, RZ ;  /* 0x0000000e02107227 */ /* 0x000fc800078e00ff */
[----:B------:R-:W-:Y:S02]  /*14850*/  IMAD.MOV R11, RZ, RZ, -R11 ;  /* 0x000000ffff0b7224 */ /* 0x000fe400078e0a0b */
[----:B------:R-:W-:Y:S02]  /*14860*/  IMAD.MOV R16, RZ, RZ, -R16 ;  /* 0x000000ffff107224 */ /* 0x000fe400078e0a10 */
[----:B------:R-:W-:Y:S02]  /*14870*/  IMAD.MOV R13, RZ, RZ, -R13 ;  /* 0x000000ffff0d7224 */ /* 0x000fe400078e0a0d */
[C---:B------:R-:W-:Y:S02]  /*14880*/  IMAD R10, R0.reuse, R11, R10 ;  /* 0x0000000b000a7224 */ /* 0x040fe400078e020a */
[C---:B------:R-:W-:Y:S01]  /*14890*/  IMAD R14, R0.reuse, R16, R14 ;  /* 0x00000010000e7224 */ /* 0x040fe200078e020e */
[----:B------:R-:W2:Y:S01]  /*148a0*/  LDL R11, [R1+0x3c8] ;  /* 0x0003c800010b7983 */ /* 0x000ea20000100800 */
[----:B------:R-:W-:-:S03]  /*148b0*/  IMAD R12, R0, R13, R12 ;  /* 0x0000000d000c7224 */ /* 0x000fc600078e020c */
[----:B------:R-:W3:Y:S04]  /*148c0*/  LDL R16, [R1+0x3cc] ;  /* 0x0003cc0001107983 */ /* 0x000ee80000100800 */
[----:B------:R-:W4:Y:S01]  /*148d0*/  LDL R13, [R1+0x3c4] ;  /* 0x0003c400010d7983 */ /* 0x000f220000100800 */
[C---:B------:R-:W-:Y:S02]  /*148e0*/  ISETP.GT.U32.AND P6, PT, R0.reuse, R7, PT ;  /* 0x000000070000720c */ /* 0x040fe40003fc4070 */
[----:B------:R-:W-:Y:S02]  /*148f0*/  IABS R23, R23 ;  /* 0x0000001700177213 */ /* 0x000fe40000000000 */
[----:B------:R-:W-:-:S03]  /*14900*/  ISETP.GT.U32.AND P4, PT, R0, R15, PT ;  /* 0x0000000f0000720c */ /* 0x000fc60003f84070 */
[----:B------:R-:W-:-:S06]  /*14910*/  IMAD.HI.U32 R9, R2, R23, RZ ;  /* 0x0000001702097227 */ /* 0x000fcc00078e00ff */
[----:B------:R-:W-:-:S05]  /*14920*/  @!P6 IMAD.IADD R7, R7, 0x1, -R0 ;  /* 0x000000010707e824 */ /* 0x000fca00078e0a00 */
[C---:B------:R-:W-:Y:S01]  /*14930*/  ISETP.GT.U32.AND P6, PT, R0.reuse, R7, PT ;  /* 0x000000070000720c */ /* 0x040fe20003fc4070 */
[----:B------:R-:W-:Y:S02]  /*14940*/  IMAD.MOV R9, RZ, RZ, -R9 ;  /* 0x000000ffff097224 */ /* 0x000fe400078e0a09 */
[----:B------:R-:W-:Y:S02]  /*14950*/  @!P4 IMAD.IADD R15, R15, 0x1, -R0 ;  /* 0x000000010f0fc824 */ /* 0x000fe400078e0a00 */
[----:B------:R-:W-:-:S03]  /*14960*/  IMAD R23, R0, R9, R23 ;  /* 0x0000000900177224 */ /* 0x000fc600078e0217 */
[----:B------:R-:W-:-:S05]  /*14970*/  ISETP.GT.U32.AND P4, PT, R0, R15, PT ;  /* 0x0000000f0000720c */ /* 0x000fca0003f84070 */
[----:B------:R-:W-:Y:S01]  /*14980*/  @!P6 IMAD.IADD R7, R7, 0x1, -R0 ;  /* 0x000000010707e824 */ /* 0x000fe200078e0a00 */
[----:B------:R-:W-:Y:S01]  /*14990*/  ISETP.GT.U32.AND P6, PT, R0, R23, PT ;  /* 0x000000170000720c */ /* 0x000fe20003fc4070 */
[----:B------:R-:W-:-:S04]  /*149a0*/  IMAD.HI.U32 R9, R2, R4, RZ ;  /* 0x0000000402097227 */ /* 0x000fc800078e00ff */
[----:B------:R-:W-:Y:S02]  /*149b0*/  IMAD.MOV R9, RZ, RZ, -R9 ;  /* 0x000000ffff097224 */ /* 0x000fe400078e0a09 */
[----:B------:R-:W-:-:S06]  /*149c0*/  @!P4 IMAD.IADD R15, R15, 0x1, -R0 ;  /* 0x000000010f0fc824 */ /* 0x000fcc00078e0a00 */
[----:B------:R-:W-:Y:S02]  /*149d0*/  @!P6 IMAD.IADD R23, R23, 0x1, -R0 ;  /* 0x000000011717e824 */ /* 0x000fe400078e0a00 */
[----:B------:R-:W-:Y:S02]  /*149e0*/  @!P3 IMAD.MOV R15, RZ, RZ, -R15 ;  /* 0x000000ffff0fb224 */ /* 0x000fe400078e0a0f */
[C---:B------:R-:W-:Y:S01]  /*149f0*/  IMAD R4, R0.reuse, R9, R4 ;  /* 0x0000000900047224 */ /* 0x040fe200078e0204 */
[----:B------:R-:W-:Y:S01]  /*14a00*/  ISETP.GT.U32.AND P3, PT, R0, R23, PT ;  /* 0x000000170000720c */ /* 0x000fe20003f64070 */
[----:B------:R-:W-:-:S04]  /*14a10*/  IMAD.HI.U32 R9, R2, R8, RZ ;  /* 0x0000000802097227 */ /* 0x000fc800078e00ff */
[----:B------:R-:W-:Y:S02]  /*14a20*/  IMAD.MOV R9, RZ, RZ, -R9 ;  /* 0x000000ffff097224 */ /* 0x000fe400078e0a09 */
[----:B------:R-:W-:Y:S02]  /*14a30*/  @!P5 IMAD.MOV R7, RZ, RZ, -R7 ;  /* 0x000000ffff07d224 */ /* 0x000fe400078e0a07 */
[----:B------:R-:W-:Y:S01]  /*14a40*/  IMAD R8, R0, R9, R8 ;  /* 0x0000000900087224 */ /* 0x000fe200078e0208 */
[----:B------:R0:W-:Y:S03]  /*14a50*/  STL [R1+0x5e0], R15 ;  /* 0x0005e00f01007387 */ /* 0x0001e60000100800 */
[----:B------:R-:W-:Y:S01]  /*14a60*/  @!P3 IMAD.IADD R23, R23, 0x1, -R0 ;  /* 0x000000011717b824 */ /* 0x000fe200078e0a00 */
[----:B------:R1:W-:Y:S04]  /*14a70*/  STL [R1+0x5dc], R7 ;  /* 0x0005dc0701007387 */ /* 0x0003e80000100800 */
[----:B------:R1:W-:Y:S01]  /*14a80*/  STL [R1+0x2d58], R2 ;  /* 0x002d580201007387 */ /* 0x0003e20000100800 */
[----:B--2---:R-:W-:-:S02]  /*14a90*/  IABS R9, R11 ;  /* 0x0000000b00097213 */ /* 0x004fc40000000000 */
[----:B---3--:R-:W-:Y:S02]  /*14aa0*/  IABS R11, R16 ;  /* 0x00000010000b7213 */ /* 0x008fe40000000000 */
[----:B----4-:R-:W-:Y:S01]  /*14ab0*/  IABS R13, R13 ;  /* 0x0000000d000d7213 */ /* 0x010fe20000000000 */
[----:B0-----:R-:W-:-:S04]  /*14ac0*/  IMAD.HI.U32 R15, R2, R9, RZ ;  /* 0x00000009020f7227 */ /* 0x001fc800078e00ff */
[----:B------:R-:W-:-:S04]  /*14ad0*/  IMAD.HI.U32 R16, R2, R13, RZ ;  /* 0x0000000d02107227 */ /* 0x000fc800078e00ff */
[----:B-1----:R-:W-:Y:S02]  /*14ae0*/  IMAD.HI.U32 R7, R2, R11, RZ ;  /* 0x0000000b02077227 */ /* 0x002fe400078e00ff */
[----:B------:R-:W2:Y:S04]  /*14af0*/  LDL.LU R2, [R1+0xac0] ;  /* 0x000ac00001027983 */ /* 0x000ea80000300800 */
[----:B------:R0:W-:Y:S01]  /*14b00*/  STL [R1+0x2c5c], R23 ;  /* 0x002c5c1701007387 */ /* 0x0001e20000100800 */
[----:B------:R-:W-:Y:S02]  /*14b10*/  IMAD.MOV R16, RZ, RZ, -R16 ;  /* 0x000000ffff107224 */ /* 0x000fe400078e0a10 */
[----:B------:R-:W-:Y:S01]  /*14b20*/  IMAD.MOV R15, RZ, RZ, -R15 ;  /* 0x000000ffff0f7224 */ /* 0x000fe200078e0a0f */
[----:B0-----:R-:W3:Y:S01]  /*14b30*/  LDL.LU R23, [R1+0x3b8] ;  /* 0x0003b80001177983 */ /* 0x001ee20000300800 */
[----:B------:R-:W-:-:S02]  /*14b40*/  IMAD.MOV R7, RZ, RZ, -R7 ;  /* 0x000000ffff077224 */ /* 0x000fc400078e0a07 */
[C---:B------:R-:W-:Y:S02]  /*14b50*/  IMAD R13, R0.reuse, R16, R13 ;  /* 0x00000010000d7224 */ /* 0x040fe400078e020d */
[----:B------:R-:W4:Y:S01]  /*14b60*/  LDL R16, [R1+0x3d4] ;  /* 0x0003d40001107983 */ /* 0x000f220000100800 */
[C---:B------:R-:W-:Y:S02]  /*14b70*/  IMAD R9, R0.reuse, R15, R9 ;  /* 0x0000000f00097224 */ /* 0x040fe400078e0209 */
[C---:B------:R-:W-:Y:S01]  /*14b80*/  IMAD R11, R0.reuse, R7, R11 ;  /* 0x00000007000b7224 */ /* 0x040fe200078e020b */
[----:B------:R-:W4:Y:S04]  /*14b90*/  LDL.LU R15, [R1+0x3bc] ;  /* 0x0003bc00010f7983 */ /* 0x000f280000300800 */
[----:B------:R-:W4:Y:S01]  /*14ba0*/  LDL R7, [R1+0x3d0] ;  /* 0x0003d00001077983 */ /* 0x000f220000100800 */
[----:B------:R-:W-:-:S02]  /*14bb0*/  ISETP.GT.U32.AND P4, PT, R0, R6, PT ;  /* 0x000000060000720c */ /* 0x000fc40003f84070 */
[----:B------:R-:W-:-:S11]  /*14bc0*/  ISETP.GT.U32.AND P5, PT, R0, R14, PT ;  /* 0x0000000e0000720c */ /* 0x000fd60003fa4070 */
[----:B------:R-:W-:Y:S01]  /*14bd0*/  @!P4 IMAD.IADD R6, R6, 0x1, -R0 ;  /* 0x000000010606c824 */ /* 0x000fe200078e0a00 */
[----:B------:R-:W-:-:S04]  /*14be0*/  ISETP.GT.U32.AND P4, PT, R0, R4, PT ;  /* 0x000000040000720c */ /* 0x000fc80003f84070 */
[----:B------:R-:W-:-:S09]  /*14bf0*/  ISETP.GT.U32.AND P6, PT, R0, R6, PT ;  /* 0x000000060000720c */ /* 0x000fd20003fc4070 */
[----:B------:R-:W-:-:S05]  /*14c00*/  @!P4 IMAD.IADD R4, R4, 0x1, -R0 ;  /* 0x000000010404c824 */ /* 0x000fca00078e0a00 */
[----:B------:R-:W-:Y:S01]  /*14c10*/  ISETP.GT.U32.AND P4, PT, R0, R4, PT ;  /* 0x000000040000720c */ /* 0x000fe20003f84070 */
[--C-:B------:R-:W-:Y:S02]  /*14c20*/  @!P6 IMAD.IADD R6, R6, 0x1, -R0.reuse ;  /* 0x000000010606e824 */ /* 0x100fe400078e0a00 */
[----:B------:R-:W-:-:S10]  /*14c30*/  @!P5 IMAD.IADD R14, R14, 0x1, -R0 ;  /* 0x000000010e0ed824 */ /* 0x000fd400078e0a00 */
[----:B------:R-:W-:Y:S01]  /*14c40*/  @!P4 IMAD.IADD R4, R4, 0x1, -R0 ;  /* 0x000000010404c824 */ /* 0x000fe200078e0a00 */
[----:B---3--:R-:W-:Y:S01]  /*14c50*/  ISETP.GE.AND P5, PT, R23, RZ, PT ;  /* 0x000000ff1700720c */ /* 0x008fe20003fa6270 */
[----:B--2---:R-:W-:Y:S02]  /*14c60*/  IMAD.MOV.U32 R23, RZ, RZ, R2 ;  /* 0x000000ffff177224 */ /* 0x004fe400078e0002 */
[----:B------:R-:W-:-:S04]  /*14c70*/  IMAD.MOV.U32 R2, RZ, RZ, R6 ;  /* 0x000000ffff027224 */ /* 0x000fc800078e0006 */
[----:B------:R-:W-:-:S05]  /*14c80*/  @!P0 IMAD.MOV R2, RZ, RZ, -R2 ;  /* 0x000000ffff028224 */ /* 0x000fca00078e0a02 */
[----:B------:R0:W-:Y:S04]  /*14c90*/  STL [R1+0x5d4], R2 ;  /* 0x0005d40201007387 */ /* 0x0001e80000100800 */
[----:B------:R-:W2:Y:S01]  /*14ca0*/  LDL.LU R6, [R1+0x3c0] ;  /* 0x0003c00001067983 */ /* 0x000ea20000300800 */
[----:B0-----:R-:W-:Y:S01]  /*14cb0*/  IMAD.MOV.U32 R2, RZ, RZ, R4 ;  /* 0x000000ffff027224 */ /* 0x001fe200078e0004 */
[----:B----4-:R-:W-:Y:S02]  /*14cc0*/  IABS R4, R7 ;  /* 0x0000000700047213 */ /* 0x010fe40000000000 */
[----:B------:R-:W-:Y:S02]  /*14cd0*/  IABS R7, R16 ;  /* 0x0000001000077213 */ /* 0x000fe40000000000 */
[----:B------:R-:W3:Y:S01]  /*14ce0*/  LDL.LU R16, [R1+0x3c4] ;  /* 0x0003c40001107983 */ /* 0x000ee20000300800 */
[----:B------:R-:W-:Y:S01]  /*14cf0*/  @!P2 IMAD.MOV R2, RZ, RZ, -R2 ;  /* 0x000000ffff02a224 */ /* 0x000fe200078e0a02 */
[----:B------:R-:W-:-:S04]  /*14d00*/  ISETP.GT.U32.AND P2, PT, R0, R13, PT ;  /* 0x0000000d0000720c */ /* 0x000fc80003f44070 */
[----:B------:R0:W-:Y:S09]  /*14d10*/  STL [R1+0x5c8], R2 ;  /* 0x0005c80201007387 */ /* 0x0001f20000100800 */
[----:B------:R-:W-:Y:S01]  /*14d20*/  @!P2 IMAD.IADD R13, R13, 0x1, -R0 ;  /* 0x000000010d0da824 */ /* 0x000fe200078e0a00 */
[----:B0-----:R-:W4:Y:S01]  /*14d30*/  LDL.LU R2, [R1+0x2d58] ;  /* 0x002d580001027983 */ /* 0x001f220000300800 */
[----:B---3--:R-:W-:-:S03]  /*14d40*/  ISETP.GE.AND P2, PT, R16, RZ, PT ;  /* 0x000000ff1000720c */ /* 0x008fc60003f46270 */
[----:B------:R-:W3:Y:S01]  /*14d50*/  LDL.LU R16, [R1+0x3e0] ;  /* 0x0003e00001107983 */ /* 0x000ee20000300800 */
[C---:B------:R-:W-:Y:S02]  /*14d60*/  ISETP.GT.U32.AND P6, PT, R0.reuse, R12, PT ;  /* 0x0000000c0000720c */ /* 0x040fe40003fc4070 */
[C---:B------:R-:W-:Y:S02]  /*14d70*/  ISETP.GT.U32.AND P4, PT, R0.reuse, R8, PT ;  /* 0x000000080000720c */ /* 0x040fe40003f84070 */
[----:B------:R-:W-:-:S09]  /*14d80*/  ISETP.GT.U32.AND P3, PT, R0, R10, PT ;  /* 0x0000000a0000720c */ /* 0x000fd20003f64070 */
[--C-:B------:R-:W-:Y:S01]  /*14d90*/  @!P6 IMAD.IADD R12, R12, 0x1, -R0.reuse ;  /* 0x000000010c0ce824 */ /* 0x100fe200078e0a00 */
[----:B------:R-:W-:Y:S01]  /*14da0*/  ISETP.GT.U32.AND P6, PT, R0, R14, PT ;  /* 0x0000000e0000720c */ /* 0x000fe20003fc4070 */
[--C-:B------:R-:W-:Y:S01]  /*14db0*/  @!P4 IMAD.IADD R8, R8, 0x1, -R0.reuse ;  /* 0x000000010808c824 */ /* 0x100fe200078e0a00 */
[----:B---3--:R0:W-:Y:S04]  /*14dc0*/  STL [R1+0x2d50], R16 ;  /* 0x002d501001007387 */ /* 0x0081e80000100800 */
[----:B0-----:R-:W3:Y:S01]  /*14dd0*/  LDL.LU R16, [R1+0x3c8] ;  /* 0x0003c80001107983 */ /* 0x001ee20000300800 */
[----:B------:R-:W-:Y:S01]  /*14de0*/  @!P3 IMAD.IADD R10, R10, 0x1, -R0 ;  /* 0x000000010a0ab824 */ /* 0x000fe200078e0a00 */
[----:B------:R-:W-:-:S05]  /*14df0*/  ISETP.GT.U32.AND P3, PT, R0, R12, PT ;  /* 0x0000000c0000720c */ /* 0x000fca0003f64070 */
[--C-:B------:R-:W-:Y:S01]  /*14e00*/  @!P6 IMAD.IADD R14, R14, 0x1, -R0.reuse ;  /* 0x000000010e0ee824 */ /* 0x100fe200078e0a00 */
[C---:B------:R-:W-:Y:S02]  /*14e10*/  ISETP.GT.U32.AND P4, PT, R0.reuse, R8, PT ;  /* 0x000000080000720c */ /* 0x040fe40003f84070 */
[C---:B------:R-:W-:Y:S02]  /*14e20*/  ISETP.GT.U32.AND P6, PT, R0.reuse, R9, PT ;  /* 0x000000090000720c */ /* 0x040fe40003fc4070 */
[----:B------:R-:W-:Y:S01]  /*14e30*/  ISETP.GT.U32.AND P0, PT, R0, R10, PT ;  /* 0x0000000a0000720c */ /* 0x000fe20003f04070 */
[----:B------:R0:W-:Y:S02]  /*14e40*/  STL [R1+0x2d54], R7 ;  /* 0x002d540701007387 */ /* 0x0001e40000100800 */
[----:B------:R-:W-:Y:S01]  /*14e50*/  @!P3 IMAD.IADD R12, R12, 0x1, -R0 ;  /* 0x000000010c0cb824 */ /* 0x000fe200078e0a00 */
[----:B------:R-:W-:Y:S01]  /*14e60*/  ISETP.GE.AND P3, PT, R15, RZ, PT ;  /* 0x000000ff0f00720c */ /* 0x000fe20003f66270 */
[----:B----4-:R-:W-:-:S04]  /*14e70*/  IMAD.HI.U32 R15, R2, R4, RZ ;  /* 0x00000004020f7227 */ /* 0x010fc800078e00ff */
[--C-:B------:R-:W-:Y:S01]  /*14e80*/  @!P4 IMAD.IADD R8, R8, 0x1, -R0.reuse ;  /* 0x000000010808c824 */ /* 0x100fe200078e0a00 */
[----:B--2---:R-:W-:Y:S01]  /*14e90*/  ISETP.GE.AND P4, PT, R6, RZ, PT ;  /* 0x000000ff0600720c */ /* 0x004fe20003f86270 */
[----:B------:R-:W-:Y:S02]  /*14ea0*/  @!P6 IMAD.IADD R9, R9, 0x1, -R0 ;  /* 0x000000010909e824 */ /* 0x000fe400078e0a00 */
[----:B------:R-:W-:-:S04]  /*14eb0*/  IMAD.HI.U32 R6, R2, R7, RZ ;  /* 0x0000000702067227 */ /* 0x000fc800078e00ff */
[----:B------:R-:W-:Y:S02]  /*14ec0*/  IMAD.MOV R15, RZ, RZ, -R15 ;  /* 0x000000ffff0f7224 */ /* 0x000fe400078e0a0f */
[----:B0-----:R-:W-:Y:S02]  /*14ed0*/  IMAD.MOV.U32 R7, RZ, RZ, R12 ;  /* 0x000000ffff077224 */ /* 0x001fe400078e000c */
[----:B------:R-:W-:Y:S02]  /*14ee0*/  IMAD R4, R0, R15, R4 ;  /* 0x0000000f00047224 */ /* 0x000fe400078e0204 */
[----:B------:R-:W-:Y:S01]  /*14ef0*/  @!P5 IMAD.MOV R7, RZ, RZ, -R7 ;  /* 0x000000ffff07d224 */ /* 0x000fe200078e0a07 */
[----:B------:R-:W2:Y:S01]  /*14f00*/  LDL.LU R15, [R1+0x3dc] ;  /* 0x0003dc00010f7983 */ /* 0x000ea20000300800 */
[----:B------:R-:W-:Y:S01]  /*14f10*/  @!P0 IMAD.IADD R10, R10, 0x1, -R0 ;  /* 0x000000010a0a8824 */ /* 0x000fe200078e0a00 */
[----:B---3--:R-:W-:Y:S01]  /*14f20*/  ISETP.GE.AND P6, PT, R16, RZ, PT ;  /* 0x000000ff1000720c */ /* 0x008fe20003fc6270 */
[----:B------:R-:W-:-:S02]  /*14f30*/  IMAD.MOV.U32 R16, RZ, RZ, R14 ;  /* 0x000000ffff107224 */ /* 0x000fc400078e000e */
[----:B------:R-:W3:Y:S02]  /*14f40*/  LDL.LU R14, [R1+0x3d8] ;  /* 0x0003d800010e7983 */ /* 0x000ee40000300800 */
[----:B------:R-:W-:-:S05]  /*14f50*/  @!P1 IMAD.MOV R16, RZ, RZ, -R16 ;  /* 0x000000ffff109224 */ /* 0x000fca00078e0a10 */
[----:B------:R-:W-:Y:S04]  /*14f60*/  STL [R1+0x5c4], R16 ;  /* 0x0005c41001007387 */ /* 0x000fe80000100800 */
[----:B------:R0:W-:Y:S02]  /*14f70*/  STL [R1+0x5c0], R7 ;  /* 0x0005c00701007387 */ /* 0x0001e40000100800 */
[----:B0-----:R-:W-:Y:S02]  /*14f80*/  IMAD.MOV.U32 R7, RZ, RZ, R10 ;  /* 0x000000ffff077224 */ /* 0x001fe400078e000a */
[----:B------:R-:W4:Y:S02]  /*14f90*/  LDL.LU R10, [R1+0x3d4] ;  /* 0x0003d400010a7983 */ /* 0x000f240000300800 */
[----:B------:R-:W-:-:S02]  /*14fa0*/  @!P3 IMAD.MOV R7, RZ, RZ, -R7 ;  /* 0x000000ffff07b224 */ /* 0x000fc400078e0a07 */
[----:B------:R-:W-:Y:S02]  /*14fb0*/  IMAD.MOV.U32 R16, RZ, RZ, R8 ;  /* 0x000000ffff107224 */ /* 0x000fe400078e0008 */
[----:B------:R-:W2:Y:S04]  /*14fc0*/  LDL.LU R8, [R1+0x3d0] ;  /* 0x0003d00001087983 */ /* 0x000ea80000300800 */
[----:B------:R0:W-:Y:S04]  /*14fd0*/  STL [R1+0x5b4], R7 ;  /* 0x0005b40701007387 */ /* 0x0001e80000100800 */
[----:B0-----:R-:W3:Y:S01]  /*14fe0*/  LDL.LU R7, [R1+0x2d54] ;  /* 0x002d540001077983 */ /* 0x001ee20000300800 */
[----:B------:R-:W-:-:S02]  /*14ff0*/  IMAD.MOV R6, RZ, RZ, -R6 ;  /* 0x000000ffff067224 */ /* 0x000fc400078e0a06 */
[----:B------:R-:W-:Y:S01]  /*15000*/  @!P4 IMAD.MOV R16, RZ, RZ, -R16 ;  /* 0x000000ffff10c224 */ /* 0x000fe200078e0a10 */
[C---:B------:R-:W-:Y:S02]  /*15010*/  ISETP.GT.U32.AND P0, PT, R0.reuse, R11, PT ;  /* 0x0000000b0000720c */ /* 0x040fe40003f04070 */
[----:B------:R-:W-:-:S11]  /*15020*/  ISETP.GT.U32.AND P3, PT, R0, R4, PT ;  /* 0x000000040000720c */ /* 0x000fd60003f64070 */
[--C-:B------:R-:W-:Y:S01]  /*15030*/  @!P0 IMAD.IADD R11, R11, 0x1, -R0.reuse ;  /* 0x000000010b0b8824 */ /* 0x100fe200078e0a00 */
[C---:B------:R-:W-:Y:S01]  /*15040*/  ISETP.GT.U32.AND P0, PT, R0.reuse, R13, PT ;  /* 0x0000000d0000720c */ /* 0x040fe20003f04070 */
[C---:B---3--:R-:W-:Y:S02]  /*15050*/  IMAD R7, R0.reuse, R6, R7 ;  /* 0x0000000600077224 */ /* 0x048fe400078e0207 */
[----:B------:R-:W3:Y:S04]  /*15060*/  LDL.LU R6, [R1+0x3cc] ;  /* 0x0003cc0001067983 */ /* 0x000ee80000300800 */
[----:B------:R0:W-:Y:S04]  /*15070*/  STL [R1+0x5a8], R16 ;  /* 0x0005a81001007387 */ /* 0x0001e80000100800 */
[----:B0-----:R-:W3:Y:S01]  /*15080*/  LDL.LU R16, [R1+0x2d50] ;  /* 0x002d500001107983 */ /* 0x001ee20000300800 */
[C---:B------:R-:W-:Y:S01]  /*15090*/  ISETP.GT.U32.AND P5, PT, R0.reuse, R11, PT ;  /* 0x0000000b0000720c */ /* 0x040fe20003fa4070 */
[----:B------:R-:W-:Y:S01]  /*150a0*/  @!P0 IMAD.IADD R13, R13, 0x1, -R0 ;  /* 0x000000010d0d8824 */ /* 0x000fe200078e0a00 */
[----:B------:R-:W-:-:S02]  /*150b0*/  ISETP.GT.U32.AND P1, PT, R0, R9, PT ;  /* 0x000000090000720c */ /* 0x000fc40003f24070 */
[----:B------:R-:W-:Y:S02]  /*150c0*/  ISETP.GT.U32.AND P0, PT, R0, R7, PT ;  /* 0x000000070000720c */ /* 0x000fe40003f04070 */
[----:B------:R-:W-:Y:S01]  /*150d0*/  IABS R12, R14 ;  /* 0x0000000e000c7213 */ /* 0x000fe20000000000 */
[----:B------:R-:W-:Y:S02]  /*150e0*/  @!P3 IMAD.IADD R4, R4, 0x1, -R0 ;  /* 0x000000010404b824 */ /* 0x000fe400078e0a00 */
[----:B------:R-:W-:-:S04]  /*150f0*/  @!P2 IMAD.MOV R13, RZ, RZ, -R13 ;  /* 0x000000ffff0da224 */ /* 0x000fc800078e0a0d */
[--C-:B------:R-:W-:Y:S01]  /*15100*/  @!P5 IMAD.IADD R11, R11, 0x1, -R0.reuse ;  /* 0x000000010b0bd824 */ /* 0x100fe200078e0a00 */
[----:B----4-:R-:W-:Y:S01]  /*15110*/  ISETP.GE.AND P5, PT, R10, RZ, PT ;  /* 0x000000ff0a00720c */ /* 0x010fe20003fa6270 */
[----:B------:R-:W-:Y:S01]  /*15120*/  IMAD.HI.U32 R10, R2, R12, RZ ;  /* 0x0000000c020a7227 */ /* 0x000fe200078e00ff */
[----:B------:R0:W-:Y:S03]  /*15130*/  STL [R1+0x5a4], R13 ;  /* 0x0005a40d01007387 */ /* 0x0001e60000100800 */
[--C-:B------:R-:W-:Y:S01]  /*15140*/  @!P1 IMAD.IADD R9, R9, 0x1, -R0.reuse ;  /* 0x0000000109099824 */ /* 0x100fe200078e0a00 */
[----:B--2---:R-:W-:Y:S01]  /*15150*/  ISETP.GE.AND P1, PT, R8, RZ, PT ;  /* 0x000000ff0800720c */ /* 0x004fe20003f26270 */
[----:B------:R-:W-:Y:S01]  /*15160*/  @!P0 IMAD.IADD R7, R7, 0x1, -R0 ;  /* 0x0000000107078824 */ /* 0x000fe200078e0a00 */
[----:B------:R-:W-:Y:S01]  /*15170*/  ISETP.GT.U32.AND P0, PT, R0, R4, PT ;  /* 0x000000040000720c */ /* 0x000fe20003f04070 */
[----:B------:R-:W-:Y:S01]  /*15180*/  IMAD.MOV R10, RZ, RZ, -R10 ;  /* 0x000000ffff0a7224 */ /* 0x000fe200078e0a0a */
[----:B------:R-:W-:Y:S01]  /*15190*/  IABS R8, R15 ;  /* 0x0000000f00087213 */ /* 0x000fe20000000000 */
[----:B0-----:R-:W-:-:S02]  /*151a0*/  IMAD.MOV.U32 R13, RZ, RZ, R9 ;  /* 0x000000ffff0d7224 */ /* 0x001fc400078e0009 */
[----:B------:R-:W-:Y:S02]  /*151b0*/  IMAD R12, R0, R10, R12 ;  /* 0x0000000a000c7224 */ /* 0x000fe400078e020c */
[----:B------:R-:W-:Y:S01]  /*151c0*/  IMAD.HI.U32 R10, R2, R8, RZ ;  /* 0x00000008020a7227 */ /* 0x000fe200078e00ff */
[----:B------:R-:W-:Y:S02]  /*151d0*/  ISETP.GE.AND P3, PT, R14, RZ, PT ;  /* 0x000000ff0e00720c */ /* 0x000fe40003f66270 */
[----:B------:R-:W2:Y:S01]  /*151e0*/  LDL.LU R14, [R1+0x3e8] ;  /* 0x0003e800010e7983 */ /* 0x000ea20000300800 */
[----:B------:R-:W-:Y:S02]  /*151f0*/  @!P6 IMAD.MOV R13, RZ, RZ, -R13 ;  /* 0x000000ffff0de224 */ /* 0x000fe400078e0a0d */
[----:B------:R-:W-:Y:S02]  /*15200*/  IMAD.MOV R10, RZ, RZ, -R10 ;  /* 0x000000ffff0a7224 */ /* 0x000fe400078e0a0a */
[----:B------:R-:W-:Y:S01]  /*15210*/  @!P0 IMAD.IADD R4, R4, 0x1, -R0 ;  /* 0x0000000104048824 */ /* 0x000fe200078e0a00 */
[----:B------:R0:W-:Y:S01]  /*15220*/  STL [R1+0x59c], R13 ;  /* 0x00059c0d01007387 */ /* 0x0001e20000100800 */
[----:B------:R-:W-:-:S03]  /*15230*/  IMAD R8, R0, R10, R8 ;  /* 0x0000000a00087224 */ /* 0x000fc600078e0208 */
[----:B0-----:R-:W4:Y:S01]  /*15240*/  LDL R13, [R1+0x3ec] ;  /* 0x0003ec00010d7983 */ /* 0x001f220000100800 */
[----:B---3--:R-:W-:-:S13]  /*15250*/  ISETP.GE.AND P4, PT, R6, RZ, PT ;  /* 0x000000ff0600720c */ /* 0x008fda0003f86270 */
[----:B------:R-:W-:Y:S01]  /*15260*/  @!P4 IMAD.MOV R11, RZ, RZ, -R11 ;  /* 0x000000ffff0bc224 */ /* 0x000fe200078e0a0b */
[----:B------:R-:W-:Y:S02]  /*15270*/  IABS R6, R16 ;  /* 0x0000001000067213 */ /* 0x000fe40000000000 */
[----:B------:R-:W-:Y:S02]  /*15280*/  ISETP.GE.AND P4, PT, R15, RZ, PT ;  /* 0x000000ff0f00720c */ /* 0x000fe40003f86270 */
[----:B------:R0:W-:Y:S01]  /*15290*/  STL [R1+0x594], R11 ;  /* 0x0005940b01007387 */ /* 0x0001e20000100800 */
[----:B------:R-:W-:-:S03]  /*152a0*/  ISETP.GE.AND P0, PT, R16, RZ, PT ;  /* 0x000000ff1000720c */ /* 0x000fc60003f06270 */
[----:B------:R-:W3:Y:S04]  /*152b0*/  LDL R15, [R1+0x3f0] ;  /* 0x0003f000010f7983 */ /* 0x000ee80000100800 */
[----:B------:R-:W2:Y:S04]  /*152c0*/  LDL R16, [R1+0x3f4] ;  /* 0x0003f40001107983 */ /* 0x000ea80000100800 */
[----:B------:R-:W3:Y:S01]  /*152d0*/  LDL.LU R10, [R1+0x3e4] ;  /* 0x0003e400010a7983 */ /* 0x000ee20000300800 */
[----:B------:R-:W-:Y:S01]  /*152e0*/  ISETP.GT.U32.AND P2, PT, R0, R7, PT ;  /* 0x000000070000720c */ /* 0x000fe20003f44070 */
[----:B0-----:R-:W-:-:S04]  /*152f0*/  IMAD.MOV.U32 R11, RZ, RZ, R4 ;  /* 0x000000ffff0b7224 */ /* 0x001fc800078e0004 */
[----:B------:R-:W-:-:S08]  /*15300*/  @!P1 IMAD.MOV R11, RZ, RZ, -R11 ;  /* 0x000000ffff0b9224 */ /* 0x000fd000078e0a0b */
[----:B------:R-:W-:Y:S01]  /*15310*/  @!P2 IMAD.IADD R7, R7, 0x1, -R0 ;  /* 0x000000010707a824 */ /* 0x000fe200078e0a00 */
[----:B------:R4:W-:Y:S02]  /*15320*/  STL [R1+0x590], R11 ;  /* 0x0005900b01007387 */ /* 0x0009e40000100800 */
[----:B----4-:R-:W-:Y:S02]  /*15330*/  IABS R11, R13 ;  /* 0x0000000d000b7213 */ /* 0x010fe40000000000 */
[----:B---3--:R-:W-:Y:S02]  /*15340*/  ISETP.GE.AND P2, PT, R10, RZ, PT ;  /* 0x000000ff0a00720c */ /* 0x008fe40003f46270 */
[----:B------:R-:W-:Y:S02]  /*15350*/  IABS R4, R10 ;  /* 0x0000000a00047213 */ /* 0x000fe40000000000 */
[----:B------:R-:W-:Y:S01]  /*15360*/  IABS R10, R15 ;  /* 0x0000000f000a7213 */ /* 0x000fe20000000000 */
[----:B------:R-:W-:-:S04]  /*15370*/  IMAD.MOV.U32 R15, RZ, RZ, R7 ;  /* 0x000000ffff0f7224 */ /* 0x000fc800078e0007 */
[----:B------:R-:W-:-:S05]  /*15380*/  @!P5 IMAD.MOV R15, RZ, RZ, -R15 ;  /* 0x000000ffff0fd224 */ /* 0x000fca00078e0a0f */
[----:B------:R0:W-:Y:S02]  /*15390*/  STL [R1+0x58c], R15 ;  /* 0x00058c0f01007387 */ /* 0x0001e40000100800 */
[----:B0-----:R-:W-:-:S04]  /*153a0*/  IMAD.HI.U32 R15, R2, R11, RZ ;  /* 0x0000000b020f7227 */ /* 0x001fc800078e00ff */
[----:B------:R-:W-:Y:S01]  /*153b0*/  IMAD.MOV R15, RZ, RZ, -R15 ;  /* 0x000000ffff0f7224 */ /* 0x000fe200078e0a0f */
[----:B--2---:R-:W-:Y:S02]  /*153c0*/  IABS R7, R16 ;  /* 0x0000001000077213 */ /* 0x004fe40000000000 */
[----:B------:R-:W2:Y:S01]  /*153d0*/  LDL R16, [R1+0x400] ;  /* 0x0004000001107983 */ /* 0x000ea20000100800 */
[----:B------:R-:W-:-:S03]  /*153e0*/  IMAD R11, R0, R15, R11 ;  /* 0x0000000f000b7224 */ /* 0x000fc600078e020b */
[----:B------:R-:W3:Y:S04]  /*153f0*/  LDL R15, [R1+0x3fc] ;  /* 0x0003fc00010f7983 */ /* 0x000ee80000100800 */
[----:B------:R0:W-:Y:S04]  /*15400*/  STL [R1+0x2d4c], R11 ;  /* 0x002d4c0b01007387 */ /* 0x0001e80000100800 */
[----:B0-----:R-:W4:Y:S01]  /*15410*/  LDL R11, [R1+0x3f8] ;  /* 0x0003f800010b7983 */ /* 0x001f220000100800 */
[----:B------:R-:W-:Y:S01]  /*15420*/  ISETP.GT.U32.AND P6, PT, R0, R12, PT ;  /* 0x0000000c0000720c */ /* 0x000fe20003fc4070 */
[----:B------:R-:W-:-:S12]  /*15430*/  IMAD.HI.U32 R9, R2, R6, RZ ;  /* 0x0000000602097227 */ /* 0x000fd800078e00ff */
[----:B------:R-:W-:-:S05]  /*15440*/  @!P6 IMAD.IADD R12, R12, 0x1, -R0 ;  /* 0x000000010c0ce824 */ /* 0x000fca00078e0a00 */
[C---:B------:R-:W-:Y:S01]  /*15450*/  ISETP.GT.U32.AND P6, PT, R0.reuse, R12, PT ;  /* 0x0000000c0000720c */ /* 0x040fe20003fc4070 */
[----:B------:R-:W-:Y:S01]  /*15460*/  IMAD.MOV R9, RZ, RZ, -R9 ;  /* 0x000000ffff097224 */ /* 0x000fe200078e0a09 */
[----:B------:R-:W-:-:S03]  /*15470*/  ISETP.GT.U32.AND P5, PT, R0, R8, PT ;  /* 0x000000080000720c */ /* 0x000fc60003fa4070 */
[----:B------:R-:W-:Y:S01]  /*15480*/  IMAD R6, R0, R9, R6 ;  /* 0x0000000900067224 */ /* 0x000fe200078e0206 */
[----:B------:R-:W-:Y:S01]  /*15490*/  ISETP.GE.AND P1, PT, R14, RZ, PT ;  /* 0x000000ff0e00720c */ /* 0x000fe20003f26270 */
[----:B------:R-:W-:Y:S01]  /*154a0*/  IMAD.HI.U32 R13, R2, R4, RZ ;  /* 0x00000004020d7227 */ /* 0x000fe200078e00ff */
[----:B------:R-:W-:-:S05]  /*154b0*/  IABS R14, R14 ;  /* 0x0000000e000e7213 */ /* 0x000fca0000000000 */
[----:B------:R-:W-:Y:S01]  /*154c0*/  @!P6 IMAD.IADD R12, R12, 0x1, -R0 ;  /* 0x000000010c0ce824 */ /* 0x000fe200078e0a00 */
[----:B------:R-:W-:Y:S01]  /*154d0*/  ISETP.GT.U32.AND P6, PT, R0, R6, PT ;  /* 0x000000060000720c */ /* 0x000fe20003fc4070 */
[----:B------:R-:W-:Y:S02]  /*154e0*/  IMAD.MOV R13, RZ, RZ, -R13 ;  /* 0x000000ffff0d7224 */ /* 0x000fe400078e0a0d */
[----:B------:R-:W-:-:S04]  /*154f0*/  IMAD.HI.U32 R9, R2, R14, RZ ;  /* 0x0000000e02097227 */ /* 0x000fc800078e00ff */
[----:B------:R-:W-:Y:S02]  /*15500*/  @!P5 IMAD.IADD R8, R8, 0x1, -R0 ;  /* 0x000000010808d824 */ /* 0x000fe400078e0a00 */
[----:B------:R-:W-:Y:S02]  /*15510*/  IMAD R4, R0, R13, R4 ;  /* 0x0000000d00047224 */ /* 0x000fe400078e0204 */
[----:B------:R-:W-:-:S04]  /*15520*/  IMAD.HI.U32 R13, R2, R10, RZ ;  /* 0x0000000a020d7227 */ /* 0x000fc800078e00ff */
[----:B------:R-:W-:Y:S02]  /*15530*/  IMAD.MOV R9, RZ, RZ, -R9 ;  /* 0x000000ffff097224 */ /* 0x000fe400078e0a09 */
[----:B------:R-:W-:Y:S01]  /*15540*/  @!P6 IMAD.IADD R6, R6, 0x1, -R0 ;  /* 0x000000010606e824 */ /* 0x000fe200078e0a00 */
[C---:B------:R-:W-:Y:S01]  /*15550*/  ISETP.GT.U32.AND P6, PT, R0.reuse, R8, PT ;  /* 0x000000080000720c */ /* 0x040fe20003fc4070 */
[----:B------:R-:W-:Y:S02]  /*15560*/  IMAD.MOV R13, RZ, RZ, -R13 ;  /* 0x000000ffff0d7224 */ /* 0x000fe400078e0a0d */
[----:B------:R-:W-:Y:S02]  /*15570*/  IMAD R14, R0, R9, R14 ;  /* 0x00000009000e7224 */ /* 0x000fe400078e020e */
[----:B------:R-:W-:-:S04]  /*15580*/  IMAD.HI.U32 R9, R2, R7, RZ ;  /* 0x0000000702097227 */ /* 0x000fc800078e00ff */
[----:B------:R-:W-:Y:S02]  /*15590*/  IMAD R10, R0, R13, R10 ;  /* 0x0000000d000a7224 */ /* 0x000fe400078e020a */
[----:B------:R-:W-:Y:S02]  /*155a0*/  IMAD.MOV R9, RZ, RZ, -R9 ;  /* 0x000000ffff097224 */ /* 0x000fe400078e0a09 */
[----:B------:R-:W-:Y:S02]  /*155b0*/  @!P6 IMAD.IADD R8, R8, 0x1, -R0 ;  /* 0x000000010808e824 */ /* 0x000fe400078e0a00 */
[----:B------:R-:W-:Y:S01]  /*155c0*/  IMAD R7, R0, R9, R7 ;  /* 0x0000000900077224 */ /* 0x000fe200078e0207 */
[----:B---3--:R-:W-:Y:S02]  /*155d0*/  IABS R9, R15 ;  /* 0x0000000f00097213 */ /* 0x008fe40000000000 */
[----:B----4-:R-:W-:Y:S01]  /*155e0*/  IABS R13, R11 ;  /* 0x0000000b000d7213 */ /* 0x010fe20000000000 */
[----:B------:R-:W-:Y:S01]  /*155f0*/  IMAD.MOV.U32 R11, RZ, RZ, R12 ;  /* 0x000000ffff0b7224 */ /* 0x000fe200078e000c */
[----:B--2---:R-:W-:-:S03]  /*15600*/  IABS R12, R16 ;  /* 0x00000010000c7213 */ /* 0x004fc60000000000 */
[----:B------:R-:W-:Y:S02]  /*15610*/  @!P3 IMAD.MOV R11, RZ, RZ, -R11 ;  /* 0x000000ffff0bb224 */ /* 0x000fe400078e0a0b */
[----:B------:R-:W-:-:S03]  /*15620*/  IMAD.HI.U32 R16, R2, R13, RZ ;  /* 0x0000000d02107227 */ /* 0x000fc600078e00ff */
[----:B------:R0:W-:Y:S01]  /*15630*/  STL [R1+0x588], R11 ;  /* 0x0005880b01007387 */ /* 0x0001e20000100800 */
[----:B------:R-:W-:-:S03]  /*15640*/  IMAD.HI.U32 R15, R2, R9, RZ ;  /* 0x00000009020f7227 */ /* 0x000fc600078e00ff */
[----:B------:R1:W-:Y:S01]  /*15650*/  STL [R1+0x2d48], R2 ;  /* 0x002d480201007387 */ /* 0x0003e20000100800 */
[----:B0-----:R-:W-:Y:S02]  /*15660*/  IMAD.MOV.U32 R11, RZ, RZ, R8 ;  /* 0x000000ffff0b7224 */ /* 0x001fe400078e0008 */
[----:B------:R-:W-:Y:S02]  /*15670*/  IMAD.HI.U32 R8, R2, R12, RZ ;  /* 0x0000000c02087227 */ /* 0x000fe400078e00ff */
[----:B-1----:R-:W2:Y:S02]  /*15680*/  LDL.LU R2, [R1+0x3ec] ;  /* 0x0003ec0001027983 */ /* 0x002ea40000300800 */
[----:B------:R-:W-:Y:S02]  /*15690*/  @!P4 IMAD.MOV R11, RZ, RZ, -R11 ;  /* 0x000000ffff0bc224 */ /* 0x000fe400078e0a0b */
[----:B------:R-:W-:Y:S02]  /*156a0*/  IMAD.MOV R16, RZ, RZ, -R16 ;  /* 0x000000ffff107224 */ /* 0x000fe400078e0a10 */
[----:B------:R-:W-:-:S02]  /*156b0*/  IMAD.MOV R15, RZ, RZ, -R15 ;  /* 0x000000ffff0f7224 */ /* 0x000fc400078e0a0f */
[----:B------:R-:W-:Y:S01]  /*156c0*/  IMAD.MOV R8, RZ, RZ, -R8 ;  /* 0x000000ffff087224 */ /* 0x000fe200078e0a08 */
[----:B------:R0:W-:Y:S01]  /*156d0*/  STL [R1+0x584], R11 ;  /* 0x0005840b01007387 */ /* 0x0001e20000100800 */
[C---:B------:R-:W-:Y:S02]  /*156e0*/  IMAD R13, R0.reuse, R16, R13 ;  /* 0x00000010000d7224 */ /* 0x040fe400078e020d */
[C---:B------:R-:W-:Y:S02]  /*156f0*/  IMAD R9, R0.reuse, R15, R9 ;  /* 0x0000000f00097224 */ /* 0x040fe400078e0209 */
[C---:B------:R-:W-:Y:S01]  /*15700*/  IMAD R12, R0.reuse, R8, R12 ;  /* 0x00000008000c7224 */ /* 0x040fe200078e020c */
[----:B0-----:R-:W3:Y:S04]  /*15710*/  LDL.LU R11, [R1+0x2d4c] ;  /* 0x002d4c00010b7983 */ /* 0x001ee80000300800 */
[----:B------:R-:W4:Y:S04]  /*15720*/  LDL R16, [R1+0x408] ;  /* 0x0004080001107983 */ /* 0x000f280000100800 */
[----:B------:R-:W3:Y:S04]  /*15730*/  LDL.LU R15, [R1+0x3f0] ;  /* 0x0003f000010f7983 */ /* 0x000ee80000300800 */
[----:B------:R-:W4:Y:S01]  /*15740*/  LDL R8, [R1+0x404] ;  /* 0x0004040001087983 */ /* 0x000f220000100800 */
[----:B------:R-:W-:-:S02]  /*15750*/  ISETP.GT.U32.AND P5, PT, R0, R4, PT ;  /* 0x000000040000720c */ /* 0x000fc40003fa4070 */
[----:B------:R-:W-:-:S11]  /*15760*/  ISETP.GT.U32.AND P6, PT, R0, R14, PT ;  /* 0x0000000e0000720c */ /* 0x000fd60003fc4070 */
[----:B------:R-:W-:Y:S01]  /*15770*/  @!P5 IMAD.IADD R4, R4, 0x1, -R0 ;  /* 0x000000010404d824 */ /* 0x000fe200078e0a00 */
[----:B------:R-:W-:-:S04]  /*15780*/  ISETP.GT.U32.AND P5, PT, R0, R6, PT ;  /* 0x000000060000720c */ /* 0x000fc80003fa4070 */
[----:B------:R-:W-:Y:S01]  /*15790*/  ISETP.GT.U32.AND P3, PT, R0, R4, PT ;  /* 0x000000040000720c */ /* 0x000fe20003f64070 */
[----:B------:R-:W-:-:S08]  /*157a0*/  @!P6 IMAD.IADD R14, R14, 0x1, -R0 ;  /* 0x000000010e0ee824 */ /* 0x000fd000078e0a00 */
[----:B------:R-:W-:-:S04]  /*157b0*/  @!P5 IMAD.IADD R6, R6, 0x1, -R0 ;  /* 0x000000010606d824 */ /* 0x000fc800078e0a00 */
[----:B------:R-:W-:Y:S01]  /*157c0*/  @!P3 IMAD.IADD R4, R4, 0x1, -R0 ;  /* 0x000000010404b824 */ /* 0x000fe200078e0a00 */
[----:B--2---:R-:W-:Y:S01]  /*157d0*/  ISETP.GE.AND P6, PT, R2, RZ, PT ;  /* 0x000000ff0200720c */ /* 0x004fe20003fc6270 */
[----:B------:R-:W-:-:S04]  /*157e0*/  IMAD.MOV.U32 R2, RZ, RZ, R6 ;  /* 0x000000ffff027224 */ /* 0x000fc800078e0006 */
[----:B------:R-:W-:-:S05]  /*157f0*/  @!P0 IMAD.MOV R2, RZ, RZ, -R2 ;  /* 0x000000ffff028224 */ /* 0x000fca00078e0a02 */
[----:B------:R0:W-:Y:S04]  /*15800*/  STL [R1+0x578], R2 ;  /* 0x0005780201007387 */ /* 0x0001e80000100800 */
[----:B------:R-:W2:Y:S01]  /*15810*/  LDL.LU R6, [R1+0x3f4] ;  /* 0x0003f40001067983 */ /* 0x000ea20000300800 */
[----:B0-----:R-:W-:Y:S01]  /*15820*/  IMAD.MOV.U32 R2, RZ, RZ, R4 ;  /* 0x000000ffff027224 */ /* 0x001fe200078e0004 */
[----:B----4-:R-:W-:Y:S02]  /*15830*/  IABS R4, R8 ;  /* 0x0000000800047213 */ /* 0x010fe40000000000 */
[----:B------:R-:W-:Y:S02]  /*15840*/  IABS R8, R16 ;  /* 0x0000001000087213 */ /* 0x000fe40000000000 */
[----:B------:R-:W4:Y:S01]  /*15850*/  LDL.LU R16, [R1+0x3f8] ;  /* 0x0003f80001107983 */ /* 0x000f220000300800 */
[----:B------:R-:W-:Y:S01]  /*15860*/  @!P2 IMAD.MOV R2, RZ, RZ, -R2 ;  /* 0x000000ffff02a224 */ /* 0x000fe200078e0a02 */
[----:B------:R-:W-:-:S04]  /*15870*/  ISETP.GT.U32.AND P2, PT, R0, R13, PT ;  /* 0x0000000d0000720c */ /* 0x000fc80003f44070 */
[----:B------:R0:W-:Y:S09]  /*15880*/  STL [R1+0x570], R2 ;  /* 0x0005700201007387 */ /* 0x0001f20000100800 */
[----:B------:R-:W-:Y:S01]  /*15890*/  @!P2 IMAD.IADD R13, R13, 0x1, -R0 ;  /* 0x000000010d0da824 */ /* 0x000fe200078e0a00 */
[----:B0-----:R-:W2:Y:S01]  /*158a0*/  LDL.LU R2, [R1+0x2d48] ;  /* 0x002d480001027983 */ /* 0x001ea20000300800 */
[----:B----4-:R-:W-:-:S03]  /*158b0*/  ISETP.GE.AND P2, PT, R16, RZ, PT ;  /* 0x000000ff1000720c */ /* 0x010fc60003f46270 */
[----:B------:R-:W4:Y:S01]  /*158c0*/  LDL.LU R16, [R1+0x414] ;  /* 0x0004140001107983 */ /* 0x000f220000300800 */
[C---:B---3--:R-:W-:Y:S02]  /*158d0*/  ISETP.GT.U32.AND P4, PT, R0.reuse, R11, PT ;  /* 0x0000000b0000720c */ /* 0x048fe40003f84070 */
[C---:B------:R-:W-:Y:S02]  /*158e0*/  ISETP.GT.U32.AND P3, PT, R0.reuse, R7, PT ;  /* 0x000000070000720c */ /* 0x040fe40003f64070 */
[----:B------:R-:W-:-:S09]  /*158f0*/  ISETP.GT.U32.AND P5, PT, R0, R10, PT ;  /* 0x0000000a0000720c */ /* 0x000fd20003fa4070 */
[--C-:B------:R-:W-:Y:S01]  /*15900*/  @!P4 IMAD.IADD R11, R11, 0x1, -R0.reuse ;  /* 0x000000010b0bc824 */ /* 0x100fe200078e0a00 */
[----:B------:R-:W-:Y:S01]  /*15910*/  ISETP.GT.U32.AND P4, PT, R0, R14, PT ;  /* 0x0000000e0000720c */ /* 0x000fe20003f84070 */
[--C-:B------:R-:W-:Y:S01]  /*15920*/  @!P3 IMAD.IADD R7, R7, 0x1, -R0.reuse ;  /* 0x000000010707b824 */ /* 0x100fe200078e0a00 */
[----:B----4-:R0:W-:Y:S04]  /*15930*/  STL [R1+0x2d40], R16 ;  /* 0x002d401001007387 */ /* 0x0101e80000100800 */
        /* <DEDUP_REMOVED lines=10> */
[----:B--2---:R-:W-:-:S04]  /*159e0*/  IMAD.HI.U32 R15, R2, R4, RZ ;  /* 0x00000004020f7227 */ /* 0x004fc800078e00ff */
[--C-:B------:R-:W-:Y:S01]  /*159f0*/  @!P0 IMAD.IADD R7, R7, 0x1, -R0.reuse ;  /* 0x0000000107078824 */ /* 0x100fe200078e0a00 */
[----:B------:R-:W-:Y:S01]  /*15a00*/  ISETP.GE.AND P0, PT, R6, RZ, PT ;  /* 0x000000ff0600720c */ /* 0x000fe20003f06270 */
        /* <DEDUP_REMOVED lines=24> */
[C---:B------:R-:W-:Y:S02]  /*15b90*/  ISETP.GT.U32.AND P1, PT, R0.reuse, R13, PT ;  /* 0x0000000d0000720c */ /* 0x040fe40003f24070 */
[----:B------:R-:W-:-:S09]  /*15ba0*/  ISETP.GT.U32.AND P5, PT, R0, R4, PT ;  /* 0x000000040000720c */ /* 0x000fd20003fa4070 */
[----:B------:R-:W-:Y:S02]  /*15bb0*/  @!P3 IMAD.IADD R12, R12, 0x1, -R0 ;  /* 0x000000010c0cb824 */ /* 0x000fe400078e0a00 */
[C---:B---3--:R-:W-:Y:S02]  /*15bc0*/  IMAD R8, R0.reuse, R6, R8 ;  /* 0x0000000600087224 */ /* 0x048fe400078e0208 */
[----:B------:R-:W3:Y:S04]  /*15bd0*/  LDL.LU R6, [R1+0x400] ;  /* 0x0004000001067983 */ /* 0x000ee80000300800 */
[----:B------:R0:W-:Y:S04]  /*15be0*/  STL [R1+0x550], R16 ;  /* 0x0005501001007387 */ /* 0x0001e80000100800 */
[----:B0-----:R-:W3:Y:S01]  /*15bf0*/  LDL.LU R16, [R1+0x2d40] ;  /* 0x002d400001107983 */ /* 0x001ee20000300800 */
[----:B------:R-:W-:-:S02]  /*15c00*/  ISETP.GT.U32.AND P3, PT, R0, R12, PT ;  /* 0x0000000c0000720c */ /* 0x000fc40003f64070 */
[----:B------:R-:W-:Y:S01]  /*15c10*/  ISETP.GT.U32.AND P6, PT, R0, R9, PT ;  /* 0x000000090000720c */ /* 0x000fe20003fc4070 */
[--C-:B------:R-:W-:Y:S01]  /*15c20*/  @!P1 IMAD.IADD R13, R13, 0x1, -R0.reuse ;  /* 0x000000010d0d9824 */ /* 0x100fe200078e0a00 */
[----:B------:R-:W-:Y:S01]  /*15c30*/  IABS R11, R14 ;  /* 0x0000000e000b7213 */ /* 0x000fe20000000000 */
[----:B------:R-:W-:Y:S02]  /*15c40*/  @!P5 IMAD.IADD R4, R4, 0x1, -R0 ;  /* 0x000000010404d824 */ /* 0x000fe400078e0a00 */
[----:B------:R-:W-:-:S06]  /*15c50*/  @!P2 IMAD.MOV R13, RZ, RZ, -R13 ;  /* 0x000000ffff0da224 */ /* 0x000fcc00078e0a0d */
[----:B------:R-:W-:Y:S01]  /*15c60*/  @!P3 IMAD.IADD R12, R12, 0x1, -R0 ;  /* 0x000000010c0cb824 */ /* 0x000fe200078e0a00 */
[----:B----4-:R-:W-:Y:S01]  /*15c70*/  ISETP.GE.AND P3, PT, R10, RZ, PT ;  /* 0x000000ff0a00720c */ /* 0x010fe20003f66270 */
[----:B------:R-:W-:Y:S01]  /*15c80*/  IMAD.HI.U32 R10, R2, R11, RZ ;  /* 0x0000000b020a7227 */ /* 0x000fe200078e00ff */
[----:B------:R-:W-:-:S03]  /*15c90*/  ISETP.GT.U32.AND P2, PT, R0, R4, PT ;  /* 0x000000040000720c */ /* 0x000fc60003f44070 */
[----:B------:R-:W-:Y:S01]  /*15ca0*/  @!P6 IMAD.IADD R9, R9, 0x1, -R0 ;  /* 0x000000010909e824 */ /* 0x000fe200078e0a00 */
[----:B--2---:R-:W-:Y:S01]  /*15cb0*/  ISETP.GE.AND P6, PT, R7, RZ, PT ;  /* 0x000000ff0700720c */ /* 0x004fe20003fc6270 */
[----:B------:R-:W-:Y:S01]  /*15cc0*/  IMAD.MOV R10, RZ, RZ, -R10 ;  /* 0x000000ffff0a7224 */ /* 0x000fe200078e0a0a */
[----:B------:R-:W-:Y:S01]  /*15cd0*/  IABS R7, R15 ;  /* 0x0000000f00077213 */ /* 0x000fe20000000000 */
[----:B------:R0:W-:Y:S02]  /*15ce0*/  STL [R1+0x54c], R13 ;  /* 0x00054c0d01007387 */ /* 0x0001e40000100800 */
[----:B------:R-:W-:Y:S02]  /*15cf0*/  IMAD R11, R0, R10, R11 ;  /* 0x0000000a000b7224 */ /* 0x000fe400078e020b */
[----:B------:R-:W-:-:S04]  /*15d00*/  IMAD.HI.U32 R10, R2, R7, RZ ;  /* 0x00000007020a7227 */ /* 0x000fc800078e00ff */
[----:B0-----:R-:W-:Y:S01]  /*15d10*/  IMAD.MOV.U32 R13, RZ, RZ, R9 ;  /* 0x000000ffff0d7224 */ /* 0x001fe200078e0009 */
[----:B------:R-:W-:Y:S01]  /*15d20*/  ISETP.GE.AND P5, PT, R14, RZ, PT ;  /* 0x000000ff0e00720c */ /* 0x000fe20003fa6270 */
[----:B------:R-:W-:Y:S01]  /*15d30*/  IMAD.MOV R10, RZ, RZ, -R10 ;  /* 0x000000ffff0a7224 */ /* 0x000fe200078e0a0a */
[----:B------:R-:W2:Y:S01]  /*15d40*/  LDL.LU R14, [R1+0x420] ;  /* 0x00042000010e7983 */ /* 0x000ea20000300800 */
[----:B------:R-:W-:Y:S02]  /*15d50*/  @!P4 IMAD.MOV R13, RZ, RZ, -R13 ;  /* 0x000000ffff0dc224 */ /* 0x000fe400078e0a0d */
[----:B------:R-:W-:-:S03]  /*15d60*/  @!P2 IMAD.IADD R4, R4, 0x1, -R0 ;  /* 0x000000010404a824 */ /* 0x000fc600078e0a00 */
        /* <DEDUP_REMOVED lines=12> */
[----:B------:R-:W-:-:S13]  /*15e30*/  ISETP.GT.U32.AND P1, PT, R0, R8, PT ;  /* 0x000000080000720c */ /* 0x000fda0003f24070 */
[----:B------:R-:W-:-:S05]  /*15e40*/  @!P1 IMAD.IADD R8, R8, 0x1, -R0 ;  /* 0x0000000108089824 */ /* 0x000fca00078e0a00 */
        /* <DEDUP_REMOVED lines=43> */
[C---:B------:R-:W-:Y:S02]  /*16100*/  IMAD R10, R0.reuse, R13, R10 ;  /* 0x0000000d000a7224 */ /* 0x040fe400078e020a */
        /* <DEDUP_REMOVED lines=103> */
[----:B------:R-:W-:Y:S02]  /*16780*/  ISETP.GT.U32.AND P6, PT, R0, R11, PT ;  /* 0x0000000b0000720c */ /* 0x000fe40003fc4070 */
[----:B------:R-:W-:Y:S01]  /*16790*/  IABS R12, R14 ;  /* 0x0000000e000c7213 */ /* 0x000fe20000000000 */
[--C-:B------:R-:W-:Y:S02]  /*167a0*/  @!P3 IMAD.IADD R4, R4, 0x1, -R0.reuse ;  /* 0x000000010404b824 */ /* 0x100fe400078e0a00 */
[----:B------:R-:W-:-:S06]  /*167b0*/  @!P4 IMAD.IADD R9, R9, 0x1, -R0 ;  /* 0x000000010909c824 */ /* 0x000fcc00078e0a00 */
[--C-:B------:R-:W-:Y:S02]  /*167c0*/  @!P2 IMAD.IADD R13, R13, 0x1, -R0.reuse ;  /* 0x000000010d0da824 */ /* 0x100fe400078e0a00 */
[----:B------:R-:W-:Y:S01]  /*167d0*/  @!P6 IMAD.IADD R11, R11, 0x1, -R0 ;  /* 0x000000010b0be824 */ /* 0x000fe200078e0a00 */
[----:B----4-:R-:W-:Y:S01]  /*167e0*/  ISETP.GE.AND P6, PT, R10, RZ, PT ;  /* 0x000000ff0a00720c */ /* 0x010fe20003fc6270 */
[----:B------:R-:W-:Y:S01]  /*167f0*/  IMAD.HI.U32 R10, R2, R12, RZ ;  /* 0x0000000c020a7227 */ /* 0x000fe200078e00ff */
[----:B--2---:R-:W-:-:S03]  /*16800*/  ISETP.GE.AND P4, PT, R8, RZ, PT ;  /* 0x000000ff0800720c */ /* 0x004fc60003f86270 */
[----:B------:R-:W-:Y:S01]  /*16810*/  @!P1 IMAD.MOV R13, RZ, RZ, -R13 ;  /* 0x000000ffff0d9224 */ /* 0x000fe200078e0a0d */
[C---:B------:R-:W-:Y:S01]  /*16820*/  ISETP.GT.U32.AND P1, PT, R0.reuse, R4, PT ;  /* 0x000000040000720c */ /* 0x040fe20003f24070 */
[----:B------:R-:W-:Y:S01]  /*16830*/  IMAD.MOV R10, RZ, RZ, -R10 ;  /* 0x000000ffff0a7224 */ /* 0x000fe200078e0a0a */
[----:B------:R-:W-:Y:S02]  /*16840*/  IABS R8, R15 ;  /* 0x0000000f00087213 */ /* 0x000fe40000000000 */
[----:B------:R0:W-:Y:S01]  /*16850*/  STL [R1+0x4f0], R13 ;  /* 0x0004f00d01007387 */ /* 0x0001e20000100800 */
        /* <DEDUP_REMOVED lines=854> */
[--C-:B------:R-:W-:Y:S02]  /*19dc0*/  @!P6 IMAD.IADD R10, R10, 0x1, -R0.reuse ;  /* 0x000000010a0ae824 */ /* 0x100fe400078e0a00 */
[----:B------:R-:W-:Y:S01]  /*19dd0*/  @!P3 IMAD.IADD R7, R7, 0x1, -R0 ;  /* 0x000000010707b824 */ /* 0x000fe200078e0a00 */
[----:B----4-:R0:W-:Y:S04]  /*19de0*/  STL [R1+0x2ce0], R16 ;  /* 0x002ce01001007387 */ /* 0x0101e80000100800 */
[----:B0-----:R-:W3:Y:S01]  /*19df0*/  LDL.LU R16, [R1+0x954] ;  /* 0x0009540001107983 */ /* 0x001ee20000300800 */
[----:B------:R-:W-:-:S04]  /*19e00*/  ISETP.GT.U32.AND P6, PT, R0, R11, PT ;  /* 0x0000000b0000720c */ /* 0x000fc80003fc4070 */
[--C-:B------:R-:W-:Y:S01]  /*19e10*/  @!P5 IMAD.IADD R14, R14, 0x1, -R0.reuse ;  /* 0x000000010e0ed824 */ /* 0x100fe200078e0a00 */
[C---:B------:R-:W-:Y:S02]  /*19e20*/  ISETP.GT.U32.AND P1, PT, R0.reuse, R7, PT ;  /* 0x000000070000720c */ /* 0x040fe40003f24070 */
[C---:B------:R-:W-:Y:S02]  /*19e30*/  ISETP.GT.U32.AND P5, PT, R0.reuse, R9, PT ;  /* 0x000000090000720c */ /* 0x040fe40003fa4070 */
[----:B------:R-:W-:Y:S01]  /*19e40*/  ISETP.GT.U32.AND P3, PT, R0, R10, PT ;  /* 0x0000000a0000720c */ /* 0x000fe20003f64070 */
[----:B------:R0:W-:Y:S03]  /*19e50*/  STL [R1+0x2ce4], R8 ;  /* 0x002ce40801007387 */ /* 0x0001e60000100800 */
[----:B------:R-:W-:Y:S01]  /*19e60*/  @!P6 IMAD.IADD R11, R11, 0x1, -R0 ;  /* 0x000000010b0be824 */ /* 0x000fe200078e0a00 */
[----:B------:R-:W-:Y:S01]  /*19e70*/  ISETP.GE.AND P6, PT, R15, RZ, PT ;  /* 0x000000ff0f00720c */ /* 0x000fe20003fc6270 */
[----:B--2---:R-:W-:-:S04]  /*19e80*/  IMAD.HI.U32 R15, R2, R4, RZ ;  /* 0x00000004020f7227 */ /* 0x004fc800078e00ff */
[--C-:B------:R-:W-:Y:S01]  /*19e90*/  @!P1 IMAD.IADD R7, R7, 0x1, -R0.reuse ;  /* 0x0000000107079824 */ /* 0x100fe200078e0a00 */
[----:B------:R-:W-:Y:S01]  /*19ea0*/  ISETP.GE.AND P1, PT, R6, RZ, PT ;  /* 0x000000ff0600720c */ /* 0x000fe20003f26270 */
[----:B------:R-:W-:Y:S02]  /*19eb0*/  @!P5 IMAD.IADD R9, R9, 0x1, -R0 ;  /* 0x000000010909d824 */ /* 0x000fe400078e0a00 */
[----:B------:R-:W-:Y:S02]  /*19ec0*/  IMAD.MOV R15, RZ, RZ, -R15 ;  /* 0x000000ffff0f7224 */ /* 0x000fe400078e0a0f */
[----:B------:R-:W-:-:S04]  /*19ed0*/  IMAD.HI.U32 R6, R2, R8, RZ ;  /* 0x0000000802067227 */ /* 0x000fc800078e00ff */
[----:B0-----:R-:W-:Y:S02]  /*19ee0*/  IMAD.MOV.U32 R8, RZ, RZ, R11 ;  /* 0x000000ffff087224 */ /* 0x001fe400078e000b */
[----:B------:R-:W-:Y:S02]  /*19ef0*/  IMAD R4, R0, R15, R4 ;  /* 0x0000000f00047224 */ /* 0x000fe400078e0204 */
[----:B------:R-:W-:Y:S01]  /*19f00*/  @!P4 IMAD.MOV R8, RZ, RZ, -R8 ;  /* 0x000000ffff08c224 */ /* 0x000fe200078e0a08 */
[----:B------:R-:W2:Y:S01]  /*19f10*/  LDL.LU R15, [R1+0x994] ;  /* 0x00099400010f7983 */ /* 0x000ea20000300800 */
[----:B------:R-:W-:Y:S01]  /*19f20*/  @!P3 IMAD.IADD R10, R10, 0x1, -R0 ;  /* 0x000000010a0ab824 */ /* 0x000fe200078e0a00 */
[----:B---3--:R-:W-:Y:S01]  /*19f30*/  ISETP.GE.AND P5, PT, R16, RZ, PT ;  /* 0x000000ff1000720c */ /* 0x008fe20003fa6270 */
[----:B------:R-:W-:Y:S02]  /*19f40*/  IMAD.MOV.U32 R16, RZ, RZ, R14 ;  /* 0x000000ffff107224 */ /* 0x000fe400078e000e */
[----:B------:R-:W3:Y:S02]  /*19f50*/  LDL.LU R14, [R1+0x988] ;  /* 0x00098800010e7983 */ /* 0x000ee40000300800 */
[----:B------:R-:W-:-:S02]  /*19f60*/  @!P0 IMAD.MOV R16, RZ, RZ, -R16 ;  /* 0x000000ffff108224 */ /* 0x000fc400078e0a10 */
[----:B------:R-:W4:Y:S04]  /*19f70*/  LDL.LU R11, [R1+0x980] ;  /* 0x00098000010b7983 */ /* 0x000f280000300800 */
[----:B------:R-:W-:Y:S04]  /*19f80*/  STL [R1+0x344], R16 ;  /* 0x0003441001007387 */ /* 0x000fe80000100800 */
[----:B------:R0:W-:Y:S02]  /*19f90*/  STL [R1+0x338], R8 ;  /* 0x0003380801007387 */ /* 0x0001e40000100800 */
[----:B0-----:R-:W-:-:S04]  /*19fa0*/  IMAD.MOV.U32 R8, RZ, RZ, R10 ;  /* 0x000000ffff087224 */ /* 0x001fc800078e000a */
[----:B------:R-:W-:Y:S02]  /*19fb0*/  @!P6 IMAD.MOV R8, RZ, RZ, -R8 ;  /* 0x000000ffff08e224 */ /* 0x000fe400078e0a08 */
        /* <DEDUP_REMOVED lines=55> */
[----:B------:R-:W-:Y:S01]  /*1a330*/  STL [R1+0x318], R12 ;  /* 0x0003180c01007387 */ /* 0x000fe20000100800 */
[----:B----4-:R-:W-:Y:S01]  /*1a340*/  IABS R13, R13 ;  /* 0x0000000d000d7213 */ /* 0x010fe20000000000 */
[----:B------:R-:W-:-:S04]  /*1a350*/  IMAD.HI.U32 R9, R2, R6, RZ ;  /* 0x0000000602097227 */ /* 0x000fc800078e00ff */
[----:B------:R-:W-:-:S04]  /*1a360*/  IMAD.MOV R9, RZ, RZ, -R9 ;  /* 0x000000ffff097224 */ /* 0x000fc800078e0a09 */
[----:B------:R-:W-:Y:S01]  /*1a370*/  IMAD R6, R0, R9, R6 ;  /* 0x0000000900067224 */ /* 0x000fe200078e0206 */
        /* <DEDUP_REMOVED lines=14> */
[----:B------:R-:W-:-:S13]  /*1a460*/  ISETP.GT.U32.AND P5, PT, R0, R10, PT ;  /* 0x0000000a0000720c */ /* 0x000fda0003fa4070 */
[----:B------:R-:W-:-:S05]  /*1a470*/  @!P5 IMAD.IADD R10, R10, 0x1, -R0 ;  /* 0x000000010a0ad824 */ /* 0x000fca00078e0a00 */
[C---:B------:R-:W-:Y:S02]  /*1a480*/  ISETP.GT.U32.AND P5, PT, R0.reuse, R10, PT ;  /* 0x0000000a0000720c */ /* 0x040fe40003fa4070 */
[----:B------:R-:W-:Y:S01]  /*1a490*/  ISETP.GT.U32.AND P3, PT, R0, R7, PT ;  /* 0x000000070000720c */ /* 0x000fe20003f64070 */
[----:B------:R-:W-:Y:S01]  /*1a4a0*/  IMAD.HI.U32 R12, R2, R4, RZ ;  /* 0x00000004020c7227 */ /* 0x000fe200078e00ff */
[----:B------:R-:W-:Y:S02]  /*1a4b0*/  ISETP.GE.AND P4, PT, R14, RZ, PT ;  /* 0x000000ff0e00720c */ /* 0x000fe40003f86270 */
[----:B------:R-:W-:-:S07]  /*1a4c0*/  IABS R14, R14 ;  /* 0x0000000e000e7213 */ /* 0x000fce0000000000 */
        /* <DEDUP_REMOVED lines=26> */
[----:B------:R-:W-:Y:S02]  /*1a670*/  IMAD.MOV R16, RZ, RZ, -R16 ;  /* 0x000000ffff107224 */ /* 0x000fe400078e0a10 */
[----:B0-----:R-:W-:Y:S02]  /*1a680*/  IMAD.MOV.U32 R13, RZ, RZ, R7 ;  /* 0x000000ffff0d7224 */ /* 0x001fe400078e0007 */
[----:B------:R-:W-:Y:S02]  /*1a690*/  IMAD.HI.U32 R7, R2, R10, RZ ;  /* 0x0000000a02077227 */ /* 0x000fe400078e00ff */
[----:B-1----:R-:W2:Y:S02]  /*1a6a0*/  LDL.LU R2, [R1+0x9c4] ;  /* 0x0009c40001027983 */ /* 0x002ea40000300800 */
[----:B------:R-:W-:Y:S02]  /*1a6b0*/  @!P1 IMAD.MOV R13, RZ, RZ, -R13 ;  /* 0x000000ffff0d9224 */ /* 0x000fe400078e0a0d */
        /* <DEDUP_REMOVED lines=9> */
[----:B------:R-:W3:Y:S01]  /*1a750*/  LDL R7, [R1+0x9f0] ;  /* 0x0009f00001077983 */ /* 0x000ee20000100800 */
        /* <DEDUP_REMOVED lines=11> */
[----:B------:R0:W-:Y:S02]  /*1a810*/  STL [R1+0x2f4], R2 ;  /* 0x0002f40201007387 */ /* 0x0001e40000100800 */
[----:B0-----:R-:W-:Y:S01]  /*1a820*/  IMAD.MOV.U32 R2, RZ, RZ, R4 ;  /* 0x000000ffff027224 */ /* 0x001fe200078e0004 */
[----:B----4-:R-:W-:Y:S02]  /*1a830*/  IABS R4, R16 ;  /* 0x0000001000047213 */ /* 0x010fe40000000000 */
[----:B---3--:R-:W-:Y:S02]  /*1a840*/  IABS R6, R7 ;  /* 0x0000000700067213 */ /* 0x008fe40000000000 */
[----:B------:R-:W2:Y:S04]  /*1a850*/  LDL.LU R7, [R1+0x9cc] ;  /* 0x0009cc0001077983 */ /* 0x000ea80000300800 */
        /* <DEDUP_REMOVED lines=12> */
[C---:B------:R-:W-:Y:S01]  /*1a920*/  ISETP.GT.U32.AND P1, PT, R0.reuse, R14, PT ;  /* 0x0000000e0000720c */ /* 0x040fe20003f24070 */
[--C-:B------:R-:W-:Y:S02]  /*1a930*/  @!P3 IMAD.IADD R11, R11, 0x1, -R0.reuse ;  /* 0x000000010b0bb824 */ /* 0x100fe400078e0a00 */
[----:B------:R-:W-:Y:S01]  /*1a940*/  @!P6 IMAD.IADD R9, R9, 0x1, -R0 ;  /* 0x000000010909e824 */ /* 0x000fe200078e0a00 */
[----:B---3--:R0:W-:Y:S04]  /*1a950*/  STL [R1+0x2cd0], R16 ;  /* 0x002cd01001007387 */ /* 0x0081e80000100800 */
        /* <DEDUP_REMOVED lines=9> */
[----:B----4-:R-:W-:-:S04]  /*1a9f0*/  IMAD.HI.U32 R15, R2, R6, RZ ;  /* 0x00000006020f7227 */ /* 0x010fc800078e00ff */
[--C-:B------:R-:W-:Y:S01]  /*1aa00*/  @!P6 IMAD.IADD R9, R9, 0x1, -R0.reuse ;  /* 0x000000010909e824 */ /* 0x100fe200078e0a00 */
[----:B--2---:R-:W-:Y:S01]  /*1aa10*/  ISETP.GE.AND P6, PT, R7, RZ, PT ;  /* 0x000000ff0700720c */ /* 0x004fe20003fc6270 */
        /* <DEDUP_REMOVED lines=25> */
[C---:B------:R-:W-:Y:S01]  /*1abb0*/  ISETP.GT.U32.AND P3, PT, R0.reuse, R6, PT ;  /* 0x000000060000720c */ /* 0x040fe20003f64070 */
[----:B---3--:R-:W-:Y:S02]  /*1abc0*/  IMAD R4, R0, R7, R4 ;  /* 0x0000000700047224 */ /* 0x008fe400078e0204 */
[----:B------:R-:W3:Y:S04]  /*1abd0*/  LDL.LU R7, [R1+0x9ec] ;  /* 0x0009ec0001077983 */ /* 0x000ee80000300800 */
[----:B------:R0:W-:Y:S04]  /*1abe0*/  STL [R1+0x2d4], R16 ;  /* 0x0002d41001007387 */ /* 0x0001e80000100800 */
[----:B0-----:R-:W3:Y:S01]  /*1abf0*/  LDL.LU R16, [R1+0x2cd0] ;  /* 0x002cd00001107983 */ /* 0x001ee20000300800 */
[----:B------:R-:W-:Y:S01]  /*1ac00*/  @!P2 IMAD.IADD R10, R10, 0x1, -R0 ;  /* 0x000000010a0aa824 */ /* 0x000fe200078e0a00 */
[----:B------:R-:W-:-:S04]  /*1ac10*/  ISETP.GT.U32.AND P2, PT, R0, R12, PT ;  /* 0x0000000c0000720c */ /* 0x000fc80003f44070 */
[----:B------:R-:W-:Y:S02]  /*1ac20*/  ISETP.GT.U32.AND P5, PT, R0, R10, PT ;  /* 0x0000000a0000720c */ /* 0x000fe40003fa4070 */
[----:B------:R-:W-:Y:S01]  /*1ac30*/  IABS R11, R14 ;  /* 0x0000000e000b7213 */ /* 0x000fe20000000000 */
[--C-:B------:R-:W-:Y:S01]  /*1ac40*/  @!P4 IMAD.IADD R8, R8, 0x1, -R0.reuse ;  /* 0x000000010808c824 */ /* 0x100fe200078e0a00 */
[----:B--2---:R-:W-:Y:S01]  /*1ac50*/  ISETP.GE.AND P4, PT, R9, RZ, PT ;  /* 0x000000ff0900720c */ /* 0x004fe20003f86270 */
[----:B------:R-:W-:-:S04]  /*1ac60*/  @!P3 IMAD.IADD R6, R6, 0x1, -R0 ;  /* 0x000000010606b824 */ /* 0x000fc800078e0a00 */
[----:B------:R-:W-:Y:S02]  /*1ac70*/  @!P2 IMAD.IADD R12, R12, 0x1, -R0 ;  /* 0x000000010c0ca824 */ /* 0x000fe400078e0a00 */
[----:B------:R-:W-:-:S04]  /*1ac80*/  IMAD.HI.U32 R9, R2, R11, RZ ;  /* 0x0000000b02097227 */ /* 0x000fc800078e00ff */
[----:B------:R-:W-:Y:S01]  /*1ac90*/  @!P0 IMAD.MOV R12, RZ, RZ, -R12 ;  /* 0x000000ffff0c8224 */ /* 0x000fe200078e0a0c */
[----:B------:R-:W-:Y:S01]  /*1aca0*/  ISETP.GT.U32.AND P0, PT, R0, R6, PT ;  /* 0x000000060000720c */ /* 0x000fe20003f04070 */
[----:B------:R-:W-:Y:S01]  /*1acb0*/  @!P5 IMAD.IADD R10, R10, 0x1, -R0 ;  /* 0x000000010a0ad824 */ /* 0x000fe200078e0a00 */
[----:B----4-:R-:W-:Y:S01]  /*1acc0*/  ISETP.GE.AND P5, PT, R13, RZ, PT ;  /* 0x000000ff0d00720c */ /* 0x010fe20003fa6270 */
        /* <DEDUP_REMOVED lines=49> */
[----:B------:R-:W-:Y:S01]  /*1afe0*/  @!P1 IMAD.IADD R11, R11, 0x1, -R0 ;  /* 0x000000010b0b9824 */ /* 0x000fe200078e0a00 */
[----:B------:R-:W-:Y:S02]  /*1aff0*/  ISETP.GE.AND P1, PT, R14, RZ, PT ;  /* 0x000000ff0e00720c */ /* 0x000fe40003f26270 */
[----:B------:R-:W-:Y:S02]  /*1b000*/  IABS R14, R14 ;  /* 0x0000000e000e7213 */ /* 0x000fe40000000000 */
[----:B------:R-:W-:-:S03]  /*1b010*/  ISETP.GT.U32.AND P4, PT, R0, R11, PT ;  /* 0x0000000b0000720c */ /* 0x000fc60003f84070 */
[----:B------:R-:W-:-:S04]  /*1b020*/  IMAD.HI.U32 R4, R2, R14, RZ ;  /* 0x0000000e02047227 */ /* 0x000fc800078e00ff */
[----:B------:R-:W-:-:S04]  /*1b030*/  IMAD.MOV R4, RZ, RZ, -R4 ;  /* 0x000000ffff047224 */ /* 0x000fc800078e0a04 */
[----:B------:R-:W-:Y:S02]  /*1b040*/  IMAD R14, R0, R4, R14 ;  /* 0x00000004000e7224 */ /* 0x000fe400078e020e */
[----:B------:R-:W-:-:S04]  /*1b050*/  IMAD.HI.U32 R4, R2, R8, RZ ;  /* 0x0000000802047227 */ /* 0x000fc800078e00ff */
[----:B------:R-:W-:Y:S02]  /*1b060*/  IMAD.MOV R4, RZ, RZ, -R4 ;  /* 0x000000ffff047224 */ /* 0x000fe400078e0a04 */
[----:B------:R-:W-:Y:S02]  /*1b070*/  @!P4 IMAD.IADD R11, R11, 0x1, -R0 ;  /* 0x000000010b0bc824 */ /* 0x000fe400078e0a00 */
[C---:B------:R-:W-:Y:S01]  /*1b080*/  IMAD R8, R0.reuse, R4, R8 ;  /* 0x0000000400087224 */ /* 0x040fe200078e0208 */
[----:B------:R0:W-:Y:S01]  /*1b090*/  STL [R1+0x2cc8], R24 ;  /* 0x002cc81801007387 */ /* 0x0001e20000100800 */
[C---:B------:R-:W-:Y:S02]  /*1b0a0*/  ISETP.GT.U32.AND P5, PT, R0.reuse, R13, PT ;  /* 0x0000000d0000720c */ /* 0x040fe40003fa4070 */
[----:B------:R-:W-:Y:S02]  /*1b0b0*/  ISETP.GT.U32.AND P4, PT, R0, R7, PT ;  /* 0x000000070000720c */ /* 0x000fe40003f84070 */
[----:B----4-:R-:W-:Y:S01]  /*1b0c0*/  IABS R4, R12 ;  /* 0x0000000c00047213 */ /* 0x010fe20000000000 */
[----:B------:R-:W-:-:S04]  /*1b0d0*/  IMAD.MOV.U32 R12, RZ, RZ, R11 ;  /* 0x000000ffff0c7224 */ /* 0x000fc800078e000b */
[----:B------:R-:W-:-:S05]  /*1b0e0*/  @!P3 IMAD.MOV R12, RZ, RZ, -R12 ;  /* 0x000000ffff0cb224 */ /* 0x000fca00078e0a0c */
[----:B------:R1:W-:Y:S04]  /*1b0f0*/  STL [R1+0x2a8], R12 ;  /* 0x0002a80c01007387 */ /* 0x0003e80000100800 */
[----:B0-----:R-:W4:Y:S01]  /*1b100*/  LDL.LU R24, [R1+0xa24] ;  /* 0x000a240001187983 */ /* 0x001f220000300800 */
[--C-:B------:R-:W-:Y:S02]  /*1b110*/  @!P5 IMAD.IADD R13, R13, 0x1, -R0.reuse ;  /* 0x000000010d0dd824 */ /* 0x100fe400078e0a00 */
[----:B------:R-:W-:Y:S02]  /*1b120*/  @!P4 IMAD.IADD R7, R7, 0x1, -R0 ;  /* 0x000000010707c824 */ /* 0x000fe400078e0a00 */
[----:B------:R-:W-:Y:S01]  /*1b130*/  IMAD.HI.U32 R10, R2, R6, RZ ;  /* 0x00000006020a7227 */ /* 0x000fe200078e00ff */
[----:B------:R-:W-:-:S03]  /*1b140*/  ISETP.GT.U32.AND P4, PT, R0, R13, PT ;  /* 0x0000000d0000720c */ /* 0x000fc60003f84070 */
[----:B------:R-:W-:-:S04]  /*1b150*/  IMAD.MOV R10, RZ, RZ, -R10 ;  /* 0x000000ffff0a7224 */ /* 0x000fc800078e0a0a */
[----:B------:R-:W-:-:S05]  /*1b160*/  IMAD R6, R0, R10, R6 ;  /* 0x0000000a00067224 */ /* 0x000fca00078e0206 */
[----:B------:R-:W-:Y:S01]  /*1b170*/  ISETP.GT.U32.AND P5, PT, R0, R6, PT ;  /* 0x000000060000720c */ /* 0x000fe20003fa4070 */
[----:B------:R-:W-:-:S04]  /*1b180*/  @!P4 IMAD.IADD R13, R13, 0x1, -R0 ;  /* 0x000000010d0dc824 */ /* 0x000fc800078e0a00 */
[----:B-1----:R-:W-:Y:S02]  /*1b190*/  IMAD.MOV.U32 R12, RZ, RZ, R13 ;  /* 0x000000ffff0c7224 */ /* 0x002fe400078e000d */
[----:B------:R-:W-:-:S04]  /*1b1a0*/  IMAD.HI.U32 R10, R2, R9, RZ ;  /* 0x00000009020a7227 */ /* 0x000fc800078e00ff */
[----:B------:R-:W-:Y:S02]  /*1b1b0*/  @!P6 IMAD.MOV R12, RZ, RZ, -R12 ;  /* 0x000000ffff0ce224 */ /* 0x000fe400078e0a0c */
[----:B------:R-:W-:Y:S02]  /*1b1c0*/  IMAD.MOV R10, RZ, RZ, -R10 ;  /* 0x000000ffff0a7224 */ /* 0x000fe400078e0a0a */
[----:B------:R-:W-:Y:S01]  /*1b1d0*/  @!P5 IMAD.IADD R6, R6, 0x1, -R0 ;  /* 0x000000010606d824 */ /* 0x000fe200078e0a00 */
[----:B------:R0:W-:Y:S01]  /*1b1e0*/  STL [R1+0x2a0], R12 ;  /* 0x0002a00c01007387 */ /* 0x0001e20000100800 */
[C---:B------:R-:W-:Y:S01]  /*1b1f0*/  ISETP.GT.U32.AND P5, PT, R0.reuse, R7, PT ;  /* 0x000000070000720c */ /* 0x040fe20003fa4070 */
[C---:B------:R-:W-:Y:S01]  /*1b200*/  IMAD R9, R0.reuse, R10, R9 ;  /* 0x0000000a00097224 */ /* 0x040fe200078e0209 */
[----:B---3--:R-:W-:Y:S02]  /*1b210*/  IABS R10, R15 ;  /* 0x0000000f000a7213 */ /* 0x008fe40000000000 */
[----:B------:R-:W-:Y:S01]  /*1b220*/  ISETP.GT.U32.AND P3, PT, R0, R6, PT ;  /* 0x000000060000720c */ /* 0x000fe20003f64070 */
[----:B0-----:R-:W3:Y:S01]  /*1b230*/  LDL.LU R12, [R1+0x2ccc] ;  /* 0x002ccc00010c7983 */ /* 0x001ee20000300800 */
[----:B--2---:R-:W-:Y:S01]  /*1b240*/  IABS R11, R16 ;  /* 0x00000010000b7213 */ /* 0x004fe20000000000 */
[----:B------:R-:W-:Y:S01]  /*1b250*/  IMAD.HI.U32 R15, R2, R10, RZ ;  /* 0x0000000a020f7227 */ /* 0x000fe200078e00ff */
[----:B------:R-:W-:-:S03]  /*1b260*/  ISETP.GT.U32.AND P4, PT, R0, R14, PT ;  /* 0x0000000e0000720c */ /* 0x000fc60003f84070 */
[----:B------:R-:W-:Y:S02]  /*1b270*/  IMAD.MOV R15, RZ, RZ, -R15 ;  /* 0x000000ffff0f7224 */ /* 0x000fe400078e0a0f */
[----:B------:R-:W-:-:S04]  /*1b280*/  IMAD.HI.U32 R13, R2, R11, RZ ;  /* 0x0000000b020d7227 */ /* 0x000fc800078e00ff */
[----:B------:R-:W-:Y:S02]  /*1b290*/  @!P5 IMAD.IADD R7, R7, 0x1, -R0 ;  /* 0x000000010707d824 */ /* 0x000fe400078e0a00 */
[----:B------:R-:W-:-:S04]  /*1b2a0*/  IMAD.HI.U32 R16, R2, R4, RZ ;  /* 0x0000000402107227 */ /* 0x000fc800078e00ff */
[----:B------:R-:W-:Y:S02]  /*1b2b0*/  IMAD R10, R0, R15, R10 ;  /* 0x0000000f000a7224 */ /* 0x000fe400078e020a */
[----:B------:R-:W-:Y:S02]  /*1b2c0*/  IMAD.MOV R13, RZ, RZ, -R13 ;  /* 0x000000ffff0d7224 */ /* 0x000fe400078e0a0d */
[----:B------:R-:W-:Y:S02]  /*1b2d0*/  IMAD.MOV.U32 R15, RZ, RZ, R7 ;  /* 0x000000ffff0f7224 */ /* 0x000fe400078e0007 */
[----:B------:R-:W-:Y:S02]  /*1b2e0*/  IMAD.MOV R16, RZ, RZ, -R16 ;  /* 0x000000ffff107224 */ /* 0x000fe400078e0a10 */
[--C-:B------:R-:W-:Y:S02]  /*1b2f0*/  @!P3 IMAD.IADD R6, R6, 0x1, -R0.reuse ;  /* 0x000000010606b824 */ /* 0x100fe400078e0a00 */
[----:B------:R-:W-:-:S02]  /*1b300*/  @!P4 IMAD.IADD R14, R14, 0x1, -R0 ;  /* 0x000000010e0ec824 */ /* 0x000fc400078e0a00 */
[C---:B------:R-:W-:Y:S02]  /*1b310*/  IMAD R11, R0.reuse, R13, R11 ;  /* 0x0000000d000b7224 */ /* 0x040fe400078e020b */
[----:B------:R-:W-:Y:S02]  /*1b320*/  @!P0 IMAD.MOV R15, RZ, RZ, -R15 ;  /* 0x000000ffff0f8224 */ /* 0x000fe400078e0a0f */
[----:B------:R-:W-:Y:S02]  /*1b330*/  IMAD.MOV.U32 R13, RZ, RZ, R6 ;  /* 0x000000ffff0d7224 */ /* 0x000fe400078e0006 */
[----:B------:R-:W-:Y:S02]  /*1b340*/  IMAD R4, R0, R16, R4 ;  /* 0x0000001000047224 */ /* 0x000fe400078e0204 */
[----:B------:R-:W-:Y:S01]  /*1b350*/  @!P2 IMAD.MOV R13, RZ, RZ, -R13 ;  /* 0x000000ffff0da224 */ /* 0x000fe200078e0a0d */
[----:B----4-:R-:W-:Y:S02]  /*1b360*/  ISETP.GE.AND P4, PT, R24, RZ, PT ;  /* 0x000000ff1800720c */ /* 0x010fe40003f86270 */
[----:B------:R-:W2:Y:S04]  /*1b370*/  LDL.LU R24, [R1+0x2cc8] ;  /* 0x002cc80001187983 */ /* 0x000ea80000300800 */
[----:B------:R-:W4:Y:S04]  /*1b380*/  LDL.LU R16, [R1+0xaac] ;  /* 0x000aac0001107983 */ /* 0x000f280000300800 */
[----:B------:R-:W2:Y:S04]  /*1b390*/  LDL R7, [R1+0xa48] ;  /* 0x000a480001077983 */ /* 0x000ea80000100800 */
[----:B------:R0:W-:Y:S04]  /*1b3a0*/  STL [R1+0x298], R15 ;  /* 0x0002980f01007387 */ /* 0x0001e80000100800 */
[----:B0-----:R-:W4:Y:S04]  /*1b3b0*/  LDL.LU R15, [R1+0xa28] ;  /* 0x000a2800010f7983 */ /* 0x001f280000300800 */
[----:B------:R-:W4:Y:S04]  /*1b3c0*/  LDL R6, [R1+0xa44] ;  /* 0x000a440001067983 */ /* 0x000f280000100800 */
[----:B------:R0:W-:Y:S04]  /*1b3d0*/  STL [R1+0x2cc4], R20 ;  /* 0x002cc41401007387 */ /* 0x0001e80000100800 */
[----:B0-----:R-:W4:Y:S04]  /*1b3e0*/  LDL.LU R20, [R1+0xa2c] ;  /* 0x000a2c0001147983 */ /* 0x001f280000300800 */
[----:B------:R0:W-:Y:S04]  /*1b3f0*/  STL [R1+0x294], R13 ;  /* 0x0002940d01007387 */ /* 0x0001e80000100800 */
[----:B0-----:R-:W4:Y:S01]  /*1b400*/  LDL.LU R13, [R1+0xa30] ;  /* 0x000a3000010d7983 */ /* 0x001f220000300800 */
[----:B------:R-:W-:-:S02]  /*1b410*/  ISETP.GT.U32.AND P3, PT, R0, R8, PT ;  /* 0x000000080000720c */ /* 0x000fc40003f64070 */
[C---:B---3--:R-:W-:Y:S02]  /*1b420*/  ISETP.GT.U32.AND P6, PT, R0.reuse, R12, PT ;  /* 0x0000000c0000720c */ /* 0x048fe40003fc4070 */
[C---:B------:R-:W-:Y:S02]  /*1b430*/  ISETP.GT.U32.AND P5, PT, R0.reuse, R9, PT ;  /* 0x000000090000720c */ /* 0x040fe40003fa4070 */
[----:B------:R-:W-:-:S07]  /*1b440*/  ISETP.GT.U32.AND P2, PT, R0, R4, PT ;  /* 0x000000040000720c */ /* 0x000fce0003f44070 */
[--C-:B------:R-:W-:Y:S02]  /*1b450*/  @!P3 IMAD.IADD R8, R8, 0x1, -R0.reuse ;  /* 0x000000010808b824 */ /* 0x100fe400078e0a00 */
[--C-:B------:R-:W-:Y:S02]  /*1b460*/  @!P6 IMAD.IADD R12, R12, 0x1, -R0.reuse ;  /* 0x000000010c0ce824 */ /* 0x100fe400078e0a00 */
[--C-:B------:R-:W-:Y:S01]  /*1b470*/  @!P5 IMAD.IADD R9, R9, 0x1, -R0.reuse ;  /* 0x000000010909d824 */ /* 0x100fe200078e0a00 */
[C---:B------:R-:W-:Y:S02]  /*1b480*/  ISETP.GT.U32.AND P0, PT, R0.reuse, R8, PT ;  /* 0x000000080000720c */ /* 0x040fe40003f04070 */
[----:B------:R-:W-:Y:S01]  /*1b490*/  ISETP.GT.U32.AND P5, PT, R0, R12, PT ;  /* 0x0000000c0000720c */ /* 0x000fe20003fa4070 */
[----:B------:R-:W-:-:S10]  /*1b4a0*/  @!P2 IMAD.IADD R4, R4, 0x1, -R0 ;  /* 0x000000010404a824 */ /* 0x000fd400078e0a00 */
[--C-:B------:R-:W-:Y:S02]  /*1b4b0*/  @!P0 IMAD.IADD R8, R8, 0x1, -R0.reuse ;  /* 0x0000000108088824 */ /* 0x100fe400078e0a00 */
[----:B------:R-:W-:Y:S01]  /*1b4c0*/  @!P5 IMAD.IADD R12, R12, 0x1, -R0 ;  /* 0x000000010c0cd824 */ /* 0x000fe200078e0a00 */
[----:B--2---:R-:W-:Y:S02]  /*1b4d0*/  IABS R7, R7 ;  /* 0x0000000700077213 */ /* 0x004fe40000000000 */
[----:B----4-:R-:W-:Y:S02]  /*1b4e0*/  ISETP.GE.AND P5, PT, R15, RZ, PT ;  /* 0x000000ff0f00720c */ /* 0x010fe40003fa6270 */
[----:B------:R-:W-:-:S05]  /*1b4f0*/  IABS R6, R6 ;  /* 0x0000000600067213 */ /* 0x000fca0000000000 */
[----:B------:R-:W-:Y:S01]  /*1b500*/  IMAD.HI.U32 R15, R2, R6, RZ ;  /* 0x00000006020f7227 */ /* 0x000fe200078e00ff */
[----:B------:R-:W-:Y:S02]  /*1b510*/  ISETP.GE.AND P0, PT, R20, RZ, PT ;  /* 0x000000ff1400720c */ /* 0x000fe40003f06270 */
[----:B------:R-:W2:Y:S04]  /*1b520*/  LDL.LU R20, [R1+0x2cc4] ;  /* 0x002cc40001147983 */ /* 0x000ea80000300800 */
[----:B------:R0:W-:Y:S01]  /*1b530*/  STL [R1+0x2cbc], R2 ;  /* 0x002cbc0201007387 */ /* 0x0001e20000100800 */
[----:B------:R-:W-:Y:S01]  /*1b540*/  ISETP.GE.AND P2, PT, R13, RZ, PT ;  /* 0x000000ff0d00720c */ /* 0x000fe20003f46270 */
[----:B------:R-:W-:Y:S02]  /*1b550*/  IMAD.HI.U32 R13, R2, R7, RZ ;  /* 0x00000007020d7227 */ /* 0x000fe400078e00ff */
[----:B0-----:R-:W3:Y:S01]  /*1b560*/  LDL.LU R2, [R1+0xa34] ;  /* 0x000a340001027983 */ /* 0x001ee20000300800 */
[----:B------:R-:W-:-:S02]  /*1b570*/  ISETP.GT.U32.AND P6, PT, R0, R14, PT ;  /* 0x0000000e0000720c */ /* 0x000fc40003fc4070 */
[----:B------:R-:W-:-:S11]  /*1b580*/  ISETP.GT.U32.AND P3, PT, R0, R9, PT ;  /* 0x000000090000720c */ /* 0x000fd60003f64070 */
[--C-:B------:R-:W-:Y:S01]  /*1b590*/  @!P6 IMAD.IADD R14, R14, 0x1, -R0.reuse ;  /* 0x000000010e0ee824 */ /* 0x100fe200078e0a00 */
[----:B------:R-:W-:Y:S01]  /*1b5a0*/  ISETP.GT.U32.AND P6, PT, R0, R10, PT ;  /* 0x0000000a0000720c */ /* 0x000fe20003fc4070 */
[----:B------:R0:W-:Y:S01]  /*1b5b0*/  STL [R1+0x2cc0], R19 ;  /* 0x002cc01301007387 */ /* 0x0001e20000100800 */
[----:B------:R-:W-:Y:S02]  /*1b5c0*/  @!P3 IMAD.IADD R9, R9, 0x1, -R0 ;  /* 0x000000010909b824 */ /* 0x000fe400078e0a00 */
[----:B0-----:R-:W-:-:S09]  /*1b5d0*/  IMAD.MOV.U32 R19, RZ, RZ, R14 ;  /* 0x000000ffff137224 */ /* 0x001fd200078e000e */
[----:B------:R-:W-:Y:S01]  /*1b5e0*/  @!P6 IMAD.IADD R10, R10, 0x1, -R0 ;  /* 0x000000010a0ae824 */ /* 0x000fe200078e0a00 */
[----:B------:R-:W4:Y:S01]  /*1b5f0*/  LDL.LU R14, [R1+0xa4c] ;  /* 0x000a4c00010e7983 */ /* 0x000f220000300800 */
[----:B------:R-:W-:Y:S02]  /*1b600*/  @!P1 IMAD.MOV R19, RZ, RZ, -R19 ;  /* 0x000000ffff139224 */ /* 0x000fe400078e0a13 */
[----:B------:R-:W-:-:S03]  /*1b610*/  IMAD.MOV R15, RZ, RZ, -R15 ;  /* 0x000000ffff0f7224 */ /* 0x000fc600078e0a0f */
[----:B------:R0:W-:Y:S01]  /*1b620*/  STL [R1+0x290], R19 ;  /* 0x0002901301007387 */ /* 0x0001e20000100800 */
[----:B------:R-:W-:Y:S02]  /*1b630*/  IMAD.MOV R13, RZ, RZ, -R13 ;  /* 0x000000ffff0d7224 */ /* 0x000fe400078e0a0d */
[C---:B------:R-:W-:Y:S02]  /*1b640*/  IMAD R6, R0.reuse, R15, R6 ;  /* 0x0000000f00067224 */ /* 0x040fe400078e0206 */
[----:B0-----:R-:W-:Y:S02]  /*1b650*/  IMAD.MOV.U32 R19, RZ, RZ, R9 ;  /* 0x000000ffff137224 */ /* 0x001fe400078e0009 */
[----:B------:R-:W-:Y:S02]  /*1b660*/  IMAD R7, R0, R13, R7 ;  /* 0x0000000d00077224 */ /* 0x000fe400078e0207 */
[----:B------:R-:W-:Y:S01]  /*1b670*/  @!P5 IMAD.MOV R19, RZ, RZ, -R19 ;  /* 0x000000ffff13d224 */ /* 0x000fe200078e0a13 */
[----:B---3--:R-:W-:Y:S01]  /*1b680*/  ISETP.GE.AND P6, PT, R2, RZ, PT ;  /* 0x000000ff0200720c */ /* 0x008fe20003fc6270 */
[----:B------:R-:W-:-:S04]  /*1b690*/  IMAD.MOV.U32 R2, RZ, RZ, R12 ;  /* 0x000000ffff027224 */ /* 0x000fc800078e000c */
[----:B------:R-:W-:-:S05]  /*1b6a0*/  @!P4 IMAD.MOV R2, RZ, RZ, -R2 ;  /* 0x000000ffff02c224 */ /* 0x000fca00078e0a02 */
[----:B------:R0:W-:Y:S04]  /*1b6b0*/  STL [R1+0x28c], R2 ;  /* 0x00028c0201007387 */ /* 0x0001e80000100800 */
[----:B------:R-:W3:Y:S04]  /*1b6c0*/  LDL R12, [R1+0xa50] ;  /* 0x000a5000010c7983 */ /* 0x000ee80000100800 */
[----:B------:R-:W2:Y:S01]  /*1b6d0*/  LDL.LU R15, [R1+0xa48] ;  /* 0x000a4800010f7983 */ /* 0x000ea20000300800 */
[----:B0-----:R-:W-:-:S03]  /*1b6e0*/  IMAD.MOV.U32 R2, RZ, RZ, R8 ;  /* 0x000000ffff027224 */ /* 0x001fc600078e0008 */
[----:B------:R-:W3:Y:S01]  /*1b6f0*/  LDL.LU R13, [R1+0xa44] ;  /* 0x000a4400010d7983 */ /* 0x000ee20000300800 */
[----:B------:R-:W-:-:S03]  /*1b700*/  @!P0 IMAD.MOV R2, RZ, RZ, -R2 ;  /* 0x000000ffff028224 */ /* 0x000fc600078e0a02 */
[----:B------:R-:W2:Y:S04]  /*1b710*/  LDL.LU R8, [R1+0xa40] ;  /* 0x000a400001087983 */ /* 0x000ea80000300800 */
[----:B------:R0:W-:Y:S04]  /*1b720*/  STL [R1+0x288], R19 ;  /* 0x0002881301007387 */ /* 0x0001e80000100800 */
[----:B0-----:R-:W2:Y:S04]  /*1b730*/  LDL.LU R19, [R1+0x2cc0] ;  /* 0x002cc00001137983 */ /* 0x001ea80000300800 */
[----:B------:R0:W-:Y:S04]  /*1b740*/  STL [R1+0x284], R2 ;  /* 0x0002840201007387 */ /* 0x0001e80000100800 */
[----:B0-----:R-:W2:Y:S01]  /*1b750*/  LDL.LU R2, [R1+0x2cbc] ;  /* 0x002cbc0001027983 */ /* 0x001ea20000300800 */
[----:B------:R-:W-:-:S02]  /*1b760*/  ISETP.GT.U32.AND P3, PT, R0, R11, PT ;  /* 0x0000000b0000720c */ /* 0x000fc40003f64070 */
[C---:B------:R-:W-:Y:S02]  /*1b770*/  ISETP.GT.U32.AND P1, PT, R0.reuse, R4, PT ;  /* 0x000000040000720c */ /* 0x040fe40003f24070 */
[----:B------:R-:W-:-:S09]  /*1b780*/  ISETP.GT.U32.AND P4, PT, R0, R10, PT ;  /* 0x0000000a0000720c */ /* 0x000fd20003f84070 */
[----:B------:R-:W-:Y:S01]  /*1b790*/  @!P3 IMAD.IADD R11, R11, 0x1, -R0 ;  /* 0x000000010b0bb824 */ /* 0x000fe200078e0a00 */
[----:B------:R-:W-:-:S04]  /*1b7a0*/  ISETP.GT.U32.AND P5, PT, R0, R6, PT ;  /* 0x000000060000720c */ /* 0x000fc80003fa4070 */
[----:B------:R-:W-:Y:S01]  /*1b7b0*/  ISETP.GT.U32.AND P3, PT, R0, R11, PT ;  /* 0x0000000b0000720c */ /* 0x000fe20003f64070 */
[--C-:B------:R-:W-:Y:S01]  /*1b7c0*/  @!P1 IMAD.IADD R4, R4, 0x1, -R0.reuse ;  /* 0x0000000104049824 */ /* 0x100fe200078e0a00 */
[----:B----4-:R-:W-:Y:S01]  /*1b7d0*/  IABS R9, R14 ;  /* 0x0000000e00097213 */ /* 0x010fe20000000000 */
[----:B------:R-:W-:-:S06]  /*1b7e0*/  @!P4 IMAD.IADD R10, R10, 0x1, -R0 ;  /* 0x000000010a0ac824 */ /* 0x000fcc00078e0a00 */
[----:B------:R-:W-:-:S04]  /*1b7f0*/  @!P5 IMAD.IADD R6, R6, 0x1, -R0 ;  /* 0x000000010606d824 */ /* 0x000fc800078e0a00 */
[----:B------:R-:W-:Y:S01]  /*1b800*/  @!P3 IMAD.IADD R11, R11, 0x1, -R0 ;  /* 0x000000010b0bb824 */ /* 0x000fe200078e0a00 */
[----:B------:R-:W-:Y:S02]  /*1b810*/  ISETP.GE.AND P5, PT, R14, RZ, PT ;  /* 0x000000ff0e00720c */ /* 0x000fe40003fa6270 */
[----:B---3--:R-:W-:Y:S01]  /*1b820*/  ISETP.GE.AND P4, PT, R13, RZ, PT ;  /* 0x000000ff0d00720c */ /* 0x008fe20003f86270 */
[----:B------:R-:W-:Y:S01]  /*1b830*/  IMAD.MOV.U32 R13, RZ, RZ, R4 ;  /* 0x000000ffff0d7224 */ /* 0x000fe200078e0004 */
[----:B--2---:R-:W-:Y:S02]  /*1b840*/  ISETP.GE.AND P0, PT, R8, RZ, PT ;  /* 0x000000ff0800720c */ /* 0x004fe40003f06270 */
[----:B------:R-:W-:Y:S01]  /*1b850*/  IABS R8, R12 ;  /* 0x0000000c00087213 */ /* 0x000fe20000000000 */
[----:B------:R-:W-:Y:S01]  /*1b860*/  @!P2 IMAD.MOV R13, RZ, RZ, -R13 ;  /* 0x000000ffff0da224 */ /* 0x000fe200078e0a0d */
[----:B------:R-:W-:Y:S02]  /*1b870*/  ISETP.GE.AND P3, PT, R15, RZ, PT ;  /* 0x000000ff0f00720c */ /* 0x000fe40003f66270 */
[----:B------:R-:W2:Y:S04]  /*1b880*/  LDL.LU R15, [R1+0xa54] ;  /* 0x000a5400010f7983 */ /* 0x000ea80000300800 */
[----:B------:R-:W-:Y:S04]  /*1b890*/  STL [R1+0x2cb8], R19 ;  /* 0x002cb81301007387 */ /* 0x000fe80000100800 */
[----:B------:R0:W-:Y:S01]  /*1b8a0*/  STL [R1+0x2cb4], R26 ;  /* 0x002cb41a01007387 */ /* 0x0001e20000100800 */
[----:B------:R-:W-:-:S03]  /*1b8b0*/  IMAD.HI.U32 R12, R2, R9, RZ ;  /* 0x00000009020c7227 */ /* 0x000fc600078e00ff */
[----:B------:R1:W-:Y:S01]  /*1b8c0*/  STL [R1+0x280], R13 ;  /* 0x0002800d01007387 */ /* 0x0003e20000100800 */
[----:B------:R-:W-:-:S03]  /*1b8d0*/  IMAD.MOV R12, RZ, RZ, -R12 ;  /* 0x000000ffff0c7224 */ /* 0x000fc600078e0a0c */
[----:B------:R-:W3:Y:S01]  /*1b8e0*/  LDL.LU R14, [R1+0xa58] ;  /* 0x000a5800010e7983 */ /* 0x000ee20000300800 */
[----:B0-----:R-:W-:Y:S02]  /*1b8f0*/  IMAD.MOV.U32 R26, RZ, RZ, R11 ;  /* 0x000000ffff1a7224 */ /* 0x001fe400078e000b */
[C---:B------:R-:W-:Y:S01]  /*1b900*/  IMAD R9, R0.reuse, R12, R9 ;  /* 0x0000000c00097224 */ /* 0x040fe200078e0209 */
[----:B-1----:R-:W4:Y:S04]  /*1b910*/  LDL.LU R13, [R1+0xa5c] ;  /* 0x000a5c00010d7983 */ /* 0x002f280000300800 */
[----:B------:R-:W3:Y:S04]  /*1b920*/  LDL.LU R12, [R1+0xa68] ;  /* 0x000a6800010c7983 */ /* 0x000ee80000300800 */
[----:B------:R-:W3:Y:S01]  /*1b930*/  LDL.LU R11, [R1+0xa50] ;  /* 0x000a5000010b7983 */ /* 0x000ee20000300800 */
[----:B------:R-:W-:Y:S01]  /*1b940*/  IMAD.MOV.U32 R19, RZ, RZ, R10 ;  /* 0x000000ffff137224 */ /* 0x000fe200078e000a */
[----:B------:R-:W-:-:S03]  /*1b950*/  ISETP.GT.U32.AND P2, PT, R0, R6, PT ;  /* 0x000000060000720c */ /* 0x000fc60003f44070 */
[----:B------:R-:W-:Y:S01]  /*1b960*/  @!P6 IMAD.MOV R19, RZ, RZ, -R19 ;  /* 0x000000ffff13e224 */ /* 0x000fe200078e0a13 */
[C---:B------:R-:W-:Y:S02]  /*1b970*/  ISETP.GT.U32.AND P6, PT, R0.reuse, R9, PT ;  /* 0x000000090000720c */ /* 0x040fe40003fc4070 */
[----:B------:R-:W-:-:S07]  /*1b980*/  ISETP.GT.U32.AND P1, PT, R0, R7, PT ;  /* 0x000000070000720c */ /* 0x000fce0003f24070 */
[----:B------:R-:W-:-:S04]  /*1b990*/  @!P2 IMAD.IADD R6, R6, 0x1, -R0 ;  /* 0x000000010606a824 */ /* 0x000fc800078e0a00 */
[--C-:B------:R-:W-:Y:S02]  /*1b9a0*/  @!P6 IMAD.IADD R9, R9, 0x1, -R0.reuse ;  /* 0x000000010909e824 */ /* 0x100fe400078e0a00 */
[----:B------:R-:W-:Y:S02]  /*1b9b0*/  @!P1 IMAD.IADD R7, R7, 0x1, -R0 ;  /* 0x0000000107079824 */ /* 0x000fe400078e0a00 */
[----:B------:R-:W-:Y:S01]  /*1b9c0*/  @!P4 IMAD.MOV R6, RZ, RZ, -R6 ;  /* 0x000000ffff06c224 */ /* 0x000fe200078e0a06 */
[C---:B------:R-:W-:Y:S02]  /*1b9d0*/  ISETP.GT.U32.AND P4, PT, R0.reuse, R9, PT ;  /* 0x000000090000720c */ /* 0x040fe40003f84070 */
[----:B------:R-:W-:Y:S01]  /*1b9e0*/  ISETP.GT.U32.AND P1, PT, R0, R7, PT ;  /* 0x000000070000720c */ /* 0x000fe20003f24070 */
[----:B------:R-:W-:Y:S01]  /*1b9f0*/  @!P0 IMAD.MOV R26, RZ, RZ, -R26 ;  /* 0x000000ffff1a8224 */ /* 0x000fe200078e0a1a */
[----:B------:R0:W-:Y:S09]  /*1ba00*/  STL [R1+0x27c], R19 ;  /* 0x00027c1301007387 */ /* 0x0001f20000100800 */
[--C-:B------:R-:W-:Y:S01]  /*1ba10*/  @!P4 IMAD.IADD R9, R9, 0x1, -R0.reuse ;  /* 0x000000010909c824 */ /* 0x100fe200078e0a00 */
[----:B0-----:R-:W3:Y:S01]  /*1ba20*/  LDL.LU R19, [R1+0x2cb8] ;  /* 0x002cb80001137983 */ /* 0x001ee20000300800 */
[----:B------:R-:W-:-:S03]  /*1ba30*/  @!P1 IMAD.IADD R7, R7, 0x1, -R0 ;  /* 0x0000000107079824 */ /* 0x000fc600078e0a00 */
[----:B------:R0:W-:Y:S01]  /*1ba40*/  STL [R1+0x274], R26 ;  /* 0x0002741a01007387 */ /* 0x0001e20000100800 */
[----:B------:R-:W-:-:S03]  /*1ba50*/  @!P3 IMAD.MOV R7, RZ, RZ, -R7 ;  /* 0x000000ffff07b224 */ /* 0x000fc600078e0a07 */
[----:B0-----:R-:W3:Y:S04]  /*1ba60*/  LDL.LU R26, [R1+0x2cb4] ;  /* 0x002cb400011a7983 */ /* 0x001ee80000300800 */
[----:B------:R-:W-:Y:S01]  /*1ba70*/  STL [R1+0x26c], R6 ;  /* 0x00026c0601007387 */ /* 0x000fe20000100800 */
[----:B--2---:R-:W-:Y:S02]  /*1ba80*/  IABS R10, R15 ;  /* 0x0000000f000a7213 */ /* 0x004fe40000000000 */
[----:B------:R-:W-:Y:S01]  /*1ba90*/  ISETP.GE.AND P1, PT, R15, RZ, PT ;  /* 0x000000ff0f00720c */ /* 0x000fe20003f26270 */
[----:B----4-:R0:W-:Y:S01]  /*1baa0*/  STL [R1+0x2cb0], R13 ;  /* 0x002cb00d01007387 */ /* 0x0101e20000100800 */
[----:B---3--:R-:W-:Y:S02]  /*1bab0*/  ISETP.GE.AND P0, PT, R11, RZ, PT ;  /* 0x000000ff0b00720c */ /* 0x008fe40003f06270 */
[----:B------:R-:W-:Y:S01]  /*1bac0*/  IABS R11, R13 ;  /* 0x0000000d000b7213 */ /* 0x000fe20000000000 */
[----:B0-----:R-:W-:Y:S01]  /*1bad0*/  IMAD.MOV.U32 R13, RZ, RZ, R9 ;  /* 0x000000ffff0d7224 */ /* 0x001fe200078e0009 */
[----:B------:R-:W-:Y:S01]  /*1bae0*/  IABS R15, R12 ;  /* 0x0000000c000f7213 */ /* 0x000fe20000000000 */
[----:B------:R-:W-:Y:S02]  /*1baf0*/  STL [R1+0x268], R7 ;  /* 0x0002680701007387 */ /* 0x000fe40000100800 */
[----:B------:R-:W-:Y:S01]  /*1bb00*/  @!P5 IMAD.MOV R13, RZ, RZ, -R13 ;  /* 0x000000ffff0dd224 */ /* 0x000fe200078e0a0d */
[----:B------:R-:W-:-:S02]  /*1bb10*/  ISETP.GE.AND P6, PT, R12, RZ, PT ;  /* 0x000000ff0c00720c */ /* 0x000fc40003fc6270 */
[----:B------:R-:W-:Y:S01]  /*1bb20*/  IABS R6, R14 ;  /* 0x0000000e00067213 */ /* 0x000fe20000000000 */
[----:B------:R-:W2:Y:S01]  /*1bb30*/  LDL R12, [R1+0xa60] ;  /* 0x000a6000010c7983 */ /* 0x000ea20000100800 */
[----:B------:R-:W-:-:S03]  /*1bb40*/  ISETP.GE.AND P4, PT, R14, RZ, PT ;  /* 0x000000ff0e00720c */ /* 0x000fc60003f86270 */
[----:B------:R-:W3:Y:S04]  /*1bb50*/  LDL R14, [R1+0xa64] ;  /* 0x000a6400010e7983 */ /* 0x000ee80000100800 */
[----:B------:R-:W4:Y:S04]  /*1bb60*/  LDL.LU R9, [R1+0xa80] ;  /* 0x000a800001097983 */ /* 0x000f280000300800 */
[----:B------:R0:W-:Y:S04]  /*1bb70*/  STL [R1+0x264], R13 ;  /* 0x0002640d01007387 */ /* 0x0001e80000100800 */
[----:B0-----:R-:W3:Y:S01]  /*1bb80*/  LDL.LU R13, [R1+0x2cb0] ;  /* 0x002cb000010d7983 */ /* 0x001ee20000300800 */
[----:B------:R-:W-:-:S04]  /*1bb90*/  IMAD.HI.U32 R4, R2, R8, RZ ;  /* 0x0000000802047227 */ /* 0x000fc800078e00ff */
[----:B------:R-:W-:-:S04]  /*1bba0*/  IMAD.MOV R4, RZ, RZ, -R4 ;  /* 0x000000ffff047224 */ /* 0x000fc800078e0a04 */
[----:B------:R-:W-:Y:S02]  /*1bbb0*/  IMAD R8, R0, R4, R8 ;  /* 0x0000000400087224 */ /* 0x000fe400078e0208 */
[----:B------:R-:W-:-:S04]  /*1bbc0*/  IMAD.HI.U32 R4, R2, R10, RZ ;  /* 0x0000000a02047227 */ /* 0x000fc800078e00ff */
[----:B------:R-:W-:Y:S01]  /*1bbd0*/  IMAD.MOV R4, RZ, RZ, -R4 ;  /* 0x000000ffff047224 */ /* 0x000fe200078e0a04 */
[----:B------:R-:W-:-:S03]  /*1bbe0*/  ISETP.GT.U32.AND P2, PT, R0, R8, PT ;  /* 0x000000080000720c */ /* 0x000fc60003f44070 */
[----:B------:R-:W-:-:S05]  /*1bbf0*/  IMAD R10, R0, R4, R10 ;  /* 0x00000004000a7224 */ /* 0x000fca00078e020a */
[----:B------:R-:W-:Y:S01]  /*1bc00*/  ISETP.GT.U32.AND P3, PT, R0, R10, PT ;  /* 0x0000000a0000720c */ /* 0x000fe20003f64070 */
[----:B------:R-:W-:-:S04]  /*1bc10*/  IMAD.HI.U32 R4, R2, R15, RZ ;  /* 0x0000000f02047227 */ /* 0x000fc800078e00ff */
[----:B------:R-:W-:Y:S02]  /*1bc20*/  @!P2 IMAD.IADD R8, R8, 0x1, -R0 ;  /* 0x000000010808a824 */ /* 0x000fe400078e0a00 */
[----:B------:R-:W-:-:S03]  /*1bc30*/  IMAD.MOV R4, RZ, RZ, -R4 ;  /* 0x000000ffff047224 */ /* 0x000fc600078e0a04 */
[----:B------:R-:W-:-:S03]  /*1bc40*/  ISETP.GT.U32.AND P2, PT, R0, R8, PT ;  /* 0x000000080000720c */ /* 0x000fc60003f44070 */
[----:B------:R-:W-:Y:S02]  /*1bc50*/  @!P3 IMAD.IADD R10, R10, 0x1, -R0 ;  /* 0x000000010a0ab824 */ /* 0x000fe400078e0a00 */
[----:B------:R-:W-:-:S03]  /*1bc60*/  IMAD R15, R0, R4, R15 ;  /* 0x00000004000f7224 */ /* 0x000fc600078e020f */
[----:B------:R-:W-:Y:S01]  /*1bc70*/  ISETP.GT.U32.AND P3, PT, R0, R10, PT ;  /* 0x0000000a0000720c */ /* 0x000fe20003f64070 */
[----:B------:R-:W-:-:S04]  /*1bc80*/  IMAD.HI.U32 R4, R2, R11, RZ ;  /* 0x0000000b02047227 */ /* 0x000fc800078e00ff */
[----:B------:R-:W-:Y:S02]  /*1bc90*/  IMAD.MOV R4, RZ, RZ, -R4 ;  /* 0x000000ffff047224 */ /* 0x000fe400078e0a04 */
[----:B------:R-:W-:Y:S02]  /*1bca0*/  @!P2 IMAD.IADD R8, R8, 0x1, -R0 ;  /* 0x000000010808a824 */ /* 0x000fe400078e0a00 */
[----:B------:R-:W-:Y:S02]  /*1bcb0*/  IMAD R11, R0, R4, R11 ;  /* 0x00000004000b7224 */ /* 0x000fe400078e020b */
[----:B------:R-:W-:Y:S02]  /*1bcc0*/  @!P0 IMAD.MOV R8, RZ, RZ, -R8 ;  /* 0x000000ffff088224 */ /* 0x000fe400078e0a08 */
[----:B------:R-:W-:Y:S01]  /*1bcd0*/  @!P3 IMAD.IADD R10, R10, 0x1, -R0 ;  /* 0x000000010a0ab824 */ /* 0x000fe200078e0a00 */
[----:B--2---:R-:W-:Y:S02]  /*1bce0*/  IABS R4, R12 ;  /* 0x0000000c00047213 */ /* 0x004fe40000000000 */
[----:B---3--:R-:W-:-:S02]  /*1bcf0*/  ISETP.GE.AND P5, PT, R13, RZ, PT ;  /* 0x000000ff0d00720c */ /* 0x008fc40003fa6270 */
[----:B------:R-:W2:Y:S04]  /*1bd00*/  LDL R13, [R1+0xa6c] ;  /* 0x000a6c00010d7983 */ /* 0x000ea80000100800 */
[----:B------:R0:W-:Y:S04]  /*1bd10*/  STL [R1+0x2cac], R11 ;  /* 0x002cac0b01007387 */ /* 0x0001e80000100800 */
[----:B------:R-:W-:Y:S04]  /*1bd20*/  STL [R1+0x25c], R8 ;  /* 0x00025c0801007387 */ /* 0x000fe80000100800 */
[----:B------:R-:W3:Y:S01]  /*1bd30*/  LDL R12, [R1+0xa70] ;  /* 0x000a7000010c7983 */ /* 0x000ee20000100800 */
[----:B0-----:R-:W-:-:S03]  /*1bd40*/  IMAD.MOV.U32 R11, RZ, RZ, R10 ;  /* 0x000000ffff0b7224 */ /* 0x001fc600078e000a */
[----:B------:R-:W2:Y:S01]  /*1bd50*/  LDL.LU R10, [R1+0xa60] ;  /* 0x000a6000010a7983 */ /* 0x000ea20000300800 */
[----:B------:R-:W-:-:S04]  /*1bd60*/  IMAD.HI.U32 R7, R2, R6, RZ ;  /* 0x0000000602077227 */ /* 0x000fc800078e00ff */
[----:B------:R-:W-:Y:S02]  /*1bd70*/  @!P1 IMAD.MOV R11, RZ, RZ, -R11 ;  /* 0x000000ffff0b9224 */ /* 0x000fe400078e0a0b */
[----:B------:R-:W-:-:S03]  /*1bd80*/  IMAD.MOV R7, RZ, RZ, -R7 ;  /* 0x000000ffff077224 */ /* 0x000fc600078e0a07 */
[----:B------:R0:W-:Y:S01]  /*1bd90*/  STL [R1+0x254], R11 ;  /* 0x0002540b01007387 */ /* 0x0001e20000100800 */
[----:B------:R-:W-:Y:S01]  /*1bda0*/  IMAD R6, R0, R7, R6 ;  /* 0x0000000700067224 */ /* 0x000fe200078e0206 */
[----:B----4-:R-:W-:Y:S02]  /*1bdb0*/  IABS R7, R9 ;  /* 0x0000000900077213 */ /* 0x010fe40000000000 */
[----:B0-----:R-:W4:Y:S01]  /*1bdc0*/  LDL.LU R11, [R1+0x2cac] ;  /* 0x002cac00010b7983 */ /* 0x001f220000300800 */
[----:B------:R-:W-:Y:S02]  /*1bdd0*/  ISETP.GE.AND P0, PT, R9, RZ, PT ;  /* 0x000000ff0900720c */ /* 0x000fe40003f06270 */
[----:B------:R-:W-:Y:S01]  /*1bde0*/  IMAD.HI.U32 R9, R2, R7, RZ ;  /* 0x0000000702097227 */ /* 0x000fe200078e00ff */
[----:B------:R-:W-:-:S03]  /*1bdf0*/  IABS R14, R14 ;  /* 0x0000000e000e7213 */ /* 0x000fc60000000000 */
[----:B------:R-:W-:-:S04]  /*1be00*/  IMAD.MOV R9, RZ, RZ, -R9 ;  /* 0x000000ffff097224 */ /* 0x000fc800078e0a09 */
[----:B------:R-:W-:Y:S02]  /*1be10*/  IMAD R7, R0, R9, R7 ;  /* 0x0000000900077224 */ /* 0x000fe400078e0207 */
[----:B------:R-:W-:Y:S01]  /*1be20*/  IMAD.HI.U32 R9, R2, R14, RZ ;  /* 0x0000000e02097227 */ /* 0x000fe200078e00ff */
[----:B------:R-:W-:-:S03]  /*1be30*/  ISETP.GT.U32.AND P2, PT, R0, R15, PT ;  /* 0x0000000f0000720c */ /* 0x000fc60003f44070 */
[----:B------:R-:W-:-:S04]  /*1be40*/  IMAD.MOV R9, RZ, RZ, -R9 ;  /* 0x000000ffff097224 */ /* 0x000fc800078e0a09 */
[----:B------:R-:W-:Y:S02]  /*1be50*/  IMAD R14, R0, R9, R14 ;  /* 0x00000009000e7224 */ /* 0x000fe400078e020e */
[----:B------:R-:W3:Y:S04]  /*1be60*/  LDL R9, [R1+0xa74] ;  /* 0x000a740001097983 */ /* 0x000ee80000100800 */
[----:B------:R-:W-:-:S05]  /*1be70*/  @!P2 IMAD.IADD R15, R15, 0x1, -R0 ;  /* 0x000000010f0fa824 */ /* 0x000fca00078e0a00 */
[----:B------:R-:W-:-:S13]  /*1be80*/  ISETP.GT.U32.AND P2, PT, R0, R15, PT ;  /* 0x0000000f0000720c */ /* 0x000fda0003f44070 */
[----:B------:R-:W-:Y:S01]  /*1be90*/  @!P2 IMAD.IADD R15, R15, 0x1, -R0 ;  /* 0x000000010f0fa824 */ /* 0x000fe200078e0a00 */
[----:B--2---:R-:W-:Y:S02]  /*1bea0*/  ISETP.GE.AND P2, PT, R10, RZ, PT ;  /* 0x000000ff0a00720c */ /* 0x004fe40003f46270 */
[----:B------:R-:W2:Y:S04]  /*1beb0*/  LDL R10, [R1+0xa78] ;  /* 0x000a7800010a7983 */ /* 0x000ea80000100800 */
[----:B------:R0:W-:Y:S02]  /*1bec0*/  STL [R1+0x2ca8], R14 ;  /* 0x002ca80e01007387 */ /* 0x0001e40000100800 */
[----:B0-----:R-:W-:-:S04]  /*1bed0*/  IMAD.MOV.U32 R14, RZ, RZ, R15 ;  /* 0x000000ffff0e7224 */ /* 0x001fc800078e000f */
[----:B------:R-:W-:Y:S01]  /*1bee0*/  @!P6 IMAD.MOV R14, RZ, RZ, -R14 ;  /* 0x000000ffff0ee224 */ /* 0x000fe200078e0a0e */
[----:B------:R0:W-:Y:S04]  /*1bef0*/  STL [R1+0x2ca4], R22 ;  /* 0x002ca41601007387 */ /* 0x0001e80000100800 */
[----:B------:R1:W-:Y:S04]  /*1bf00*/  STL [R1+0x250], R14 ;  /* 0x0002500e01007387 */ /* 0x0003e80000100800 */
[----:B0-----:R-:W2:Y:S01]  /*1bf10*/  LDL.LU R22, [R1+0xa64] ;  /* 0x000a640001167983 */ /* 0x001ea20000300800 */
[----:B------:R-:W-:-:S02]  /*1bf20*/  ISETP.GT.U32.AND P3, PT, R0, R6, PT ;  /* 0x000000060000720c */ /* 0x000fc40003f64070 */
[----:B----4-:R-:W-:Y:S01]  /*1bf30*/  ISETP.GT.U32.AND P1, PT, R0, R11, PT ;  /* 0x0000000b0000720c */ /* 0x010fe20003f24070 */
[----:B------:R-:W-:Y:S01]  /*1bf40*/  IMAD.HI.U32 R8, R2, R4, RZ ;  /* 0x0000000402087227 */ /* 0x000fe200078e00ff */
[----:B------:R-:W-:-:S03]  /*1bf50*/  IABS R13, R13 ;  /* 0x0000000d000d7213 */ /* 0x000fc60000000000 */
[----:B------:R-:W-:-:S06]  /*1bf60*/  IMAD.MOV R8, RZ, RZ, -R8 ;  /* 0x000000ffff087224 */ /* 0x000fcc00078e0a08 */
[--C-:B------:R-:W-:Y:S02]  /*1bf70*/  @!P3 IMAD.IADD R6, R6, 0x1, -R0.reuse ;  /* 0x000000010606b824 */ /* 0x100fe400078e0a00 */
[----:B------:R-:W-:-:S03]  /*1bf80*/  @!P1 IMAD.IADD R11, R11, 0x1, -R0 ;  /* 0x000000010b0b9824 */ /* 0x000fc600078e0a00 */
[C---:B------:R-:W-:Y:S01]  /*1bf90*/  ISETP.GT.U32.AND P1, PT, R0.reuse, R6, PT ;  /* 0x000000060000720c */ /* 0x040fe20003f24070 */
[----:B------:R-:W-:Y:S02]  /*1bfa0*/  IMAD R4, R0, R8, R4 ;  /* 0x0000000800047224 */ /* 0x000fe400078e0204 */
[----:B------:R-:W-:Y:S01]  /*1bfb0*/  IMAD.HI.U32 R8, R2, R13, RZ ;  /* 0x0000000d02087227 */ /* 0x000fe200078e00ff */
[----:B---3--:R-:W-:-:S03]  /*1bfc0*/  IABS R12, R12 ;  /* 0x0000000c000c7213 */ /* 0x008fc60000000000 */
[----:B------:R-:W-:-:S04]  /*1bfd0*/  IMAD.MOV R8, RZ, RZ, -R8 ;  /* 0x000000ffff087224 */ /* 0x000fc800078e0a08 */
[----:B------:R-:W-:Y:S01]  /*1bfe0*/  IMAD R13, R0, R8, R13 ;  /* 0x00000008000d7224 */ /* 0x000fe200078e020d */
[----:B------:R-:W-:Y:S01]  /*1bff0*/  IABS R8, R9 ;  /* 0x0000000900087213 */ /* 0x000fe20000000000 */
[----:B------:R-:W-:Y:S02]  /*1c000*/  @!P1 IMAD.IADD R6, R6, 0x1, -R0 ;  /* 0x0000000106069824 */ /* 0x000fe400078e0a00 */
[----:B------:R-:W-:-:S04]  /*1c010*/  IMAD.HI.U32 R9, R2, R12, RZ ;  /* 0x0000000c02097227 */ /* 0x000fc800078e00ff */
[----:B-1----:R-:W-:Y:S02]  /*1c020*/  IMAD.MOV.U32 R14, RZ, RZ, R6 ;  /* 0x000000ffff0e7224 */ /* 0x002fe400078e0006 */
[----:B------:R-:W-:Y:S02]  /*1c030*/  IMAD.MOV R9, RZ, RZ, -R9 ;  /* 0x000000ffff097224 */ /* 0x000fe400078e0a09 */
[----:B------:R-:W-:Y:S02]  /*1c040*/  @!P4 IMAD.MOV R14, RZ, RZ, -R14 ;  /* 0x000000ffff0ec224 */ /* 0x000fe400078e0a0e */
[C---:B------:R-:W-:Y:S02]  /*1c050*/  IMAD R12, R0.reuse, R9, R12 ;  /* 0x00000009000c7224 */ /* 0x040fe400078e020c */
[----:B------:R-:W3:Y:S04]  /*1c060*/  LDL R9, [R1+0xa7c] ;  /* 0x000a7c0001097983 */ /* 0x000ee80000100800 */
[----:B------:R0:W-:Y:S04]  /*1c070*/  STL [R1+0x24c], R14 ;  /* 0x00024c0e01007387 */ /* 0x0001e80000100800 */
[----:B0-----:R-:W4:Y:S01]  /*1c080*/  LDL.LU R14, [R1+0x2ca8] ;  /* 0x002ca800010e7983 */ /* 0x001f220000300800 */
[----:B------:R-:W-:Y:S01]  /*1c090*/  ISETP.GT.U32.AND P1, PT, R0, R4, PT ;  /* 0x000000040000720c */ /* 0x000fe20003f24070 */
[----:B------:R-:W-:-:S04]  /*1c0a0*/  IMAD.HI.U32 R15, R2, R8, RZ ;  /* 0x00000008020f7227 */ /* 0x000fc800078e00ff */
[----:B------:R-:W-:-:S04]  /*1c0b0*/  IMAD.MOV R15, RZ, RZ, -R15 ;  /* 0x000000ffff0f7224 */ /* 0x000fc800078e0a0f */
[----:B------:R-:W-:-:S04]  /*1c0c0*/  IMAD R8, R0, R15, R8 ;  /* 0x0000000f00087224 */ /* 0x000fc800078e0208 */
[----:B------:R-:W-:Y:S01]  /*1c0d0*/  @!P1 IMAD.IADD R4, R4, 0x1, -R0 ;  /* 0x0000000104049824 */ /* 0x000fe200078e0a00 */
[----:B--2---:R-:W-:Y:S02]  /*1c0e0*/  ISETP.GE.AND P1, PT, R22, RZ, PT ;  /* 0x000000ff1600720c */ /* 0x004fe40003f26270 */
[----:B------:R-:W2:Y:S04]  /*1c0f0*/  LDL.LU R22, [R1+0x2ca4] ;  /* 0x002ca40001167983 */ /* 0x000ea80000300800 */
[----:B------:R-:W3:Y:S01]  /*1c100*/  LDL R15, [R1+0xa84] ;  /* 0x000a8400010f7983 */ /* 0x000ee20000100800 */
[C---:B------:R-:W-:Y:S02]  /*1c110*/  ISETP.GT.U32.AND P3, PT, R0.reuse, R7, PT ;  /* 0x000000070000720c */ /* 0x040fe40003f64070 */
[----:B------:R-:W-:-:S11]  /*1c120*/  ISETP.GT.U32.AND P6, PT, R0, R11, PT ;  /* 0x0000000b0000720c */ /* 0x000fd60003fc4070 */
[----:B------:R-:W-:-:S05]  /*1c130*/  @!P3 IMAD.IADD R7, R7, 0x1, -R0 ;  /* 0x000000010707b824 */ /* 0x000fca00078e0a00 */
[----:B------:R-:W-:Y:S01]  /*1c140*/  ISETP.GT.U32.AND P3, PT, R0, R7, PT ;  /* 0x000000070000720c */ /* 0x000fe20003f64070 */
[----:B------:R-:W-:-:S04]  /*1c150*/  @!P6 IMAD.IADD R11, R11, 0x1, -R0 ;  /* 0x000000010b0be824 */ /* 0x000fc800078e0a00 */
[----:B------:R-:W-:-:S05]  /*1c160*/  @!P5 IMAD.MOV R11, RZ, RZ, -R11 ;  /* 0x000000ffff0bd224 */ /* 0x000fca00078e0a0b */
[----:B------:R0:W-:Y:S03]  /*1c170*/  STL [R1+0x248], R11 ;  /* 0x0002480b01007387 */ /* 0x0001e60000100800 */
[----:B------:R-:W-:Y:S01]  /*1c180*/  @!P3 IMAD.IADD R7, R7, 0x1, -R0 ;  /* 0x000000010707b824 */ /* 0x000fe200078e0a00 */
[----:B----4-:R-:W-:-:S03]  /*1c190*/  ISETP.GT.U32.AND P4, PT, R0, R14, PT ;  /* 0x0000000e0000720c */ /* 0x010fc60003f84070 */
[----:B0-----:R-:W-:-:S10]  /*1c1a0*/  IMAD.MOV.U32 R11, RZ, RZ, R7 ;  /* 0x000000ffff0b7224 */ /* 0x001fd400078e0007 */
[----:B------:R-:W-:Y:S01]  /*1c1b0*/  @!P4 IMAD.IADD R14, R14, 0x1, -R0 ;  /* 0x000000010e0ec824 */ /* 0x000fe200078e0a00 */
[----:B------:R-:W-:Y:S01]  /*1c1c0*/  ISETP.GT.U32.AND P4, PT, R0, R4, PT ;  /* 0x000000040000720c */ /* 0x000fe20003f84070 */
[----:B------:R-:W-:-:S05]  /*1c1d0*/  @!P0 IMAD.MOV R11, RZ, RZ, -R11 ;  /* 0x000000ffff0b8224 */ /* 0x000fca00078e0a0b */
[----:B------:R0:W-:Y:S07]  /*1c1e0*/  STL [R1+0x240], R11 ;  /* 0x0002400b01007387 */ /* 0x0001ee0000100800 */
[----:B------:R-:W-:Y:S01]  /*1c1f0*/  @!P4 IMAD.IADD R4, R4, 0x1, -R0 ;  /* 0x000000010404c824 */ /* 0x000fe200078e0a00 */
[----:B0-----:R-:W4:Y:S01]  /*1c200*/  LDL.LU R11, [R1+0xa70] ;  /* 0x000a7000010b7983 */ /* 0x001f220000300800 */
[----:B---3--:R-:W-:-:S03]  /*1c210*/  IABS R7, R15 ;  /* 0x0000000f00077213 */ /* 0x008fc60000000000 */
[----:B------:R-:W3:Y:S04]  /*1c220*/  LDL R15, [R1+0xa88] ;  /* 0x000a8800010f7983 */ /* 0x000ee80000100800 */
[----:B------:R0:W-:Y:S04]  /*1c230*/  STL [R1+0x2c9c], R4 ;  /* 0x002c9c0401007387 */ /* 0x0001e80000100800 */
[----:B0-----:R-:W4:Y:S04]  /*1c240*/  LDL.LU R4, [R1+0xa6c] ;  /* 0x000a6c0001047983 */ /* 0x001f280000300800 */
[----:B--2---:R0:W-:Y:S04]  /*1c250*/  STL [R1+0x2ca0], R22 ;  /* 0x002ca01601007387 */ /* 0x0041e80000100800 */
[----:B0-----:R-:W2:Y:S01]  /*1c260*/  LDL.LU R22, [R1+0xa74] ;  /* 0x000a740001167983 */ /* 0x001ea20000300800 */
[----:B------:R-:W-:-:S02]  /*1c270*/  ISETP.GT.U32.AND P6, PT, R0, R13, PT ;  /* 0x0000000d0000720c */ /* 0x000fc40003fc4070 */
[----:B------:R-:W-:-:S05]  /*1c280*/  IABS R10, R10 ;  /* 0x0000000a000a7213 */ /* 0x000fca0000000000 */
[----:B------:R-:W-:-:S06]  /*1c290*/  IMAD.HI.U32 R6, R2, R10, RZ ;  /* 0x0000000a02067227 */ /* 0x000fcc00078e00ff */
[----:B------:R-:W-:Y:S01]  /*1c2a0*/  @!P6 IMAD.IADD R13, R13, 0x1, -R0 ;  /* 0x000000010d0de824 */ /* 0x000fe200078e0a00 */
[----:B----4-:R-:W-:Y:S02]  /*1c2b0*/  ISETP.GE.AND P4, PT, R4, RZ, PT ;  /* 0x000000ff0400720c */ /* 0x010fe40003f86270 */
[----:B------:R-:W4:Y:S01]  /*1c2c0*/  LDL.LU R4, [R1+0xa78] ;  /* 0x000a780001047983 */ /* 0x000f220000300800 */
[----:B------:R-:W-:Y:S01]  /*1c2d0*/  ISETP.GT.U32.AND P6, PT, R0, R14, PT ;  /* 0x0000000e0000720c */ /* 0x000fe20003fc4070 */
[----:B------:R-:W-:Y:S01]  /*1c2e0*/  IMAD.MOV R6, RZ, RZ, -R6 ;  /* 0x000000ffff067224 */ /* 0x000fe200078e0a06 */
[----:B------:R-:W-:-:S03]  /*1c2f0*/  IABS R9, R9 ;  /* 0x0000000900097213 */ /* 0x000fc60000000000 */
[C---:B------:R-:W-:Y:S01]  /*1c300*/  IMAD R10, R0.reuse, R6, R10 ;  /* 0x00000006000a7224 */ /* 0x040fe200078e020a */
[----:B------:R-:W-:Y:S01]  /*1c310*/  ISETP.GT.U32.AND P0, PT, R0, R8, PT ;  /* 0x000000080000720c */ /* 0x000fe20003f04070 */
[----:B------:R-:W-:-:S06]  /*1c320*/  IMAD.HI.U32 R6, R2, R9, RZ ;  /* 0x0000000902067227 */ /* 0x000fcc00078e00ff */
[----:B------:R-:W-:Y:S01]  /*1c330*/  @!P6 IMAD.IADD R14, R14, 0x1, -R0 ;  /* 0x000000010e0ee824 */ /* 0x000fe200078e0a00 */
[----:B------:R-:W-:Y:S01]  /*1c340*/  ISETP.GT.U32.AND P6, PT, R0, R10, PT ;  /* 0x0000000a0000720c */ /* 0x000fe20003fc4070 */
[----:B------:R-:W-:-:S04]  /*1c350*/  IMAD.MOV R6, RZ, RZ, -R6 ;  /* 0x000000ffff067224 */ /* 0x000fc800078e0a06 */
[----:B------:R-:W-:Y:S02]  /*1c360*/  IMAD R9, R0, R6, R9 ;  /* 0x0000000600097224 */ /* 0x000fe400078e0209 */
[----:B------:R-:W-:Y:S01]  /*1c370*/  @!P0 IMAD.IADD R8, R8, 0x1, -R0 ;  /* 0x0000000108088824 */ /* 0x000fe200078e0a00 */
[----:B------:R-:W3:Y:S01]  /*1c380*/  LDL R6, [R1+0xa8c] ;  /* 0x000a8c0001067983 */ /* 0x000ee20000100800 */
[----:B--2---:R-:W-:-:S03]  /*1c390*/  ISETP.GE.AND P0, PT, R22, RZ, PT ;  /* 0x000000ff1600720c */ /* 0x004fc60003f06270 */
[----:B------:R-:W2:Y:S01]  /*1c3a0*/  LDL.LU R22, [R1+0x2ca0] ;  /* 0x002ca00001167983 */ /* 0x000ea20000300800 */
[--C-:B------:R-:W-:Y:S01]  /*1c3b0*/  @!P6 IMAD.IADD R10, R10, 0x1, -R0.reuse ;  /* 0x000000010a0ae824 */ /* 0x100fe200078e0a00 */
[----:B------:R-:W-:Y:S02]  /*1c3c0*/  ISETP.GT.U32.AND P3, PT, R0, R12, PT ;  /* 0x0000000c0000720c */ /* 0x000fe40003f64070 */
[----:B----4-:R-:W-:Y:S02]  /*1c3d0*/  ISETP.GE.AND P6, PT, R4, RZ, PT ;  /* 0x000000ff0400720c */ /* 0x010fe40003fc6270 */
[----:B------:R-:W4:Y:S09]  /*1c3e0*/  LDL.LU R4, [R1+0x2c9c] ;  /* 0x002c9c0001047983 */ /* 0x000f320000300800 */
[----:B------:R-:W-:Y:S01]  /*1c3f0*/  @!P3 IMAD.IADD R12, R12, 0x1, -R0 ;  /* 0x000000010c0cb824 */ /* 0x000fe200078e0a00 */
[----:B------:R-:W-:-:S04]  /*1c400*/  ISETP.GT.U32.AND P5, PT, R0, R13, PT ;  /* 0x0000000d0000720c */ /* 0x000fc80003fa4070 */
[----:B------:R-:W-:-:S09]  /*1c410*/  ISETP.GT.U32.AND P3, PT, R0, R12, PT ;  /* 0x0000000c0000720c */ /* 0x000fd20003f64070 */
[----:B------:R-:W-:Y:S01]  /*1c420*/  @!P5 IMAD.IADD R13, R13, 0x1, -R0 ;  /* 0x000000010d0dd824 */ /* 0x000fe200078e0a00 */
[----:B------:R-:W-:Y:S02]  /*1c430*/  ISETP.GE.AND P5, PT, R11, RZ, PT ;  /* 0x000000ff0b00720c */ /* 0x000fe40003fa6270 */
[----:B---3--:R-:W-:Y:S01]  /*1c440*/  IABS R11, R15 ;  /* 0x0000000f000b7213 */ /* 0x008fe20000000000 */
[----:B------:R-:W-:-:S04]  /*1c450*/  IMAD.HI.U32 R15, R2, R7, RZ ;  /* 0x00000007020f7227 */ /* 0x000fc800078e00ff */
[----:B------:R-:W-:Y:S01]  /*1c460*/  @!P3 IMAD.IADD R12, R12, 0x1, -R0 ;  /* 0x000000010c0cb824 */ /* 0x000fe200078e0a00 */
[C---:B------:R-:W-:Y:S01]  /*1c470*/  ISETP.GT.U32.AND P3, PT, R0.reuse, R9, PT ;  /* 0x000000090000720c */ /* 0x040fe20003f64070 */
[----:B------:R-:W-:Y:S01]  /*1c480*/  IMAD.MOV R15, RZ, RZ, -R15 ;  /* 0x000000ffff0f7224 */ /* 0x000fe200078e0a0f */
[----:B------:R0:W-:Y:S03]  /*1c490*/  STL [R1+0x2c98], R17 ;  /* 0x002c981101007387 */ /* 0x0001e60000100800 */
[----:B------:R-:W-:Y:S02]  /*1c4a0*/  IMAD R7, R0, R15, R7 ;  /* 0x0000000f00077224 */ /* 0x000fe400078e0207 */
[----:B0-----:R-:W-:-:S06]  /*1c4b0*/  IMAD.MOV.U32 R17, RZ, RZ, R14 ;  /* 0x000000ffff117224 */ /* 0x001fcc00078e000e */
[--C-:B------:R-:W-:Y:S01]  /*1c4c0*/  @!P3 IMAD.IADD R9, R9, 0x1, -R0.reuse ;  /* 0x000000010909b824 */ /* 0x100fe200078e0a00 */
[----:B------:R-:W-:Y:S01]  /*1c4d0*/  ISETP.GT.U32.AND P3, PT, R0, R10, PT ;  /* 0x0000000a0000720c */ /* 0x000fe20003f64070 */
[----:B------:R-:W-:Y:S01]  /*1c4e0*/  @!P1 IMAD.MOV R17, RZ, RZ, -R17 ;  /* 0x000000ffff119224 */ /* 0x000fe200078e0a11 */
[----:B------:R-:W3:Y:S11]  /*1c4f0*/  LDL.LU R14, [R1+0xa90] ;  /* 0x000a9000010e7983 */ /* 0x000ef60000300800 */
[----:B------:R-:W-:-:S02]  /*1c500*/  @!P3 IMAD.IADD R10, R10, 0x1, -R0 ;  /* 0x000000010a0ab824 */ /* 0x000fc400078e0a00 */
[----:B----4-:R-:W-:-:S04]  /*1c510*/  IMAD.MOV.U32 R15, RZ, RZ, R4 ;  /* 0x000000ffff0f7224 */ /* 0x010fc800078e0004 */
[----:B------:R-:W-:-:S05]  /*1c520*/  @!P2 IMAD.MOV R15, RZ, RZ, -R15 ;  /* 0x000000ffff0fa224 */ /* 0x000fca00078e0a0f */
[----:B------:R0:W-:Y:S01]  /*1c530*/  STL [R1+0x23c], R15 ;  /* 0x00023c0f01007387 */ /* 0x0001e20000100800 */
[----:B------:R-:W-:-:S04]  /*1c540*/  IMAD.HI.U32 R4, R2, R11, RZ ;  /* 0x0000000b02047227 */ /* 0x000fc800078e00ff */
[----:B0-----:R-:W-:Y:S02]  /*1c550*/  IMAD.MOV.U32 R15, RZ, RZ, R13 ;  /* 0x000000ffff0f7224 */ /* 0x001fe400078e000d */
[----:B------:R-:W4:Y:S04]  /*1c560*/  LDL.LU R13, [R1+0xa94] ;  /* 0x000a9400010d7983 */ /* 0x000f280000300800 */
[----:B------:R0:W-:Y:S01]  /*1c570*/  STL [R1+0x238], R17 ;  /* 0x0002381101007387 */ /* 0x0001e20000100800 */
[----:B------:R-:W-:Y:S02]  /*1c580*/  @!P4 IMAD.MOV R15, RZ, RZ, -R15 ;  /* 0x000000ffff0fc224 */ /* 0x000fe400078e0a0f */
[----:B------:R-:W-:Y:S02]  /*1c590*/  IMAD.MOV R4, RZ, RZ, -R4 ;  /* 0x000000ffff047224 */ /* 0x000fe400078e0a04 */
[----:B0-----:R-:W-:-:S02]  /*1c5a0*/  IMAD.MOV.U32 R17, RZ, RZ, R12 ;  /* 0x000000ffff117224 */ /* 0x001fc400078e000c */
[----:B------:R-:W2:Y:S02]  /*1c5b0*/  LDL.LU R12, [R1+0xa7c] ;  /* 0x000a7c00010c7983 */ /* 0x000ea40000300800 */
[----:B------:R-:W-:Y:S02]  /*1c5c0*/  @!P5 IMAD.MOV R17, RZ, RZ, -R17 ;  /* 0x000000ffff11d224 */ /* 0x000fe400078e0a11 */
[----:B------:R0:W-:Y:S01]  /*1c5d0*/  STL [R1+0x234], R15 ;  /* 0x0002340f01007387 */ /* 0x0001e20000100800 */
[----:B------:R-:W-:-:S03]  /*1c5e0*/  IMAD R11, R0, R4, R11 ;  /* 0x00000004000b7224 */ /* 0x000fc600078e020b */
[----:B0-----:R-:W3:Y:S04]  /*1c5f0*/  LDL.LU R15, [R1+0xa8c] ;  /* 0x000a8c00010f7983 */ /* 0x001ee80000300800 */
[----:B------:R0:W-:Y:S04]  /*1c600*/  STL [R1+0x230], R17 ;  /* 0x0002301101007387 */ /* 0x0001e80000100800 */
[----:B0-----:R-:W4:Y:S04]  /*1c610*/  LDL.LU R17, [R1+0x2c98] ;  /* 0x002c980001117983 */ /* 0x001f280000300800 */
[----:B------:R-:W3:Y:S04]  /*1c620*/  LDL.LU R4, [R1+0xa84] ;  /* 0x000a840001047983 */ /* 0x000ee80000300800 */
[----:B------:R0:W-:Y:S04]  /*1c630*/  STL [R1+0x2c94], R10 ;  /* 0x002c940a01007387 */ /* 0x0001e80000100800 */
[----:B0-----:R-:W4:Y:S01]  /*1c640*/  LDL.LU R10, [R1+0xa88] ;  /* 0x000a8800010a7983 */ /* 0x001f220000300800 */
[----:B------:R-:W-:-:S02]  /*1c650*/  ISETP.GT.U32.AND P2, PT, R0, R8, PT ;  /* 0x000000080000720c */ /* 0x000fc40003f44070 */
[----:B------:R-:W-:Y:S02]  /*1c660*/  ISETP.GT.U32.AND P1, PT, R0, R9, PT ;  /* 0x000000090000720c */ /* 0x000fe40003f24070 */
[----:B------:R-:W-:-:S09]  /*1c670*/  IABS R6, R6 ;  /* 0x0000000600067213 */ /* 0x000fd20000000000 */
[--C-:B------:R-:W-:Y:S02]  /*1c680*/  @!P2 IMAD.IADD R8, R8, 0x1, -R0.reuse ;  /* 0x000000010808a824 */ /* 0x100fe400078e0a00 */
[----:B------:R-:W-:Y:S01]  /*1c690*/  @!P1 IMAD.IADD R9, R9, 0x1, -R0 ;  /* 0x0000000109099824 */ /* 0x000fe200078e0a00 */
[----:B--2---:R-:W-:Y:S01]  /*1c6a0*/  ISETP.GE.AND P5, PT, R12, RZ, PT ;  /* 0x000000ff0c00720c */ /* 0x004fe20003fa6270 */
[----:B------:R-:W-:-:S04]  /*1c6b0*/  IMAD.HI.U32 R12, R2, R6, RZ ;  /* 0x00000006020c7227 */ /* 0x000fc800078e00ff */
[----:B------:R-:W-:-:S04]  /*1c6c0*/  IMAD.MOV R12, RZ, RZ, -R12 ;  /* 0x000000ffff0c7224 */ /* 0x000fc800078e0a0c */
[----:B------:R-:W-:Y:S02]  /*1c6d0*/  IMAD R6, R0, R12, R6 ;  /* 0x0000000c00067224 */ /* 0x000fe400078e0206 */
[----:B------:R-:W2:Y:S01]  /*1c6e0*/  LDL R12, [R1+0xa98] ;  /* 0x000a9800010c7983 */ /* 0x000ea20000100800 */
[----:B----4-:R-:W-:Y:S01]  /*1c6f0*/  ISETP.GE.AND P1, PT, R10, RZ, PT ;  /* 0x000000ff0a00720c */ /* 0x010fe20003f26270 */
[----:B------:R-:W-:-:S04]  /*1c700*/  IMAD.MOV.U32 R10, RZ, RZ, R8 ;  /* 0x000000ffff0a7224 */ /* 0x000fc800078e0008 */
[----:B------:R-:W-:-:S05]  /*1c710*/  @!P0 IMAD.MOV R10, RZ, RZ, -R10 ;  /* 0x000000ffff0a8224 */ /* 0x000fca00078e0a0a */
[----:B------:R0:W-:Y:S04]  /*1c720*/  STL [R1+0x22c], R10 ;  /* 0x00022c0a01007387 */ /* 0x0001e80000100800 */
[----:B0-----:R-:W4:Y:S01]  /*1c730*/  LDL.LU R10, [R1+0x2c94] ;  /* 0x002c9400010a7983 */ /* 0x001f220000300800 */
[----:B------:R-:W-:-:S05]  /*1c740*/  @!P5 IMAD.MOV R9, RZ, RZ, -R9 ;  /* 0x000000ffff09d224 */ /* 0x000fca00078e0a09 */
[----:B------:R0:W-:Y:S01]  /*1c750*/  STL [R1+0x224], R9 ;  /* 0x0002240901007387 */ /* 0x0001e20000100800 */
[C---:B------:R-:W-:Y:S02]  /*1c760*/  ISETP.GT.U32.AND P4, PT, R0.reuse, R7, PT ;  /* 0x000000070000720c */ /* 0x040fe40003f84070 */
[----:B------:R-:W-:Y:S01]  /*1c770*/  ISETP.GT.U32.AND P3, PT, R0, R11, PT ;  /* 0x0000000b0000720c */ /* 0x000fe20003f64070 */
[----:B----4-:R-:W-:-:S05]  /*1c780*/  @!P6 IMAD.MOV R10, RZ, RZ, -R10 ;  /* 0x000000ffff0ae224 */ /* 0x010fca00078e0a0a */
[----:B------:R-:W-:Y:S04]  /*1c790*/  STL [R1+0x228], R10 ;  /* 0x0002280a01007387 */ /* 0x000fe80000100800 */
[----:B0-----:R-:W4:Y:S04]  /*1c7a0*/  LDL R9, [R1+0xa9c] ;  /* 0x000a9c0001097983 */ /* 0x001f280000100800 */
[----:B------:R0:W-:Y:S04]  /*1c7b0*/  STL [R1+0x2c90], R21 ;  /* 0x002c901501007387 */ /* 0x0001e80000100800 */
[----:B0-----:R-:W2:Y:S01]  /*1c7c0*/  LDL.LU R21, [R1+0xa98] ;  /* 0x000a980001157983 */ /* 0x001ea20000300800 */
[----:B------:R-:W-:-:S02]  /*1c7d0*/  @!P4 IMAD.IADD R7, R7, 0x1, -R0 ;  /* 0x000000010707c824 */ /* 0x000fc400078e0a00 */
[----:B------:R-:W-:Y:S01]  /*1c7e0*/  @!P3 IMAD.IADD R11, R11, 0x1, -R0 ;  /* 0x000000010b0bb824 */ /* 0x000fe200078e0a00 */
[C---:B------:R-:W-:Y:S02]  /*1c7f0*/  ISETP.GT.U32.AND P6, PT, R0.reuse, R6, PT ;  /* 0x000000060000720c */ /* 0x040fe40003fc4070 */
[----:B------:R-:W-:Y:S02]  /*1c800*/  ISETP.GT.U32.AND P3, PT, R0, R7, PT ;  /* 0x000000070000720c */ /* 0x000fe40003f64070 */
[----:B---3--:R-:W-:Y:S02]  /*1c810*/  ISETP.GE.AND P2, PT, R4, RZ, PT ;  /* 0x000000ff0400720c */ /* 0x008fe40003f46270 */
[----:B------:R-:W-:Y:S02]  /*1c820*/  ISETP.GE.AND P4, PT, R15, RZ, PT ;  /* 0x000000ff0f00720c */ /* 0x000fe40003f86270 */
[----:B------:R-:W-:Y:S02]  /*1c830*/  IABS R4, R14 ;  /* 0x0000000e00047213 */ /* 0x000fe40000000000 */
[----:B------:R-:W-:-:S02]  /*1c840*/  IABS R15, R13 ;  /* 0x0000000d000f7213 */ /* 0x000fc40000000000 */
[----:B------:R-:W-:Y:S01]  /*1c850*/  ISETP.GE.AND P5, PT, R14, RZ, PT ;  /* 0x000000ff0e00720c */ /* 0x000fe20003fa6270 */
[--C-:B------:R-:W-:Y:S01]  /*1c860*/  @!P6 IMAD.IADD R6, R6, 0x1, -R0.reuse ;  /* 0x000000010606e824 */ /* 0x100fe200078e0a00 */
[----:B------:R-:W3:Y:S01]  /*1c870*/  LDL R14, [R1+0xaa0] ;  /* 0x000aa000010e7983 */ /* 0x000ee20000100800 */
[----:B------:R-:W-:Y:S01]  /*1c880*/  @!P3 IMAD.IADD R7, R7, 0x1, -R0 ;  /* 0x000000010707b824 */ /* 0x000fe200078e0a00 */
[----:B------:R-:W-:Y:S02]  /*1c890*/  ISETP.GE.AND P3, PT, R13, RZ, PT ;  /* 0x000000ff0d00720c */ /* 0x000fe40003f66270 */
[----:B------:R-:W4:Y:S01]  /*1c8a0*/  LDL R13, [R1+0xaa8] ;  /* 0x000aa800010d7983 */ /* 0x000f220000100800 */
[----:B--2---:R-:W-:-:S03]  /*1c8b0*/  ISETP.GE.AND P6, PT, R21, RZ, PT ;  /* 0x000000ff1500720c */ /* 0x004fc60003fc6270 */
[----:B------:R-:W2:Y:S01]  /*1c8c0*/  LDL.LU R21, [R1+0x2c90] ;  /* 0x002c900001157983 */ /* 0x000ea20000300800 */
[----:B------:R-:W-:Y:S01]  /*1c8d0*/  IMAD.HI.U32 R8, R2, R4, RZ ;  /* 0x0000000402087227 */ /* 0x000fe200078e00ff */
[----:B------:R-:W-:-:S03]  /*1c8e0*/  IABS R12, R12 ;  /* 0x0000000c000c7213 */ /* 0x000fc60000000000 */
[----:B------:R-:W-:-:S04]  /*1c8f0*/  IMAD.HI.U32 R10, R2, R15, RZ ;  /* 0x0000000f020a7227 */ /* 0x000fc800078e00ff */
[----:B------:R-:W-:Y:S02]  /*1c900*/  IMAD.MOV R8, RZ, RZ, -R8 ;  /* 0x000000ffff087224 */ /* 0x000fe400078e0a08 */
[----:B------:R-:W-:Y:S02]  /*1c910*/  IMAD.MOV R10, RZ, RZ, -R10 ;  /* 0x000000ffff0a7224 */ /* 0x000fe400078e0a0a */
[----:B------:R-:W-:Y:S02]  /*1c920*/  IMAD R4, R0, R8, R4 ;  /* 0x0000000800047224 */ /* 0x000fe400078e0204 */
[----:B------:R-:W-:-:S04]  /*1c930*/  IMAD.HI.U32 R8, R2, R12, RZ ;  /* 0x0000000c02087227 */ /* 0x000fc800078e00ff */
[C---:B------:R-:W-:Y:S02]  /*1c940*/  IMAD R15, R0.reuse, R10, R15 ;  /* 0x0000000a000f7224 */ /* 0x040fe400078e020f */
[----:B------:R-:W-:Y:S02]  /*1c950*/  IMAD.MOV.U32 R10, RZ, RZ, R7 ;  /* 0x000000ffff0a7224 */ /* 0x000fe400078e0007 */
[----:B------:R-:W-:Y:S02]  /*1c960*/  IMAD.MOV R8, RZ, RZ, -R8 ;  /* 0x000000ffff087224 */ /* 0x000fe400078e0a08 */
[----:B------:R-:W-:Y:S02]  /*1c970*/  @!P2 IMAD.MOV R10, RZ, RZ, -R10 ;  /* 0x000000ffff0aa224 */ /* 0x000fe400078e0a0a */
[C---:B------:R-:W-:Y:S02]  /*1c980*/  IMAD R12, R0.reuse, R8, R12 ;  /* 0x00000008000c7224 */ /* 0x040fe400078e020c */
[----:B------:R-:W4:Y:S04]  /*1c990*/  LDL R8, [R1+0xaa4] ;  /* 0x000aa40001087983 */ /* 0x000f280000100800 */
[----:B------:R-:W-:Y:S01]  /*1c9a0*/  STL [R1+0x220], R10 ;  /* 0x0002200a01007387 */ /* 0x000fe20000100800 */
[----:B------:R-:W-:-:S03]  /*1c9b0*/  ISETP.GT.U32.AND P0, PT, R0, R11, PT ;  /* 0x0000000b0000720c */ /* 0x000fc60003f04070 */
[----:B--2---:R0:W-:Y:S04]  /*1c9c0*/  STL [R1+0x2c8c], R21 ;  /* 0x002c8c1501007387 */ /* 0x0041e80000100800 */
[----:B0-----:R-:W2:Y:S06]  /*1c9d0*/  LDL.LU R21, [R1+0xa9c] ;  /* 0x000a9c0001157983 */ /* 0x001eac0000300800 */
[----:B------:R-:W-:Y:S01]  /*1c9e0*/  @!P0 IMAD.IADD R11, R11, 0x1, -R0 ;  /* 0x000000010b0b8824 */ /* 0x000fe200078e0a00 */
[----:B------:R-:W-:-:S02]  /*1c9f0*/  ISETP.GT.U32.AND P0, PT, R0, R4, PT ;  /* 0x000000040000720c */ /* 0x000fc40003f04070 */
[----:B------:R-:W-:Y:S02]  /*1ca00*/  ISETP.GT.U32.AND P2, PT, R0, R6, PT ;  /* 0x000000060000720c */ /* 0x000fe40003f44070 */
[----:B---3--:R-:W-:Y:S02]  /*1ca10*/  IABS R14, R14 ;  /* 0x0000000e000e7213 */ /* 0x008fe40000000000 */
[----:B----4-:R-:W-:Y:S01]  /*1ca20*/  IABS R10, R13 ;  /* 0x0000000d000a7213 */ /* 0x010fe20000000000 */
[----:B------:R-:W-:Y:S02]  /*1ca30*/  @!P1 IMAD.MOV R11, RZ, RZ, -R11 ;  /* 0x000000ffff0b9224 */ /* 0x000fe400078e0a0b */
[----:B------:R-:W-:-:S04]  /*1ca40*/  IMAD.HI.U32 R13, R2, R14, RZ ;  /* 0x0000000e020d7227 */ /* 0x000fc800078e00ff */
[----:B------:R-:W-:Y:S01]  /*1ca50*/  @!P0 IMAD.IADD R4, R4, 0x1, -R0 ;  /* 0x0000000104048824 */ /* 0x000fe200078e0a00 */
[----:B------:R-:W-:Y:S01]  /*1ca60*/  ISETP.GT.U32.AND P1, PT, R0, R15, PT ;  /* 0x0000000f0000720c */ /* 0x000fe20003f24070 */
[----:B------:R-:W-:-:S03]  /*1ca70*/  IMAD.MOV R13, RZ, RZ, -R13 ;  /* 0x000000ffff0d7224 */ /* 0x000fc600078e0a0d */
[----:B------:R-:W-:Y:S01]  /*1ca80*/  ISETP.GT.U32.AND P0, PT, R0, R4, PT ;  /* 0x000000040000720c */ /* 0x000fe20003f04070 */
[----:B------:R-:W-:Y:S02]  /*1ca90*/  @!P2 IMAD.IADD R6, R6, 0x1, -R0 ;  /* 0x000000010606a824 */ /* 0x000fe400078e0a00 */
[----:B------:R-:W-:Y:S02]  /*1caa0*/  IMAD R14, R0, R13, R14 ;  /* 0x0000000d000e7224 */ /* 0x000fe400078e020e */
[----:B------:R-:W-:Y:S02]  /*1cab0*/  IMAD.MOV.U32 R13, RZ, RZ, R16 ;  /* 0x000000ffff0d7224 */ /* 0x000fe400078e0010 */
[----:B------:R-:W-:Y:S01]  /*1cac0*/  IMAD.MOV.U32 R16, RZ, RZ, R6 ;  /* 0x000000ffff107224 */ /* 0x000fe200078e0006 */
[----:B------:R-:W-:Y:S01]  /*1cad0*/  STL [R1+0x218], R11 ;  /* 0x0002180b01007387 */ /* 0x000fe20000100800 */
[----:B------:R-:W-:Y:S02]  /*1cae0*/  @!P1 IMAD.IADD R15, R15, 0x1, -R0 ;  /* 0x000000010f0f9824 */ /* 0x000fe400078e0a00 */
[----:B------:R-:W-:-:S02]  /*1caf0*/  @!P4 IMAD.MOV R16, RZ, RZ, -R16 ;  /* 0x000000ffff10c224 */ /* 0x000fc400078e0a10 */
[----:B------:R-:W-:Y:S01]  /*1cb00*/  @!P0 IMAD.IADD R4, R4, 0x1, -R0 ;  /* 0x0000000104048824 */ /* 0x000fe200078e0a00 */
[----:B--2---:R-:W-:Y:S02]  /*1cb10*/  ISETP.GE.AND P1, PT, R21, RZ, PT ;  /* 0x000000ff1500720c */ /* 0x004fe40003f26270 */
[----:B------:R-:W2:Y:S04]  /*1cb20*/  LDL.LU R21, [R1+0x2c8c] ;  /* 0x002c8c0001157983 */ /* 0x000ea80000300800 */
[----:B------:R-:W3:Y:S04]  /*1cb30*/  LDL R6, [R1+0xab0] ;  /* 0x000ab00001067983 */ /* 0x000ee80000100800 */
[----:B------:R0:W-:Y:S02]  /*1cb40*/  STL [R1+0x210], R16 ;  /* 0x0002101001007387 */ /* 0x0001e40000100800 */
[----:B0-----:R-:W-:-:S02]  /*1cb50*/  IMAD.MOV.U32 R16, RZ, RZ, R4 ;  /* 0x000000ffff107224 */ /* 0x001fc400078e0004 */
[----:B------:R-:W4:Y:S02]  /*1cb60*/  LDL R4, [R1+0xab4] ;  /* 0x000ab40001047983 */ /* 0x000f240000100800 */
[----:B------:R-:W-:-:S05]  /*1cb70*/  @!P5 IMAD.MOV R16, RZ, RZ, -R16 ;  /* 0x000000ffff10d224 */ /* 0x000fca00078e0a10 */
[----:B------:R0:W-:Y:S02]  /*1cb80*/  STL [R1+0x208], R16 ;  /* 0x0002081001007387 */ /* 0x0001e40000100800 */
[----:B0-----:R-:W-:-:S05]  /*1cb90*/  IMAD.MOV.U32 R16, RZ, RZ, R29 ;  /* 0x000000ffff107224 */ /* 0x001fca00078e001d */
[----:B------:R-:W-:Y:S04]  /*1cba0*/  STL [R1+0x2c84], R16 ;  /* 0x002c841001007387 */ /* 0x000fe80000100800 */
[----:B------:R-:W2:Y:S01]  /*1cbb0*/  LDL.LU R29, [R1+0xab8] ;  /* 0x000ab800011d7983 */ /* 0x000ea20000300800 */
[----:B------:R-:W-:Y:S02]  /*1cbc0*/  ISETP.GT.U32.AND P2, PT, R0, R12, PT ;  /* 0x0000000c0000720c */ /* 0x000fe40003f44070 */
[----:B------:R-:W-:Y:S02]  /*1cbd0*/  IABS R9, R9 ;  /* 0x0000000900097213 */ /* 0x000fe40000000000 */
[----:B------:R-:W-:-:S03]  /*1cbe0*/  IABS R7, R8 ;  /* 0x0000000800077213 */ /* 0x000fc60000000000 */
[----:B------:R-:W-:-:S04]  /*1cbf0*/  IMAD.HI.U32 R8, R2, R9, RZ ;  /* 0x0000000902087227 */ /* 0x000fc800078e00ff */
[----:B------:R-:W-:Y:S02]  /*1cc00*/  IMAD.MOV R8, RZ, RZ, -R8 ;  /* 0x000000ffff087224 */ /* 0x000fe400078e0a08 */
[----:B------:R-:W-:Y:S01]  /*1cc10*/  @!P2 IMAD.IADD R12, R12, 0x1, -R0 ;  /* 0x000000010c0ca824 */ /* 0x000fe200078e0a00 */
[----:B------:R-:W-:Y:S01]  /*1cc20*/  ISETP.GT.U32.AND P2, PT, R0, R15, PT ;  /* 0x0000000f0000720c */ /* 0x000fe20003f44070 */
[----:B------:R-:W-:-:S04]  /*1cc30*/  IMAD.HI.U32 R11, R2, R7, RZ ;  /* 0x00000007020b7227 */ /* 0x000fc800078e00ff */
[----:B------:R-:W-:Y:S02]  /*1cc40*/  IMAD R9, R0, R8, R9 ;  /* 0x0000000800097224 */ /* 0x000fe400078e0209 */
[----:B------:R-:W-:Y:S01]  /*1cc50*/  IMAD.HI.U32 R8, R2, R10, RZ ;  /* 0x0000000a02087227 */ /* 0x000fe200078e00ff */
[----:B--2---:R0:W-:Y:S04]  /*1cc60*/  STL [R1+0x2c88], R29 ;  /* 0x002c881d01007387 */ /* 0x0041e80000100800 */
[----:B0-----:R-:W2:Y:S01]  /*1cc70*/  LDL.LU R29, [R1+0xaa4] ;  /* 0x000aa400011d7983 */ /* 0x001ea20000300800 */
[----:B------:R-:W-:Y:S02]  /*1cc80*/  IMAD.MOV R11, RZ, RZ, -R11 ;  /* 0x000000ffff0b7224 */ /* 0x000fe400078e0a0b */
[----:B------:R-:W-:-:S02]  /*1cc90*/  IMAD.MOV R8, RZ, RZ, -R8 ;  /* 0x000000ffff087224 */ /* 0x000fc400078e0a08 */
[C---:B------:R-:W-:Y:S02]  /*1cca0*/  IMAD R7, R0.reuse, R11, R7 ;  /* 0x0000000b00077224 */ /* 0x040fe400078e0207 */
[C---:B------:R-:W-:Y:S01]  /*1ccb0*/  IMAD R10, R0.reuse, R8, R10 ;  /* 0x00000008000a7224 */ /* 0x040fe200078e020a */
[----:B------:R-:W-:Y:S01]  /*1ccc0*/  IABS R8, R13 ;  /* 0x0000000d00087213 */ /* 0x000fe20000000000 */
[----:B------:R-:W-:Y:S01]  /*1ccd0*/  @!P2 IMAD.IADD R15, R15, 0x1, -R0 ;  /* 0x000000010f0fa824 */ /* 0x000fe200078e0a00 */
[----:B------:R-:W-:-:S03]  /*1cce0*/  ISETP.GT.U32.AND P2, PT, R0, R7, PT ;  /* 0x000000070000720c */ /* 0x000fc60003f44070 */
[----:B------:R-:W-:-:S04]  /*1ccf0*/  IMAD.HI.U32 R11, R2, R8, RZ ;  /* 0x00000008020b7227 */ /* 0x000fc800078e00ff */
[----:B------:R-:W-:-:S04]  /*1cd00*/  IMAD.MOV R11, RZ, RZ, -R11 ;  /* 0x000000ffff0b7224 */ /* 0x000fc800078e0a0b */
[C---:B------:R-:W-:Y:S02]  /*1cd10*/  IMAD R8, R0.reuse, R11, R8 ;  /* 0x0000000b00087224 */ /* 0x040fe400078e0208 */
[--C-:B------:R-:W-:Y:S01]  /*1cd20*/  @!P2 IMAD.IADD R7, R7, 0x1, -R0.reuse ;  /* 0x000000010707a824 */ /* 0x100fe200078e0a00 */
[----:B------:R-:W4:Y:S01]  /*1cd30*/  LDL.LU R11, [R1+0xaa0] ;  /* 0x000aa000010b7983 */ /* 0x000f220000300800 */
[----:B------:R-:W-:Y:S02]  /*1cd40*/  ISETP.GT.U32.AND P0, PT, R0, R9, PT ;  /* 0x000000090000720c */ /* 0x000fe40003f04070 */
[----:B--2---:R-:W-:Y:S02]  /*1cd50*/  ISETP.GE.AND P2, PT, R29, RZ, PT ;  /* 0x000000ff1d00720c */ /* 0x004fe40003f46270 */
[----:B------:R-:W2:Y:S09]  /*1cd60*/  LDL.LU R29, [R1+0x2c88] ;  /* 0x002c8800011d7983 */ /* 0x000eb20000300800 */
[----:B------:R-:W-:Y:S01]  /*1cd70*/  @!P0 IMAD.IADD R9, R9, 0x1, -R0 ;  /* 0x0000000109098824 */ /* 0x000fe200078e0a00 */
[----:B---3--:R-:W-:-:S02]  /*1cd80*/  IABS R6, R6 ;  /* 0x0000000600067213 */ /* 0x008fc40000000000 */
[C---:B------:R-:W-:Y:S02]  /*1cd90*/  ISETP.GT.U32.AND P0, PT, R0.reuse, R12, PT ;  /* 0x0000000c0000720c */ /* 0x040fe40003f04070 */
[----:B------:R-:W-:Y:S01]  /*1cda0*/  ISETP.GT.U32.AND P4, PT, R0, R9, PT ;  /* 0x000000090000720c */ /* 0x000fe20003f84070 */
[----:B------:R-:W-:Y:S02]  /*1cdb0*/  IMAD.MOV.U32 R16, RZ, RZ, R13 ;  /* 0x000000ffff107224 */ /* 0x000fe400078e000d */
[----:B------:R-:W-:-:S04]  /*1cdc0*/  IMAD.HI.U32 R13, R2, R6, RZ ;  /* 0x00000006020d7227 */ /* 0x000fc800078e00ff */
[----:B------:R-:W-:Y:S02]  /*1cdd0*/  IMAD.MOV R13, RZ, RZ, -R13 ;  /* 0x000000ffff0d7224 */ /* 0x000fe400078e0a0d */
[----:B------:R-:W-:Y:S02]  /*1cde0*/  @!P3 IMAD.MOV R15, RZ, RZ, -R15 ;  /* 0x000000ffff0fb224 */ /* 0x000fe400078e0a0f */
[----:B------:R-:W-:Y:S02]  /*1cdf0*/  IMAD R6, R0, R13, R6 ;  /* 0x0000000d00067224 */ /* 0x000fe400078e0206 */
[--C-:B------:R-:W-:Y:S01]  /*1ce00*/  @!P4 IMAD.IADD R9, R9, 0x1, -R0.reuse ;  /* 0x000000010909c824 */ /* 0x100fe200078e0a00 */
[----:B------:R-:W3:Y:S01]  /*1ce10*/  LDL.LU R13, [R1+0xaa8] ;  /* 0x000aa800010d7983 */ /* 0x000ee20000300800 */
[----:B------:R-:W-:-:S03]  /*1ce20*/  @!P0 IMAD.IADD R12, R12, 0x1, -R0 ;  /* 0x000000010c0c8824 */ /* 0x000fc600078e0a00 */
[----:B------:R0:W-:Y:S01]  /*1ce30*/  STL [R1+0x204], R15 ;  /* 0x0002040f01007387 */ /* 0x0001e20000100800 */
[----:B------:R-:W-:Y:S02]  /*1ce40*/  @!P6 IMAD.MOV R12, RZ, RZ, -R12 ;  /* 0x000000ffff0ce224 */ /* 0x000fe400078e0a0c */
[----:B0-----:R-:W-:Y:S02]  /*1ce50*/  IMAD.MOV.U32 R15, RZ, RZ, R16 ;  /* 0x000000ffff0f7224 */ /* 0x001fe400078e0010 */
[----:B------:R-:W-:Y:S01]  /*1ce60*/  IMAD.MOV.U32 R16, RZ, RZ, R9 ;  /* 0x000000ffff107224 */ /* 0x000fe200078e0009 */
[----:B------:R0:W-:Y:S03]  /*1ce70*/  STL [R1+0x200], R12 ;  /* 0x0002000c01007387 */ /* 0x0001e60000100800 */
[----:B------:R-:W-:Y:S01]  /*1ce80*/  @!P1 IMAD.MOV R16, RZ, RZ, -R16 ;  /* 0x000000ffff109224 */ /* 0x000fe200078e0a10 */
[----:B0-----:R-:W3:Y:S04]  /*1ce90*/  LDL.LU R12, [R1+0xab0] ;  /* 0x000ab000010c7983 */ /* 0x001ee80000300800 */
[----:B--2---:R-:W-:Y:S01]  /*1cea0*/  STL [R1+0x2c80], R29 ;  /* 0x002c801d01007387 */ /* 0x004fe20000100800 */
[----:B------:R-:W-:-:S03]  /*1ceb0*/  IABS R9, R29 ;  /* 0x0000001d00097213 */ /* 0x000fc60000000000 */
[----:B------:R0:W-:Y:S04]  /*1cec0*/  STL [R1+0x1fc], R16 ;  /* 0x0001fc1001007387 */ /* 0x0001e80000100800 */
[----:B0-----:R-:W2:Y:S04]  /*1ced0*/  LDL.LU R16, [R1+0x2c84] ;  /* 0x002c840001107983 */ /* 0x001ea80000300800 */
[----:B------:R-:W3:Y:S01]  /*1cee0*/  LDL.LU R29, [R1+0xab4] ;  /* 0x000ab400011d7983 */ /* 0x000ee20000300800 */
[----:B------:R-:W-:-:S13]  /*1cef0*/  ISETP.GT.U32.AND P5, PT, R0, R14, PT ;  /* 0x0000000e0000720c */ /* 0x000fda0003fa4070 */
[----:B------:R-:W-:-:S05]  /*1cf00*/  @!P5 IMAD.IADD R14, R14, 0x1, -R0 ;  /* 0x000000010e0ed824 */ /* 0x000fca00078e0a00 */
[----:B------:R-:W-:-:S13]  /*1cf10*/  ISETP.GT.U32.AND P3, PT, R0, R14, PT ;  /* 0x0000000e0000720c */ /* 0x000fda0003f64070 */
[----:B------:R-:W-:Y:S01]  /*1cf20*/  @!P3 IMAD.IADD R14, R14, 0x1, -R0 ;  /* 0x000000010e0eb824 */ /* 0x000fe200078e0a00 */
[----:B------:R-:W-:-:S13]  /*1cf30*/  ISETP.GT.U32.AND P3, PT, R0, R6, PT ;  /* 0x000000060000720c */ /* 0x000fda0003f64070 */
[--C-:B------:R-:W-:Y:S01]  /*1cf40*/  @!P3 IMAD.IADD R6, R6, 0x1, -R0.reuse ;  /* 0x000000010606b824 */ /* 0x100fe200078e0a00 */
[C---:B------:R-:W-:Y:S02]  /*1cf50*/  ISETP.GT.U32.AND P0, PT, R0.reuse, R10, PT ;  /* 0x0000000a0000720c */ /* 0x040fe40003f04070 */
[----:B------:R-:W-:Y:S02]  /*1cf60*/  ISETP.GT.U32.AND P5, PT, R0, R8, PT ;  /* 0x000000080000720c */ /* 0x000fe40003fa4070 */
[----:B----4-:R-:W-:Y:S02]  /*1cf70*/  ISETP.GE.AND P4, PT, R11, RZ, PT ;  /* 0x000000ff0b00720c */ /* 0x010fe40003f86270 */
[----:B------:R-:W-:Y:S02]  /*1cf80*/  IABS R4, R4 ;  /* 0x0000000400047213 */ /* 0x000fe40000000000 */
[----:B---3--:R-:W-:Y:S02]  /*1cf90*/  ISETP.GE.AND P3, PT, R29, RZ, PT ;  /* 0x000000ff1d00720c */ /* 0x008fe40003f66270 */
[----:B------:R-:W3:Y:S03]  /*1cfa0*/  LDL.LU R29, [R1+0x2c80] ;  /* 0x002c8000011d7983 */ /* 0x000ee60000300800 */
[--C-:B------:R-:W-:Y:S01]  /*1cfb0*/  @!P0 IMAD.IADD R10, R10, 0x1, -R0.reuse ;  /* 0x000000010a0a8824 */ /* 0x100fe200078e0a00 */
[----:B------:R-:W-:Y:S01]  /*1cfc0*/  ISETP.GT.U32.AND P0, PT, R0, R7, PT ;  /* 0x000000070000720c */ /* 0x000fe20003f04070 */
[----:B------:R-:W-:-:S02]  /*1cfd0*/  @!P5 IMAD.IADD R8, R8, 0x1, -R0 ;  /* 0x000000010808d824 */ /* 0x000fc400078e0a00 */
[----:B------:R-:W-:Y:S01]  /*1cfe0*/  IMAD.HI.U32 R11, R2, R4, RZ ;  /* 0x00000004020b7227 */ /* 0x000fe200078e00ff */
[C---:B------:R-:W-:Y:S02]  /*1cff0*/  ISETP.GT.U32.AND P6, PT, R0.reuse, R10, PT ;  /* 0x0000000a0000720c */ /* 0x040fe40003fc4070 */
[----:B------:R-:W-:Y:S01]  /*1d000*/  ISETP.GT.U32.AND P5, PT, R0, R8, PT ;  /* 0x000000080000720c */ /* 0x000fe20003fa4070 */
[----:B------:R-:W-:Y:S02]  /*1d010*/  @!P4 IMAD.MOV R14, RZ, RZ, -R14 ;  /* 0x000000ffff0ec224 */ /* 0x000fe400078e0a0e */
[----:B------:R-:W-:Y:S01]  /*1d020*/  IMAD.MOV R11, RZ, RZ, -R11 ;  /* 0x000000ffff0b7224 */ /* 0x000fe200078e0a0b */
[----:B------:R-:W-:-:S03]  /*1d030*/  ISETP.GE.AND P1, PT, R13, RZ, PT ;  /* 0x000000ff0d00720c */ /* 0x000fc60003f26270 */
[----:B------:R-:W-:Y:S01]  /*1d040*/  @!P0 IMAD.IADD R7, R7, 0x1, -R0 ;  /* 0x0000000107078824 */ /* 0x000fe200078e0a00 */
[----:B------:R-:W-:Y:S01]  /*1d050*/  ISETP.GE.AND P0, PT, R15, RZ, PT ;  /* 0x000000ff0f00720c */ /* 0x000fe20003f06270 */
[----:B------:R-:W-:Y:S01]  /*1d060*/  IMAD.HI.U32 R15, R2, R9, RZ ;  /* 0x00000009020f7227 */ /* 0x000fe200078e00ff */
[----:B------:R0:W-:Y:S01]  /*1d070*/  STL [R1+0x1f8], R14 ;  /* 0x0001f80e01007387 */ /* 0x0001e20000100800 */
[----:B--2---:R-:W-:Y:S02]  /*1d080*/  IABS R13, R16 ;  /* 0x00000010000d7213 */ /* 0x004fe40000000000 */
[----:B------:R-:W-:Y:S02]  /*1d090*/  IMAD R4, R0, R11, R4 ;  /* 0x0000000b00047224 */ /* 0x000fe400078e0204 */
[----:B------:R-:W-:Y:S02]  /*1d0a0*/  IMAD.MOV R15, RZ, RZ, -R15 ;  /* 0x000000ffff0f7224 */ /* 0x000fe400078e0a0f */
[----:B------:R-:W-:-:S02]  /*1d0b0*/  @!P6 IMAD.IADD R10, R10, 0x1, -R0 ;  /* 0x000000010a0ae824 */ /* 0x000fc400078e0a00 */
[----:B0-----:R-:W-:Y:S02]  /*1d0c0*/  IMAD.MOV.U32 R14, RZ, RZ, R16 ;  /* 0x000000ffff0e7224 */ /* 0x001fe400078e0010 */
[----:B------:R-:W2:Y:S01]  /*1d0d0*/  LDL.LU R16, [R1+0xac4] ;  /* 0x000ac40001107983 */ /* 0x000ea20000300800 */
[C---:B------:R-:W-:Y:S01]  /*1d0e0*/  ISETP.GT.U32.AND P6, PT, R0.reuse, R4, PT ;  /* 0x000000040000720c */ /* 0x040fe20003fc4070 */
[----:B------:R-:W-:Y:S02]  /*1d0f0*/  IMAD R9, R0, R15, R9 ;  /* 0x0000000f00097224 */ /* 0x000fe400078e0209 */
[----:B------:R-:W-:Y:S02]  /*1d100*/  IMAD.MOV.U32 R15, RZ, RZ, R7 ;  /* 0x000000ffff0f7224 */ /* 0x000fe400078e0007 */
[----:B------:R-:W-:Y:S02]  /*1d110*/  @!P5 IMAD.IADD R8, R8, 0x1, -R0 ;  /* 0x000000010808d824 */ /* 0x000fe400078e0a00 */
[----:B------:R-:W-:-:S02]  /*1d120*/  @!P2 IMAD.MOV R15, RZ, RZ, -R15 ;  /* 0x000000ffff0fa224 */ /* 0x000fc400078e0a0f */
[----:B------:R-:W-:Y:S02]  /*1d130*/  @!P1 IMAD.MOV R10, RZ, RZ, -R10 ;  /* 0x000000ffff0a9224 */ /* 0x000fe400078e0a0a */
[----:B------:R-:W-:Y:S01]  /*1d140*/  @!P0 IMAD.MOV R8, RZ, RZ, -R8 ;  /* 0x000000ffff088224 */ /* 0x000fe200078e0a08 */
[----:B------:R0:W-:Y:S01]  /*1d150*/  STL [R1+0x1f4], R15 ;  /* 0x0001f40f01007387 */ /* 0x0001e20000100800 */
[----:B------:R-:W-:Y:S01]  /*1d160*/  IABS R11, R23 ;  /* 0x00000017000b7213 */ /* 0x000fe20000000000 */
[----:B------:R-:W-:Y:S02]  /*1d170*/  @!P6 IMAD.IADD R4, R4, 0x1, -R0 ;  /* 0x000000010404e824 */ /* 0x000fe400078e0a00 */
[----:B------:R-:W-:Y:S01]  /*1d180*/  STL [R1+0x1f0], R10 ;  /* 0x0001f00a01007387 */ /* 0x000fe20000100800 */
[----:B------:R-:W-:-:S03]  /*1d190*/  ISETP.GT.U32.AND P4, PT, R0, R6, PT ;  /* 0x000000060000720c */ /* 0x000fc60003f84070 */
[----:B------:R-:W-:Y:S01]  /*1d1a0*/  STL [R1+0x1ec], R8 ;  /* 0x0001ec0801007387 */ /* 0x000fe20000100800 */
[----:B0-----:R-:W-:-:S03]  /*1d1b0*/  IMAD.MOV.U32 R15, RZ, RZ, R23 ;  /* 0x000000ffff0f7224 */ /* 0x001fc600078e0017 */
[----:B------:R-:W4:Y:S01]  /*1d1c0*/  LDL.LU R23, [R1+0xac8] ;  /* 0x000ac80001177983 */ /* 0x000f220000300800 */
[----:B------:R-:W-:Y:S02]  /*1d1d0*/  ISETP.GT.U32.AND P2, PT, R0, R4, PT ;  /* 0x000000040000720c */ /* 0x000fe40003f44070 */
[----:B------:R-:W-:-:S03]  /*1d1e0*/  ISETP.GE.AND P5, PT, R12, RZ, PT ;  /* 0x000000ff0c00720c */ /* 0x000fc60003fa6270 */
[----:B------:R-:W-:-:S08]  /*1d1f0*/  @!P4 IMAD.IADD R6, R6, 0x1, -R0 ;  /* 0x000000010606c824 */ /* 0x000fd000078e0a00 */
[----:B------:R-:W-:Y:S02]  /*1d200*/  @!P2 IMAD.IADD R4, R4, 0x1, -R0 ;  /* 0x000000010404a824 */ /* 0x000fe400078e0a00 */
[----:B------:R-:W-:Y:S02]  /*1d210*/  @!P5 IMAD.MOV R6, RZ, RZ, -R6 ;  /* 0x000000ffff06d224 */ /* 0x000fe400078e0a06 */
[----:B------:R-:W-:Y:S01]  /*1d220*/  @!P3 IMAD.MOV R4, RZ, RZ, -R4 ;  /* 0x000000ffff04b224 */ /* 0x000fe200078e0a04 */
[----:B---3--:R-:W-:Y:S02]  /*1d230*/  ISETP.GE.AND P1, PT, R29, RZ, PT ;  /* 0x000000ff1d00720c */ /* 0x008fe40003f26270 */
[----:B------:R-:W3:Y:S04]  /*1d240*/  LDL.LU R29, [R1+0xad0] ;  /* 0x000ad000011d7983 */ /* 0x000ee80000300800 */
[----:B------:R-:W-:Y:S04]  /*1d250*/  STL [R1+0x1e8], R6 ;  /* 0x0001e80601007387 */ /* 0x000fe80000100800 */
[----:B------:R0:W-:Y:S04]  /*1d260*/  STL [R1+0x2c7c], R24 ;  /* 0x002c7c1801007387 */ /* 0x0001e80000100800 */
[----:B------:R1:W-:Y:S04]  /*1d270*/  STL [R1+0x1e0], R4 ;  /* 0x0001e00401007387 */ /* 0x0003e80000100800 */
[----:B0-----:R-:W1:Y:S01]  /*1d280*/  LDL.LU R24, [R1+0xacc] ;  /* 0x000acc0001187983 */ /* 0x001e620000300800 */
[----:B------:R-:W-:-:S04]  /*1d290*/  IMAD.HI.U32 R12, R2, R13, RZ ;  /* 0x0000000d020c7227 */ /* 0x000fc800078e00ff */
[----:B------:R-:W-:-:S04]  /*1d2a0*/  IMAD.MOV R12, RZ, RZ, -R12 ;  /* 0x000000ffff0c7224 */ /* 0x000fc800078e0a0c */
[----:B------:R-:W-:-:S05]  /*1d2b0*/  IMAD R13, R0, R12, R13 ;  /* 0x0000000c000d7224 */ /* 0x000fca00078e020d */
[----:B------:R-:W-:Y:S01]  /*1d2c0*/  ISETP.GT.U32.AND P0, PT, R0, R13, PT ;  /* 0x0000000d0000720c */ /* 0x000fe20003f04070 */
[----:B------:R-:W-:Y:S01]  /*1d2d0*/  IMAD.HI.U32 R7, R2, R11, RZ ;  /* 0x0000000b02077227 */ /* 0x000fe200078e00ff */
[----:B------:R-:W-:-:S03]  /*1d2e0*/  ISETP.GT.U32.AND P6, PT, R0, R9, PT ;  /* 0x000000090000720c */ /* 0x000fc60003fc4070 */
[----:B------:R-:W-:-:S04]  /*1d2f0*/  IMAD.MOV R7, RZ, RZ, -R7 ;  /* 0x000000ffff077224 */ /* 0x000fc800078e0a07 */
[----:B------:R-:W-:Y:S01]  /*1d300*/  IMAD R11, R0, R7, R11 ;  /* 0x00000007000b7224 */ /* 0x000fe200078e020b */
[----:B--2---:R-:W-:-:S03]  /*1d310*/  IABS R7, R16 ;  /* 0x0000001000077213 */ /* 0x004fc60000000000 */
[----:B------:R-:W-:Y:S02]  /*1d320*/  @!P0 IMAD.IADD R13, R13, 0x1, -R0 ;  /* 0x000000010d0d8824 */ /* 0x000fe400078e0a00 */
[----:B------:R-:W-:-:S03]  /*1d330*/  IMAD.HI.U32 R6, R2, R7, RZ ;  /* 0x0000000702067227 */ /* 0x000fc600078e00ff */
[C---:B------:R-:W-:Y:S01]  /*1d340*/  ISETP.GT.U32.AND P3, PT, R0.reuse, R13, PT ;  /* 0x0000000d0000720c */ /* 0x040fe20003f64070 */
[----:B------:R-:W-:Y:S02]  /*1d350*/  @!P6 IMAD.IADD R9, R9, 0x1, -R0 ;  /* 0x000000010909e824 */ /* 0x000fe400078e0a00 */
[----:B------:R-:W-:Y:S01]  /*1d360*/  IMAD.MOV R6, RZ, RZ, -R6 ;  /* 0x000000ffff067224 */ /* 0x000fe200078e0a06 */
[C---:B------:R-:W-:Y:S02]  /*1d370*/  ISETP.GT.U32.AND P2, PT, R0.reuse, R11, PT ;  /* 0x0000000b0000720c */ /* 0x040fe40003f44070 */
[C---:B------:R-:W-:Y:S01]  /*1d380*/  ISETP.GT.U32.AND P6, PT, R0.reuse, R9, PT ;  /* 0x000000090000720c */ /* 0x040fe20003fc4070 */
[----:B------:R-:W-:Y:S01]  /*1d390*/  IMAD R7, R0, R6, R7 ;  /* 0x0000000600077224 */ /* 0x000fe200078e0207 */
[----:B----4-:R-:W-:-:S05]  /*1d3a0*/  IABS R8, R23 ;  /* 0x0000001700087213 */ /* 0x010fca0000000000 */
[----:B------:R-:W-:Y:S01]  /*1d3b0*/  @!P3 IMAD.IADD R13, R13, 0x1, -R0 ;  /* 0x000000010d0db824 */ /* 0x000fe200078e0a00 */
[----:B------:R-:W-:Y:S02]  /*1d3c0*/  ISETP.GT.U32.AND P3, PT, R0, R7, PT ;  /* 0x000000070000720c */ /* 0x000fe40003f64070 */
[----:B------:R-:W-:Y:S01]  /*1d3d0*/  ISETP.GE.AND P4, PT, R14, RZ, PT ;  /* 0x000000ff0e00720c */ /* 0x000fe20003f86270 */
[----:B------:R-:W-:-:S04]  /*1d3e0*/  IMAD.HI.U32 R14, R2, R8, RZ ;  /* 0x00000008020e7227 */ /* 0x000fc800078e00ff */
[----:B------:R-:W-:Y:S02]  /*1d3f0*/  @!P2 IMAD.IADD R11, R11, 0x1, -R0 ;  /* 0x000000010b0ba824 */ /* 0x000fe400078e0a00 */
[----:B------:R-:W-:Y:S02]  /*1d400*/  IMAD.MOV R14, RZ, RZ, -R14 ;  /* 0x000000ffff0e7224 */ /* 0x000fe400078e0a0e */
[----:B------:R-:W-:Y:S01]  /*1d410*/  @!P6 IMAD.IADD R9, R9, 0x1, -R0 ;  /* 0x000000010909e824 */ /* 0x000fe200078e0a00 */
[C---:B------:R-:W-:Y:S01]  /*1d420*/  ISETP.GT.U32.AND P2, PT, R0.reuse, R11, PT ;  /* 0x0000000b0000720c */ /* 0x040fe20003f44070 */
[----:B------:R-:W-:Y:S01]  /*1d430*/  IMAD R8, R0, R14, R8 ;  /* 0x0000000e00087224 */ /* 0x000fe200078e0208 */
[----:B------:R-:W-:Y:S01]  /*1d440*/  ISETP.GE.AND P5, PT, R15, RZ, PT ;  /* 0x000000ff0f00720c */ /* 0x000fe20003fa6270 */
[----:B------:R-:W-:Y:S01]  /*1d450*/  IMAD.MOV.U32 R14, RZ, RZ, R9 ;  /* 0x000000ffff0e7224 */ /* 0x000fe200078e0009 */
[----:B------:R-:W2:Y:S01]  /*1d460*/  LDL.LU R15, [R1+0xad8] ;  /* 0x000ad800010f7983 */ /* 0x000ea20000300800 */
[----:B------:R-:W-:Y:S01]  /*1d470*/  @!P3 IMAD.IADD R7, R7, 0x1, -R0 ;  /* 0x000000010707b824 */ /* 0x000fe200078e0a00 */
[----:B------:R-:W-:Y:S01]  /*1d480*/  ISETP.GE.AND P0, PT, R16, RZ, PT ;  /* 0x000000ff1000720c */ /* 0x000fe20003f06270 */
[----:B------:R-:W-:Y:S01]  /*1d490*/  @!P1 IMAD.MOV R14, RZ, RZ, -R14 ;  /* 0x000000ffff0e9224 */ /* 0x000fe200078e0a0e */
[----:B------:R-:W4:Y:S02]  /*1d4a0*/  LDL.LU R16, [R1+0xadc] ;  /* 0x000adc0001107983 */ /* 0x000f240000300800 */
[----:B------:R-:W-:-:S02]  /*1d4b0*/  ISETP.GT.U32.AND P1, PT, R0, R7, PT ;  /* 0x000000070000720c */ /* 0x000fc40003f24070 */
[----:B------:R-:W-:Y:S01]  /*1d4c0*/  ISETP.GE.AND P6, PT, R23, RZ, PT ;  /* 0x000000ff1700720c */ /* 0x000fe20003fc6270 */
[----:B------:R-:W-:Y:S01]  /*1d4d0*/  @!P2 IMAD.IADD R11, R11, 0x1, -R0 ;  /* 0x000000010b0ba824 */ /* 0x000fe200078e0a00 */
[----:B------:R-:W4:Y:S01]  /*1d4e0*/  LDL.LU R23, [R1+0xae0] ;  /* 0x000ae00001177983 */ /* 0x000f220000300800 */
[----:B------:R-:W-:Y:S02]  /*1d4f0*/  @!P4 IMAD.MOV R13, RZ, RZ, -R13 ;  /* 0x000000ffff0dc224 */ /* 0x000fe400078e0a0d */
[----:B------:R-:W-:-:S06]  /*1d500*/  @!P5 IMAD.MOV R11, RZ, RZ, -R11 ;  /* 0x000000ffff0bd224 */ /* 0x000fcc00078e0a0b */
[----:B------:R-:W-:Y:S01]  /*1d510*/  @!P1 IMAD.IADD R7, R7, 0x1, -R0 ;  /* 0x0000000107079824 */ /* 0x000fe200078e0a00 */
[----:B------:R-:W-:Y:S02]  /*1d520*/  IABS R6, R21 ;  /* 0x0000001500067213 */ /* 0x000fe40000000000 */
[----:B---3--:R-:W-:Y:S02]  /*1d530*/  IABS R12, R29 ;  /* 0x0000001d000c7213 */ /* 0x008fe40000000000 */
[----:B------:R-:W-:Y:S02]  /*1d540*/  ISETP.GE.AND P4, PT, R29, RZ, PT ;  /* 0x000000ff1d00720c */ /* 0x000fe40003f86270 */
[----:B-1----:R-:W-:Y:S02]  /*1d550*/  IABS R4, R24 ;  /* 0x0000001800047213 */ /* 0x002fe40000000000 */
[----:B------:R-:W-:Y:S02]  /*1d560*/  ISETP.GE.AND P2, PT, R24, RZ, PT ;  /* 0x000000ff1800720c */ /* 0x000fe40003f46270 */
[----:B------:R-:W3:Y:S04]  /*1d570*/  LDL.LU R24, [R1+0x2c7c] ;  /* 0x002c7c0001187983 */ /* 0x000ee80000300800 */
[----:B------:R0:W-:Y:S04]  /*1d580*/  STL [R1+0x1d8], R14 ;  /* 0x0001d80e01007387 */ /* 0x0001e80000100800 */
[----:B------:R-:W-:Y:S01]  /*1d590*/  STL [R1+0x1d4], R13 ;  /* 0x0001d40d01007387 */ /* 0x000fe20000100800 */
[----:B0-----:R-:W-:-:S05]  /*1d5a0*/  IMAD.MOV.U32 R14, RZ, RZ, R21 ;  /* 0x000000ffff0e7224 */ /* 0x001fca00078e0015 */
[----:B------:R0:W-:Y:S04]  /*1d5b0*/  STL [R1+0x2c78], R14 ;  /* 0x002c780e01007387 */ /* 0x0001e80000100800 */
[----:B------:R-:W-:Y:S04]  /*1d5c0*/  STL [R1+0x1cc], R11 ;  /* 0x0001cc0b01007387 */ /* 0x000fe80000100800 */
[----:B------:R-:W3:Y:S01]  /*1d5d0*/  LDL.LU R29, [R1+0xae4] ;  /* 0x000ae400011d7983 */ /* 0x000ee20000300800 */
[----:B0-----:R-:W-:-:S03]  /*1d5e0*/  IMAD.MOV.U32 R14, RZ, RZ, R7 ;  /* 0x000000ffff0e7224 */ /* 0x001fc600078e0007 */
[----:B------:R-:W3:Y:S01]  /*1d5f0*/  LDL.LU R21, [R1+0xae8] ;  /* 0x000ae80001157983 */ /* 0x000ee20000300800 */
[----:B------:R-:W-:-:S05]  /*1d600*/  @!P0 IMAD.MOV R14, RZ, RZ, -R14 ;  /* 0x000000ffff0e8224 */ /* 0x000fca00078e0a0e */
[----:B------:R0:W-:Y:S04]  /*1d610*/  STL [R1+0x1c4], R14 ;  /* 0x0001c40e01007387 */ /* 0x0001e80000100800 */
[----:B0-----:R-:W3:Y:S01]  /*1d620*/  LDL.LU R14, [R1+0x2c78] ;  /* 0x002c7800010e7983 */ /* 0x001ee20000300800 */
[----:B------:R-:W-:-:S04]  /*1d630*/  IMAD.HI.U32 R10, R2, R4, RZ ;  /* 0x00000004020a7227 */ /* 0x000fc800078e00ff */
[----:B------:R-:W-:Y:S01]  /*1d640*/  IMAD.MOV R10, RZ, RZ, -R10 ;  /* 0x000000ffff0a7224 */ /* 0x000fe200078e0a0a */
[----:B------:R-:W-:-:S03]  /*1d650*/  ISETP.GT.U32.AND P3, PT, R0, R8, PT ;  /* 0x000000080000720c */ /* 0x000fc60003f64070 */
[----:B------:R-:W-:Y:S02]  /*1d660*/  IMAD R4, R0, R10, R4 ;  /* 0x0000000a00047224 */ /* 0x000fe400078e0204 */
[----:B------:R-:W-:-:S03]  /*1d670*/  IMAD.HI.U32 R9, R2, R6, RZ ;  /* 0x0000000602097227 */ /* 0x000fc600078e00ff */
[----:B------:R-:W-:Y:S01]  /*1d680*/  ISETP.GT.U32.AND P5, PT, R0, R4, PT ;  /* 0x000000040000720c */ /* 0x000fe20003fa4070 */
[----:B------:R-:W-:-:S04]  /*1d690*/  IMAD.HI.U32 R10, R2, R12, RZ ;  /* 0x0000000c020a7227 */ /* 0x000fc800078e00ff */
[----:B------:R-:W-:Y:S02]  /*1d6a0*/  IMAD.MOV R9, RZ, RZ, -R9 ;  /* 0x000000ffff097224 */ /* 0x000fe400078e0a09 */
[----:B------:R-:W-:Y:S02]  /*1d6b0*/  IMAD.MOV R10, RZ, RZ, -R10 ;  /* 0x000000ffff0a7224 */ /* 0x000fe400078e0a0a */
[----:B------:R-:W-:Y:S01]  /*1d6c0*/  @!P3 IMAD.IADD R8, R8, 0x1, -R0 ;  /* 0x000000010808b824 */ /* 0x000fe200078e0a00 */
[----:B--2---:R-:W-:Y:S01]  /*1d6d0*/  IABS R11, R15 ;  /* 0x0000000f000b7213 */ /* 0x004fe20000000000 */
[C---:B------:R-:W-:Y:S02]  /*1d6e0*/  IMAD R6, R0.reuse, R9, R6 ;  /* 0x0000000900067224 */ /* 0x040fe400078e0206 */
[C---:B------:R-:W-:Y:S01]  /*1d6f0*/  IMAD R12, R0.reuse, R10, R12 ;  /* 0x0000000a000c7224 */ /* 0x040fe200078e020c */
[----:B------:R-:W-:Y:S01]  /*1d700*/  ISETP.GT.U32.AND P3, PT, R0, R8, PT ;  /* 0x000000080000720c */ /* 0x000fe20003f64070 */
[----:B------:R-:W-:Y:S01]  /*1d710*/  @!P5 IMAD.IADD R4, R4, 0x1, -R0 ;  /* 0x000000010404d824 */ /* 0x000fe200078e0a00 */
[----:B----4-:R-:W-:Y:S01]  /*1d720*/  IABS R9, R16 ;  /* 0x0000001000097213 */ /* 0x010fe20000000000 */
[----:B------:R-:W-:Y:S01]  /*1d730*/  IMAD.HI.U32 R13, R2, R11, RZ ;  /* 0x0000000b020d7227 */ /* 0x000fe200078e00ff */
[----:B------:R-:W-:-:S02]  /*1d740*/  ISETP.GT.U32.AND P0, PT, R0, R6, PT ;  /* 0x000000060000720c */ /* 0x000fc40003f04070 */
[----:B------:R-:W-:Y:S01]  /*1d750*/  ISETP.GT.U32.AND P1, PT, R0, R12, PT ;  /* 0x0000000c0000720c */ /* 0x000fe20003f24070 */
[----:B------:R-:W-:Y:S01]  /*1d760*/  IMAD.HI.U32 R7, R2, R9, RZ ;  /* 0x0000000902077227 */ /* 0x000fe200078e00ff */
[----:B------:R-:W-:-:S03]  /*1d770*/  ISETP.GT.U32.AND P5, PT, R0, R4, PT ;  /* 0x000000040000720c */ /* 0x000fc60003fa4070 */
[----:B------:R-:W-:Y:S02]  /*1d780*/  IMAD.MOV R13, RZ, RZ, -R13 ;  /* 0x000000ffff0d7224 */ /* 0x000fe400078e0a0d */
[----:B------:R-:W-:Y:S02]  /*1d790*/  IMAD.MOV R7, RZ, RZ, -R7 ;  /* 0x000000ffff077224 */ /* 0x000fe400078e0a07 */
[----:B------:R-:W-:Y:S02]  /*1d7a0*/  IMAD R11, R0, R13, R11 ;  /* 0x0000000d000b7224 */ /* 0x000fe400078e020b */
[--C-:B------:R-:W-:Y:S02]  /*1d7b0*/  @!P3 IMAD.IADD R8, R8, 0x1, -R0.reuse ;  /* 0x000000010808b824 */ /* 0x100fe400078e0a00 */
[C---:B------:R-:W-:Y:S01]  /*1d7c0*/  IMAD R9, R0.reuse, R7, R9 ;  /* 0x0000000700097224 */ /* 0x040fe200078e0209 */
[----:B------:R-:W-:Y:S01]  /*1d7d0*/  ISETP.GT.U32.AND P3, PT, R0, R11, PT ;  /* 0x0000000b0000720c */ /* 0x000fe20003f64070 */
[----:B------:R-:W-:-:S02]  /*1d7e0*/  @!P0 IMAD.IADD R6, R6, 0x1, -R0 ;  /* 0x0000000106068824 */ /* 0x000fc400078e0a00 */
[----:B------:R-:W-:Y:S02]  /*1d7f0*/  @!P1 IMAD.IADD R12, R12, 0x1, -R0 ;  /* 0x000000010c0c9824 */ /* 0x000fe400078e0a00 */
[----:B------:R-:W-:Y:S02]  /*1d800*/  IMAD.MOV.U32 R13, RZ, RZ, R8 ;  /* 0x000000ffff0d7224 */ /* 0x000fe400078e0008 */
[--C-:B------:R-:W-:Y:S01]  /*1d810*/  @!P5 IMAD.IADD R4, R4, 0x1, -R0.reuse ;  /* 0x000000010404d824 */ /* 0x100fe200078e0a00 */
[C---:B------:R-:W-:Y:S01]  /*1d820*/  ISETP.GT.U32.AND P5, PT, R0.reuse, R9, PT ;  /* 0x000000090000720c */ /* 0x040fe20003fa4070 */
[----:B------:R-:W-:Y:S01]  /*1d830*/  @!P6 IMAD.MOV R13, RZ, RZ, -R13 ;  /* 0x000000ffff0de224 */ /* 0x000fe200078e0a0d */
[C---:B------:R-:W-:Y:S02]  /*1d840*/  ISETP.GT.U32.AND P0, PT, R0.reuse, R6, PT ;  /* 0x000000060000720c */ /* 0x040fe40003f04070 */
[----:B------:R-:W-:Y:S02]  /*1d850*/  ISETP.GT.U32.AND P1, PT, R0, R12, PT ;  /* 0x0000000c0000720c */ /* 0x000fe40003f24070 */
[----:B------:R0:W-:Y:S01]  /*1d860*/  STL [R1+0x1c0], R13 ;  /* 0x0001c00d01007387 */ /* 0x0001e20000100800 */
[----:B------:R-:W-:Y:S01]  /*1d870*/  @!P3 IMAD.IADD R11, R11, 0x1, -R0 ;  /* 0x000000010b0bb824 */ /* 0x000fe200078e0a00 */
[----:B------:R-:W-:Y:S01]  /*1d880*/  IABS R10, R23 ;  /* 0x00000017000a7213 */ /* 0x000fe20000000000 */
[----:B0-----:R-:W-:-:S04]  /*1d890*/  IMAD.MOV.U32 R13, RZ, RZ, R4 ;  /* 0x000000ffff0d7224 */ /* 0x001fc800078e0004 */
[--C-:B------:R-:W-:Y:S02]  /*1d8a0*/  @!P5 IMAD.IADD R9, R9, 0x1, -R0.reuse ;  /* 0x000000010909d824 */ /* 0x100fe400078e0a00 */
[----:B------:R-:W-:Y:S01]  /*1d8b0*/  @!P2 IMAD.MOV R13, RZ, RZ, -R13 ;  /* 0x000000ffff0da224 */ /* 0x000fe200078e0a0d */
[----:B------:R-:W-:Y:S01]  /*1d8c0*/  ISETP.GT.U32.AND P5, PT, R0, R11, PT ;  /* 0x0000000b0000720c */ /* 0x000fe20003fa4070 */
[--C-:B------:R-:W-:Y:S02]  /*1d8d0*/  @!P0 IMAD.IADD R6, R6, 0x1, -R0.reuse ;  /* 0x0000000106068824 */ /* 0x100fe400078e0a00 */
[----:B------:R-:W-:Y:S01]  /*1d8e0*/  @!P1 IMAD.IADD R12, R12, 0x1, -R0 ;  /* 0x000000010c0c9824 */ /* 0x000fe200078e0a00 */
[----:B------:R0:W-:Y:S01]  /*1d8f0*/  STL [R1+0x1bc], R13 ;  /* 0x0001bc0d01007387 */ /* 0x0001e20000100800 */
[----:B------:R-:W-:Y:S01]  /*1d900*/  IMAD.HI.U32 R7, R2, R10, RZ ;  /* 0x0000000a02077227 */ /* 0x000fe200078e00ff */
[----:B------:R-:W-:Y:S02]  /*1d910*/  ISETP.GE.AND P1, PT, R15, RZ, PT ;  /* 0x000000ff0f00720c */ /* 0x000fe40003f26270 */
[----:B------:R-:W2:Y:S01]  /*1d920*/  LDL.LU R15, [R1+0xb0c] ;  /* 0x000b0c00010f7983 */ /* 0x000ea20000300800 */
[----:B------:R-:W-:-:S02]  /*1d930*/  @!P4 IMAD.MOV R12, RZ, RZ, -R12 ;  /* 0x000000ffff0cc224 */ /* 0x000fc400078e0a0c */
[----:B0-----:R-:W-:Y:S01]  /*1d940*/  IMAD.MOV.U32 R13, RZ, RZ, R6 ;  /* 0x000000ffff0d7224 */ /* 0x001fe200078e0006 */
[----:B------:R-:W-:Y:S01]  /*1d950*/  ISETP.GE.AND P4, PT, R23, RZ, PT ;  /* 0x000000ff1700720c */ /* 0x000fe20003f86270 */
[----:B------:R-:W-:Y:S01]  /*1d960*/  IMAD.MOV R7, RZ, RZ, -R7 ;  /* 0x000000ffff077224 */ /* 0x000fe200078e0a07 */
[----:B------:R-:W4:Y:S01]  /*1d970*/  LDL.LU R23, [R1+0xaf0] ;  /* 0x000af00001177983 */ /* 0x000f220000300800 */
[----:B------:R-:W-:Y:S01]  /*1d980*/  ISETP.GE.AND P3, PT, R16, RZ, PT ;  /* 0x000000ff1000720c */ /* 0x000fe20003f66270 */
[----:B------:R-:W-:Y:S02]  /*1d990*/  @!P5 IMAD.IADD R11, R11, 0x1, -R0 ;  /* 0x000000010b0bd824 */ /* 0x000fe400078e0a00 */
[----:B------:R0:W-:Y:S01]  /*1d9a0*/  STL [R1+0x1b8], R12 ;  /* 0x0001b80c01007387 */ /* 0x0001e20000100800 */
[----:B------:R-:W-:Y:S01]  /*1d9b0*/  IMAD R10, R0, R7, R10 ;  /* 0x00000007000a7224 */ /* 0x000fe200078e020a */
[----:B---3--:R-:W-:Y:S02]  /*1d9c0*/  IABS R8, R29 ;  /* 0x0000001d00087213 */ /* 0x008fe40000000000 */
[----:B------:R-:W-:-:S02]  /*1d9d0*/  ISETP.GE.AND P6, PT, R14, RZ, PT ;  /* 0x000000ff0e00720c */ /* 0x000fc40003fc6270 */
[----:B------:R-:W-:Y:S02]  /*1d9e0*/  IABS R7, R21 ;  /* 0x0000001500077213 */ /* 0x000fe40000000000 */
[----:B------:R-:W-:Y:S01]  /*1d9f0*/  ISETP.GE.AND P5, PT, R21, RZ, PT ;  /* 0x000000ff1500720c */ /* 0x000fe20003fa6270 */
[----:B------:R-:W-:-:S08]  /*1da00*/  IMAD.MOV.U32 R21, RZ, RZ, R19 ;  /* 0x000000ffff157224 */ /* 0x000fd000078e0013 */
[----:B------:R-:W-:Y:S01]  /*1da10*/  @!P6 IMAD.MOV R13, RZ, RZ, -R13 ;  /* 0x000000ffff0de224 */ /* 0x000fe200078e0a0d */
[----:B------:R-:W-:Y:S02]  /*1da20*/  ISETP.GE.AND P6, PT, R29, RZ, PT ;  /* 0x000000ff1d00720c */ /* 0x000fe40003fc6270 */
[----:B------:R-:W3:Y:S01]  /*1da30*/  LDL.LU R29, [R1+0xb10] ;  /* 0x000b1000011d7983 */ /* 0x000ee20000300800 */
[----:B------:R-:W-:-:S03]  /*1da40*/  IMAD.MOV.U32 R19, RZ, RZ, R17 ;  /* 0x000000ffff137224 */ /* 0x000fc600078e0011 */
[----:B------:R4:W-:Y:S04]  /*1da50*/  STL [R1+0x1b4], R13 ;  /* 0x0001b40d01007387 */ /* 0x0009e80000100800 */
[----:B------:R-:W3:Y:S04]  /*1da60*/  LDL R16, [R1+0xaec] ;  /* 0x000aec0001107983 */ /* 0x000ee80000100800 */
[----:B------:R-:W3:Y:S01]  /*1da70*/  LDL R17, [R1+0xaf4] ;  /* 0x000af40001117983 */ /* 0x000ee20000100800 */
[C---:B------:R-:W-:Y:S02]  /*1da80*/  ISETP.GT.U32.AND P0, PT, R0.reuse, R10, PT ;  /* 0x0000000a0000720c */ /* 0x040fe40003f04070 */
[----:B------:R-:W-:Y:S01]  /*1da90*/  ISETP.GT.U32.AND P2, PT, R0, R9, PT ;  /* 0x000000090000720c */ /* 0x000fe20003f44070 */
[----:B------:R-:W-:-:S04]  /*1daa0*/  IMAD.HI.U32 R4, R2, R8, RZ ;  /* 0x0000000802047227 */ /* 0x000fc800078e00ff */
[----:B------:R-:W-:-:S04]  /*1dab0*/  IMAD.MOV R4, RZ, RZ, -R4 ;  /* 0x000000ffff047224 */ /* 0x000fc800078e0a04 */
[----:B------:R-:W-:Y:S02]  /*1dac0*/  IMAD R8, R0, R4, R8 ;  /* 0x0000000400087224 */ /* 0x000fe400078e0208 */
[--C-:B------:R-:W-:Y:S02]  /*1dad0*/  @!P0 IMAD.IADD R10, R10, 0x1, -R0.reuse ;  /* 0x000000010a0a8824 */ /* 0x100fe400078e0a00 */
[----:B------:R-:W-:Y:S02]  /*1dae0*/  @!P2 IMAD.IADD R9, R9, 0x1, -R0 ;  /* 0x000000010909a824 */ /* 0x000fe400078e0a00 */
[----:B------:R-:W-:Y:S01]  /*1daf0*/  IMAD.HI.U32 R4, R2, R7, RZ ;  /* 0x0000000702047227 */ /* 0x000fe200078e00ff */
[----:B------:R-:W-:-:S03]  /*1db00*/  ISETP.GT.U32.AND P0, PT, R0, R10, PT ;  /* 0x0000000a0000720c */ /* 0x000fc60003f04070 */
[----:B0-----:R-:W-:Y:S02]  /*1db10*/  IMAD.MOV.U32 R12, RZ, RZ, R9 ;  /* 0x000000ffff0c7224 */ /* 0x001fe400078e0009 */
[----:B------:R-:W-:Y:S02]  /*1db20*/  IMAD.MOV R4, RZ, RZ, -R4 ;  /* 0x000000ffff047224 */ /* 0x000fe400078e0a04 */
[----:B------:R-:W-:Y:S02]  /*1db30*/  @!P1 IMAD.MOV R11, RZ, RZ, -R11 ;  /* 0x000000ffff0b9224 */ /* 0x000fe400078e0a0b */
[----:B------:R-:W-:Y:S02]  /*1db40*/  @!P3 IMAD.MOV R12, RZ, RZ, -R12 ;  /* 0x000000ffff0cb224 */ /* 0x000fe400078e0a0c */
[----:B------:R-:W-:Y:S01]  /*1db50*/  IMAD R7, R0, R4, R7 ;  /* 0x0000000400077224 */ /* 0x000fe200078e0207 */
[----:B------:R0:W-:Y:S04]  /*1db60*/  STL [R1+0x1b0], R11 ;  /* 0x0001b00b01007387 */ /* 0x0001e80000100800 */
[----:B------:R-:W-:Y:S01]  /*1db70*/  STL [R1+0x1ac], R12 ;  /* 0x0001ac0c01007387 */ /* 0x000fe20000100800 */
[----:B------:R-:W-:Y:S01]  /*1db80*/  @!P0 IMAD.IADD R10, R10, 0x1, -R0 ;  /* 0x000000010a0a8824 */ /* 0x000fe200078e0a00 */
[----:B------:R-:W-:-:S02]  /*1db90*/  ISETP.GT.U32.AND P0, PT, R0, R7, PT ;  /* 0x000000070000720c */ /* 0x000fc40003f04070 */
[----:B------:R-:W-:Y:S02]  /*1dba0*/  ISETP.GT.U32.AND P2, PT, R0, R8, PT ;  /* 0x000000080000720c */ /* 0x000fe40003f44070 */
[----:B--2---:R-:W-:-:S05]  /*1dbb0*/  IABS R6, R15 ;  /* 0x0000000f00067213 */ /* 0x004fca0000000000 */
[----:B------:R-:W-:-:S04]  /*1dbc0*/  IMAD.HI.U32 R9, R2, R6, RZ ;  /* 0x0000000602097227 */ /* 0x000fc800078e00ff */
[----:B------:R-:W-:-:S04]  /*1dbd0*/  IMAD.MOV R9, RZ, RZ, -R9 ;  /* 0x000000ffff097224 */ /* 0x000fc800078e0a09 */
[----:B------:R-:W-:Y:S02]  /*1dbe0*/  IMAD R6, R0, R9, R6 ;  /* 0x0000000900067224 */ /* 0x000fe400078e0206 */
[--C-:B------:R-:W-:Y:S02]  /*1dbf0*/  @!P0 IMAD.IADD R7, R7, 0x1, -R0.reuse ;  /* 0x0000000107078824 */ /* 0x100fe400078e0a00 */
[----:B------:R-:W-:-:S03]  /*1dc00*/  @!P2 IMAD.IADD R8, R8, 0x1, -R0 ;  /* 0x000000010808a824 */ /* 0x000fc600078e0a00 */
[C---:B------:R-:W-:Y:S02]  /*1dc10*/  ISETP.GT.U32.AND P0, PT, R0.reuse, R7, PT ;  /* 0x000000070000720c */ /* 0x040fe40003f04070 */
[----:B------:R-:W-:Y:S02]  /*1dc20*/  ISETP.GT.U32.AND P2, PT, R0, R8, PT ;  /* 0x000000080000720c */ /* 0x000fe40003f44070 */
[----:B----4-:R-:W-:Y:S02]  /*1dc30*/  IABS R13, R23 ;  /* 0x00000017000d7213 */ /* 0x010fe40000000000 */
[----:B------:R-:W-:-:S03]  /*1dc40*/  ISETP.GE.AND P1, PT, R15, RZ, PT ;  /* 0x000000ff0f00720c */ /* 0x000fc60003f26270 */
[----:B------:R-:W-:-:S04]  /*1dc50*/  IMAD.HI.U32 R15, R2, R13, RZ ;  /* 0x0000000d020f7227 */ /* 0x000fc800078e00ff */
[----:B------:R-:W-:Y:S02]  /*1dc60*/  IMAD.MOV R15, RZ, RZ, -R15 ;  /* 0x000000ffff0f7224 */ /* 0x000fe400078e0a0f */
[--C-:B------:R-:W-:Y:S02]  /*1dc70*/  @!P0 IMAD.IADD R7, R7, 0x1, -R0.reuse ;  /* 0x0000000107078824 */ /* 0x100fe400078e0a00 */
[----:B------:R-:W-:Y:S02]  /*1dc80*/  @!P2 IMAD.IADD R8, R8, 0x1, -R0 ;  /* 0x000000010808a824 */ /* 0x000fe400078e0a00 */
[----:B------:R-:W-:Y:S02]  /*1dc90*/  IMAD R13, R0, R15, R13 ;  /* 0x0000000f000d7224 */ /* 0x000fe400078e020d */
[----:B------:R-:W-:Y:S02]  /*1dca0*/  IMAD.MOV.U32 R15, RZ, RZ, R7 ;  /* 0x000000ffff0f7224 */ /* 0x000fe400078e0007 */
[----:B------:R-:W-:-:S02]  /*1dcb0*/  @!P4 IMAD.MOV R10, RZ, RZ, -R10 ;  /* 0x000000ffff0ac224 */ /* 0x000fc400078e0a0a */
[----:B------:R-:W-:Y:S02]  /*1dcc0*/  @!P6 IMAD.MOV R8, RZ, RZ, -R8 ;  /* 0x000000ffff08e224 */ /* 0x000fe400078e0a08 */
[----:B------:R-:W-:Y:S01]  /*1dcd0*/  @!P5 IMAD.MOV R15, RZ, RZ, -R15 ;  /* 0x000000ffff0fd224 */ /* 0x000fe200078e0a0f */
[----:B---3--:R-:W-:Y:S02]  /*1dce0*/  IABS R14, R29 ;  /* 0x0000001d000e7213 */ /* 0x008fe40000000000 */
[----:B------:R-:W-:Y:S02]  /*1dcf0*/  ISETP.GE.AND P3, PT, R29, RZ, PT ;  /* 0x000000ff1d00720c */ /* 0x000fe40003f66270 */
[----:B------:R-:W2:Y:S01]  /*1dd00*/  LDL.LU R29, [R1+0xafc] ;  /* 0x000afc00011d7983 */ /* 0x000ea20000300800 */
[----:B------:R-:W-:-:S03]  /*1dd10*/  IABS R4, R16 ;  /* 0x0000001000047213 */ /* 0x000fc60000000000 */
[----:B------:R-:W3:Y:S01]  /*1dd20*/  LDL R9, [R1+0xaf8] ;  /* 0x000af80001097983 */ /* 0x000ee20000100800 */
[----:B0-----:R-:W-:Y:S01]  /*1dd30*/  IABS R11, R17 ;  /* 0x00000011000b7213 */ /* 0x001fe20000000000 */
[----:B------:R-:W-:-:S04]  /*1dd40*/  IMAD.HI.U32 R17, R2, R14, RZ ;  /* 0x0000000e02117227 */ /* 0x000fc800078e00ff */
[----:B------:R-:W-:-:S04]  /*1dd50*/  IMAD.HI.U32 R16, R2, R4, RZ ;  /* 0x0000000402107227 */ /* 0x000fc800078e00ff */
[----:B------:R-:W-:Y:S02]  /*1dd60*/  IMAD.MOV R17, RZ, RZ, -R17 ;  /* 0x000000ffff117224 */ /* 0x000fe400078e0a11 */
[----:B------:R-:W-:Y:S02]  /*1dd70*/  IMAD.MOV R16, RZ, RZ, -R16 ;  /* 0x000000ffff107224 */ /* 0x000fe400078e0a10 */
[C---:B------:R-:W-:Y:S02]  /*1dd80*/  IMAD R14, R0.reuse, R17, R14 ;  /* 0x00000011000e7224 */ /* 0x040fe400078e020e */
[----:B------:R-:W4:Y:S01]  /*1dd90*/  LDL.LU R17, [R1+0xb04] ;  /* 0x000b040001117983 */ /* 0x000f220000300800 */
[----:B------:R-:W-:-:S03]  /*1dda0*/  IMAD R4, R0, R16, R4 ;  /* 0x0000001000047224 */ /* 0x000fc600078e0204 */
[----:B------:R-:W4:Y:S04]  /*1ddb0*/  LDL.LU R16, [R1+0xaec] ;  /* 0x000aec0001107983 */ /* 0x000f280000300800 */
[----:B------:R-:W-:Y:S04]  /*1ddc0*/  STL [R1+0x1a8], R10 ;  /* 0x0001a80a01007387 */ /* 0x000fe80000100800 */
[----:B------:R-:W-:Y:S04]  /*1ddd0*/  STL [R1+0x1a4], R8 ;  /* 0x0001a40801007387 */ /* 0x000fe80000100800 */
[----:B------:R0:W-:Y:S04]  /*1dde0*/  STL [R1+0x1a0], R15 ;  /* 0x0001a00f01007387 */ /* 0x0001e80000100800 */
[----:B0-----:R-:W4:Y:S01]  /*1ddf0*/  LDL.LU R15, [R1+0xaf4] ;  /* 0x000af400010f7983 */ /* 0x001f220000300800 */
[----:B------:R-:W-:-:S13]  /*1de00*/  ISETP.GT.U32.AND P2, PT, R0, R6, PT ;  /* 0x000000060000720c */ /* 0x000fda0003f44070 */
[----:B------:R-:W-:-:S05]  /*1de10*/  @!P2 IMAD.IADD R6, R6, 0x1, -R0 ;  /* 0x000000010606a824 */ /* 0x000fca00078e0a00 */
[C---:B------:R-:W-:Y:S02]  /*1de20*/  ISETP.GT.U32.AND P2, PT, R0.reuse, R6, PT ;  /* 0x000000060000720c */ /* 0x040fe40003f44070 */
[----:B------:R-:W-:-:S11]  /*1de30*/  ISETP.GT.U32.AND P0, PT, R0, R14, PT ;  /* 0x0000000e0000720c */ /* 0x000fd60003f04070 */
[----:B------:R-:W-:-:S04]  /*1de40*/  @!P2 IMAD.IADD R6, R6, 0x1, -R0 ;  /* 0x000000010606a824 */ /* 0x000fc800078e0a00 */
[----:B------:R-:W-:Y:S02]  /*1de50*/  IMAD.MOV.U32 R7, RZ, RZ, R6 ;  /* 0x000000ffff077224 */ /* 0x000fe400078e0006 */
[----:B------:R-:W-:Y:S02]  /*1de60*/  @!P0 IMAD.IADD R14, R14, 0x1, -R0 ;  /* 0x000000010e0e8824 */ /* 0x000fe400078e0a00 */
[----:B------:R-:W-:Y:S01]  /*1de70*/  @!P1 IMAD.MOV R7, RZ, RZ, -R7 ;  /* 0x000000ffff079224 */ /* 0x000fe200078e0a07 */
[----:B------:R-:W-:Y:S02]  /*1de80*/  ISETP.GE.AND P0, PT, R23, RZ, PT ;  /* 0x000000ff1700720c */ /* 0x000fe40003f06270 */
[----:B------:R-:W4:Y:S01]  /*1de90*/  LDL.LU R23, [R1+0xb08] ;  /* 0x000b080001177983 */ /* 0x000f220000300800 */
[----:B------:R-:W-:Y:S01]  /*1dea0*/  ISETP.GT.U32.AND P4, PT, R0, R4, PT ;  /* 0x000000040000720c */ /* 0x000fe20003f84070 */
[----:B------:R-:W-:Y:S01]  /*1deb0*/  IMAD.HI.U32 R12, R2, R11, RZ ;  /* 0x0000000b020c7227 */ /* 0x000fe200078e00ff */
[----:B------:R-:W-:-:S03]  /*1dec0*/  ISETP.GT.U32.AND P6, PT, R0, R13, PT ;  /* 0x0000000d0000720c */ /* 0x000fc60003fc4070 */
[----:B------:R-:W-:-:S04]  /*1ded0*/  IMAD.MOV R12, RZ, RZ, -R12 ;  /* 0x000000ffff0c7224 */ /* 0x000fc800078e0a0c */
[----:B------:R-:W-:-:S04]  /*1dee0*/  IMAD R11, R0, R12, R11 ;  /* 0x0000000c000b7224 */ /* 0x000fc800078e020b */
[--C-:B------:R-:W-:Y:S01]  /*1def0*/  @!P4 IMAD.IADD R4, R4, 0x1, -R0.reuse ;  /* 0x000000010404c824 */ /* 0x100fe200078e0a00 */
[----:B------:R-:W-:Y:S01]  /*1df00*/  ISETP.GT.U32.AND P4, PT, R0, R14, PT ;  /* 0x0000000e0000720c */ /* 0x000fe20003f84070 */
[----:B------:R-:W-:-:S03]  /*1df10*/  @!P6 IMAD.IADD R13, R13, 0x1, -R0 ;  /* 0x000000010d0de824 */ /* 0x000fc600078e0a00 */
[----:B------:R-:W-:-:S09]  /*1df20*/  ISETP.GT.U32.AND P6, PT, R0, R4, PT ;  /* 0x000000040000720c */ /* 0x000fd20003fc4070 */
[----:B------:R-:W-:-:S04]  /*1df30*/  @!P4 IMAD.IADD R14, R14, 0x1, -R0 ;  /* 0x000000010e0ec824 */ /* 0x000fc800078e0a00 */
[----:B------:R-:W-:Y:S02]  /*1df40*/  @!P6 IMAD.IADD R4, R4, 0x1, -R0 ;  /* 0x000000010404e824 */ /* 0x000fe400078e0a00 */
[----:B------:R-:W-:Y:S01]  /*1df50*/  @!P3 IMAD.MOV R14, RZ, RZ, -R14 ;  /* 0x000000ffff0eb224 */ /* 0x000fe200078e0a0e */
[----:B--2---:R-:W-:-:S05]  /*1df60*/  IABS R8, R29 ;  /* 0x0000001d00087213 */ /* 0x004fca0000000000 */
[----:B------:R-:W-:-:S04]  /*1df70*/  IMAD.HI.U32 R6, R2, R8, RZ ;  /* 0x0000000802067227 */ /* 0x000fc800078e00ff */
[----:B------:R-:W-:-:S04]  /*1df80*/  IMAD.MOV R6, RZ, RZ, -R6 ;  /* 0x000000ffff067224 */ /* 0x000fc800078e0a06 */
[----:B------:R-:W-:Y:S01]  /*1df90*/  IMAD R8, R0, R6, R8 ;  /* 0x0000000600087224 */ /* 0x000fe200078e0208 */
[----:B---3--:R-:W-:Y:S02]  /*1dfa0*/  IABS R9, R9 ;  /* 0x0000000900097213 */ /* 0x008fe40000000000 */
[----:B----4-:R-:W-:Y:S02]  /*1dfb0*/  ISETP.GE.AND P5, PT, R16, RZ, PT ;  /* 0x000000ff1000720c */ /* 0x010fe40003fa6270 */
[----:B------:R-:W2:Y:S04]  /*1dfc0*/  LDL.LU R16, [R1+0xb14] ;  /* 0x000b140001107983 */ /* 0x000ea80000300800 */
[----:B------:R0:W-:Y:S04]  /*1dfd0*/  STL [R1+0x198], R7 ;  /* 0x0001980701007387 */ /* 0x0001e80000100800 */
[----:B------:R-:W3:Y:S01]  /*1dfe0*/  LDL.LU R6, [R1+0xaf8] ;  /* 0x000af80001067983 */ /* 0x000ee20000300800 */
[----:B------:R-:W-:-:S04]  /*1dff0*/  IMAD.HI.U32 R12, R2, R9, RZ ;  /* 0x00000009020c7227 */ /* 0x000fc800078e00ff */
[----:B------:R-:W-:-:S04]  /*1e000*/  IMAD.MOV R12, RZ, RZ, -R12 ;  /* 0x000000ffff0c7224 */ /* 0x000fc800078e0a0c */
[----:B------:R-:W-:Y:S01]  /*1e010*/  IMAD R9, R0, R12, R9 ;  /* 0x0000000c00097224 */ /* 0x000fe200078e0209 */
[----:B0-----:R-:W-:-:S04]  /*1e020*/  IABS R7, R17 ;  /* 0x0000001100077213 */ /* 0x001fc80000000000 */
[----:B------:R-:W-:Y:S02]  /*1e030*/  ISETP.GT.U32.AND P4, PT, R0, R9, PT ;  /* 0x000000090000720c */ /* 0x000fe40003f84070 */
[----:B------:R-:W-:Y:S01]  /*1e040*/  ISETP.GE.AND P6, PT, R15, RZ, PT ;  /* 0x000000ff0f00720c */ /* 0x000fe20003fc6270 */
[----:B------:R-:W-:-:S04]  /*1e050*/  IMAD.HI.U32 R15, R2, R7, RZ ;  /* 0x00000007020f7227 */ /* 0x000fc800078e00ff */
[----:B------:R-:W-:Y:S01]  /*1e060*/  IMAD.MOV R15, RZ, RZ, -R15 ;  /* 0x000000ffff0f7224 */ /* 0x000fe200078e0a0f */
[----:B------:R-:W-:-:S05]  /*1e070*/  IABS R12, R20 ;  /* 0x00000014000c7213 */ /* 0x000fca0000000000 */
[----:B------:R-:W-:Y:S01]  /*1e080*/  @!P4 IMAD.IADD R9, R9, 0x1, -R0 ;  /* 0x000000010909c824 */ /* 0x000fe200078e0a00 */
[----:B------:R-:W-:Y:S01]  /*1e090*/  ISETP.GE.AND P4, PT, R29, RZ, PT ;  /* 0x000000ff1d00720c */ /* 0x000fe20003f86270 */
[----:B------:R-:W-:Y:S01]  /*1e0a0*/  IMAD R7, R0, R15, R7 ;  /* 0x0000000f00077224 */ /* 0x000fe200078e0207 */
[----:B------:R-:W4:Y:S01]  /*1e0b0*/  LDL.LU R29, [R1+0xb18] ;  /* 0x000b1800011d7983 */ /* 0x000f220000300800 */
[----:B------:R-:W-:Y:S02]  /*1e0c0*/  IMAD.MOV.U32 R15, RZ, RZ, R20 ;  /* 0x000000ffff0f7224 */ /* 0x000fe400078e0014 */
[----:B------:R-:W-:-:S04]  /*1e0d0*/  IMAD.MOV.U32 R20, RZ, RZ, R4 ;  /* 0x000000ffff147224 */ /* 0x000fc800078e0004 */
[----:B------:R-:W-:Y:S01]  /*1e0e0*/  @!P5 IMAD.MOV R20, RZ, RZ, -R20 ;  /* 0x000000ffff14d224 */ /* 0x000fe200078e0a14 */
[----:B------:R-:W-:Y:S04]  /*1e0f0*/  STL [R1+0x194], R14 ;  /* 0x0001940e01007387 */ /* 0x000fe80000100800 */
[----:B------:R0:W-:Y:S04]  /*1e100*/  STL [R1+0x190], R20 ;  /* 0x0001901401007387 */ /* 0x0001e80000100800 */
[----:B0-----:R-:W4:Y:S01]  /*1e110*/  LDL.LU R20, [R1+0xb1c] ;  /* 0x000b1c0001147983 */ /* 0x001f220000300800 */
[----:B------:R-:W-:-:S02]  /*1e120*/  ISETP.GT.U32.AND P2, PT, R0, R11, PT ;  /* 0x0000000b0000720c */ /* 0x000fc40003f44070 */
[----:B------:R-:W-:Y:S01]  /*1e130*/  ISETP.GT.U32.AND P1, PT, R0, R13, PT ;  /* 0x0000000d0000720c */ /* 0x000fe20003f24070 */
[----:B------:R-:W-:-:S10]  /*1e140*/  IMAD.HI.U32 R10, R2, R12, RZ ;  /* 0x0000000c020a7227 */ /* 0x000fd400078e00ff */
[--C-:B------:R-:W-:Y:S02]  /*1e150*/  @!P2 IMAD.IADD R11, R11, 0x1, -R0.reuse ;  /* 0x000000010b0ba824 */ /* 0x100fe400078e0a00 */
[----:B------:R-:W-:Y:S01]  /*1e160*/  @!P1 IMAD.IADD R13, R13, 0x1, -R0 ;  /* 0x000000010d0d9824 */ /* 0x000fe200078e0a00 */
[C---:B------:R-:W-:Y:S02]  /*1e170*/  ISETP.GT.U32.AND P1, PT, R0.reuse, R8, PT ;  /* 0x000000080000720c */ /* 0x040fe40003f24070 */
[----:B------:R-:W-:Y:S01]  /*1e180*/  ISETP.GT.U32.AND P2, PT, R0, R11, PT ;  /* 0x0000000b0000720c */ /* 0x000fe20003f44070 */
[----:B------:R-:W-:-:S04]  /*1e190*/  IMAD.MOV R10, RZ, RZ, -R10 ;  /* 0x000000ffff0a7224 */ /* 0x000fc800078e0a0a */
[----:B------:R-:W-:-:S06]  /*1e1a0*/  IMAD R12, R0, R10, R12 ;  /* 0x0000000a000c7224 */ /* 0x000fcc00078e020c */
[--C-:B------:R-:W-:Y:S02]  /*1e1b0*/  @!P1 IMAD.IADD R8, R8, 0x1, -R0.reuse ;  /* 0x0000000108089824 */ /* 0x100fe400078e0a00 */
[--C-:B------:R-:W-:Y:S01]  /*1e1c0*/  @!P2 IMAD.IADD R11, R11, 0x1, -R0.reuse ;  /* 0x000000010b0ba824 */ /* 0x100fe200078e0a00 */
[C---:B------:R-:W-:Y:S02]  /*1e1d0*/  ISETP.GT.U32.AND P3, PT, R0.reuse, R12, PT ;  /* 0x0000000c0000720c */ /* 0x040fe40003f64070 */
[C---:B------:R-:W-:Y:S01]  /*1e1e0*/  ISETP.GT.U32.AND P5, PT, R0.reuse, R8, PT ;  /* 0x000000080000720c */ /* 0x040fe20003fa4070 */
[----:B------:R-:W-:Y:S01]  /*1e1f0*/  @!P0 IMAD.MOV R13, RZ, RZ, -R13 ;  /* 0x000000ffff0d8224 */ /* 0x000fe200078e0a0d */
[C---:B------:R-:W-:Y:S02]  /*1e200*/  ISETP.GT.U32.AND P1, PT, R0.reuse, R9, PT ;  /* 0x000000090000720c */ /* 0x040fe40003f24070 */
[----:B------:R-:W-:Y:S01]  /*1e210*/  ISETP.GT.U32.AND P0, PT, R0, R7, PT ;  /* 0x000000070000720c */ /* 0x000fe20003f04070 */
[----:B------:R-:W-:Y:S01]  /*1e220*/  @!P6 IMAD.MOV R11, RZ, RZ, -R11 ;  /* 0x000000ffff0be224 */ /* 0x000fe200078e0a0b */
[----:B------:R-:W-:Y:S05]  /*1e230*/  STL [R1+0x18c], R13 ;  /* 0x00018c0d01007387 */ /* 0x000fea0000100800 */
[----:B------:R-:W-:-:S02]  /*1e240*/  @!P3 IMAD.IADD R12, R12, 0x1, -R0 ;  /* 0x000000010c0cb824 */ /* 0x000fc400078e0a00 */
[--C-:B------:R-:W-:Y:S02]  /*1e250*/  @!P5 IMAD.IADD R8, R8, 0x1, -R0.reuse ;  /* 0x000000010808d824 */ /* 0x100fe400078e0a00 */
[--C-:B------:R-:W-:Y:S01]  /*1e260*/  @!P1 IMAD.IADD R9, R9, 0x1, -R0.reuse ;  /* 0x0000000109099824 */ /* 0x100fe200078e0a00 */
[----:B------:R0:W-:Y:S01]  /*1e270*/  STL [R1+0x184], R11 ;  /* 0x0001840b01007387 */ /* 0x0001e20000100800 */
[----:B------:R-:W-:Y:S01]  /*1e280*/  @!P0 IMAD.IADD R7, R7, 0x1, -R0 ;  /* 0x0000000107078824 */ /* 0x000fe200078e0a00 */
[----:B------:R-:W-:Y:S02]  /*1e290*/  ISETP.GT.U32.AND P0, PT, R0, R12, PT ;  /* 0x0000000c0000720c */ /* 0x000fe40003f04070 */
[----:B------:R-:W-:Y:S01]  /*1e2a0*/  ISETP.GE.AND P6, PT, R15, RZ, PT ;  /* 0x000000ff0f00720c */ /* 0x000fe20003fc6270 */
[----:B0-----:R-:W-:Y:S01]  /*1e2b0*/  IMAD.MOV.U32 R11, RZ, RZ, R9 ;  /* 0x000000ffff0b7224 */ /* 0x001fe200078e0009 */
[----:B------:R-:W-:Y:S02]  /*1e2c0*/  ISETP.GE.AND P1, PT, R17, RZ, PT ;  /* 0x000000ff1100720c */ /* 0x000fe40003f26270 */
[----:B------:R-:W4:Y:S01]  /*1e2d0*/  LDL.LU R17, [R1+0xb20] ;  /* 0x000b200001117983 */ /* 0x000f220000300800 */
[----:B------:R-:W-:-:S06]  /*1e2e0*/  ISETP.GE.AND P3, PT, R23, RZ, PT ;  /* 0x000000ff1700720c */ /* 0x000fcc0003f66270 */
[----:B------:R-:W-:-:S04]  /*1e2f0*/  @!P0 IMAD.IADD R12, R12, 0x1, -R0 ;  /* 0x000000010c0c8824 */ /* 0x000fc800078e0a00 */
[----:B------:R-:W-:Y:S01]  /*1e300*/  @!P6 IMAD.MOV R12, RZ, RZ, -R12 ;  /* 0x000000ffff0ce224 */ /* 0x000fe200078e0a0c */
[----:B---3--:R-:W-:Y:S02]  /*1e310*/  ISETP.GE.AND P2, PT, R6, RZ, PT ;  /* 0x000000ff0600720c */ /* 0x008fe40003f46270 */
[----:B------:R-:W-:-:S05]  /*1e320*/  IABS R6, R23 ;  /* 0x0000001700067213 */ /* 0x000fca0000000000 */
[----:B------:R-:W-:-:S04]  /*1e330*/  IMAD.HI.U32 R4, R2, R6, RZ ;  /* 0x0000000602047227 */ /* 0x000fc800078e00ff */
[----:B------:R-:W-:-:S04]  /*1e340*/  IMAD.MOV R4, RZ, RZ, -R4 ;  /* 0x000000ffff047224 */ /* 0x000fc800078e0a04 */
[----:B------:R-:W-:Y:S01]  /*1e350*/  IMAD R6, R0, R4, R6 ;  /* 0x0000000400067224 */ /* 0x000fe200078e0206 */
[----:B--2---:R-:W-:-:S04]  /*1e360*/  IABS R10, R16 ;  /* 0x00000010000a7213 */ /* 0x004fc80000000000 */
[C---:B------:R-:W-:Y:S01]  /*1e370*/  ISETP.GT.U32.AND P5, PT, R0.reuse, R6, PT ;  /* 0x000000060000720c */ /* 0x040fe20003fa4070 */
[----:B------:R-:W-:Y:S01]  /*1e380*/  @!P2 IMAD.MOV R11, RZ, RZ, -R11 ;  /* 0x000000ffff0ba224 */ /* 0x000fe200078e0a0b */
[----:B------:R-:W-:Y:S01]  /*1e390*/  ISETP.GT.U32.AND P2, PT, R0, R7, PT ;  /* 0x000000070000720c */ /* 0x000fe20003f44070 */
[----:B------:R-:W-:-:S03]  /*1e3a0*/  IMAD.HI.U32 R4, R2, R10, RZ ;  /* 0x0000000a02047227 */ /* 0x000fc600078e00ff */
[----:B------:R0:W-:Y:S01]  /*1e3b0*/  STL [R1+0x17c], R11 ;  /* 0x00017c0b01007387 */ /* 0x0001e20000100800 */
[----:B------:R-:W-:Y:S02]  /*1e3c0*/  IMAD.MOV R4, RZ, RZ, -R4 ;  /* 0x000000ffff047224 */ /* 0x000fe400078e0a04 */
[----:B------:R-:W-:-:S04]  /*1e3d0*/  IMAD.MOV.U32 R23, RZ, RZ, R22 ;  /* 0x000000ffff177224 */ /* 0x000fc800078e0016 */
[----:B------:R-:W-:Y:S01]  /*1e3e0*/  @!P5 IMAD.IADD R6, R6, 0x1, -R0 ;  /* 0x000000010606d824 */ /* 0x000fe200078e0a00 */
[----:B------:R-:W2:Y:S01]  /*1e3f0*/  LDL.LU R22, [R1+0xb24] ;  /* 0x000b240001167983 */ /* 0x000ea20000300800 */
[----:B0-----:R-:W-:Y:S02]  /*1e400*/  IMAD.MOV.U32 R11, RZ, RZ, R8 ;  /* 0x000000ffff0b7224 */ /* 0x001fe400078e0008 */
[C---:B------:R-:W-:Y:S01]  /*1e410*/  IMAD R10, R0.reuse, R4, R10 ;  /* 0x00000004000a7224 */ /* 0x040fe200078e020a */
[C---:B------:R-:W-:Y:S01]  /*1e420*/  ISETP.GT.U32.AND P5, PT, R0.reuse, R6, PT ;  /* 0x000000060000720c */ /* 0x040fe20003fa4070 */
[----:B------:R-:W-:Y:S01]  /*1e430*/  @!P4 IMAD.MOV R11, RZ, RZ, -R11 ;  /* 0x000000ffff0bc224 */ /* 0x000fe200078e0a0b */
[----:B----4-:R-:W-:Y:S01]  /*1e440*/  IABS R9, R29 ;  /* 0x0000001d00097213 */ /* 0x010fe20000000000 */
[----:B------:R-:W-:Y:S01]  /*1e450*/  @!P2 IMAD.IADD R7, R7, 0x1, -R0 ;  /* 0x000000010707a824 */ /* 0x000fe200078e0a00 */
[----:B------:R-:W-:Y:S02]  /*1e460*/  ISETP.GT.U32.AND P4, PT, R0, R10, PT ;  /* 0x0000000a0000720c */ /* 0x000fe40003f84070 */
[----:B------:R-:W-:Y:S01]  /*1e470*/  ISETP.GE.AND P2, PT, R29, RZ, PT ;  /* 0x000000ff1d00720c */ /* 0x000fe20003f46270 */
[----:B------:R-:W-:Y:S01]  /*1e480*/  STL [R1+0x174], R11 ;  /* 0x0001740b01007387 */ /* 0x000fe20000100800 */
[----:B------:R-:W-:-:S02]  /*1e490*/  IMAD.MOV.U32 R29, RZ, RZ, R21 ;  /* 0x000000ffff1d7224 */ /* 0x000fc400078e0015 */
[----:B------:R-:W-:Y:S01]  /*1e4a0*/  IMAD.MOV.U32 R21, RZ, RZ, R18 ;  /* 0x000000ffff157224 */ /* 0x000fe200078e0012 */
[----:B------:R0:W-:Y:S04]  /*1e4b0*/  STL [R1+0x16c], R12 ;  /* 0x00016c0c01007387 */ /* 0x0001e80000100800 */
[----:B------:R-:W3:Y:S01]  /*1e4c0*/  LDL R18, [R1+0xb30] ;  /* 0x000b300001127983 */ /* 0x000ee20000100800 */
[--C-:B------:R-:W-:Y:S02]  /*1e4d0*/  @!P5 IMAD.IADD R6, R6, 0x1, -R0.reuse ;  /* 0x000000010606d824 */ /* 0x100fe400078e0a00 */
[----:B0-----:R-:W-:Y:S01]  /*1e4e0*/  IMAD.MOV.U32 R12, RZ, RZ, R7 ;  /* 0x000000ffff0c7224 */ /* 0x001fe200078e0007 */
[----:B------:R-:W-:Y:S01]  /*1e4f0*/  IABS R4, R20 ;  /* 0x0000001400047213 */ /* 0x000fe20000000000 */
[----:B------:R-:W-:-:S02]  /*1e500*/  @!P4 IMAD.IADD R10, R10, 0x1, -R0 ;  /* 0x000000010a0ac824 */ /* 0x000fc400078e0a00 */
[----:B------:R-:W-:Y:S01]  /*1e510*/  @!P1 IMAD.MOV R12, RZ, RZ, -R12 ;  /* 0x000000ffff0c9224 */ /* 0x000fe200078e0a0c */
[----:B------:R-:W-:Y:S01]  /*1e520*/  ISETP.GE.AND P4, PT, R20, RZ, PT ;  /* 0x000000ff1400720c */ /* 0x000fe20003f86270 */
[----:B------:R-:W-:Y:S02]  /*1e530*/  @!P3 IMAD.MOV R6, RZ, RZ, -R6 ;  /* 0x000000ffff06b224 */ /* 0x000fe400078e0a06 */
[----:B------:R-:W-:Y:S02]  /*1e540*/  IMAD.MOV.U32 R20, RZ, RZ, R19 ;  /* 0x000000ffff147224 */ /* 0x000fe400078e0013 */
[----:B------:R-:W4:Y:S04]  /*1e550*/  LDL R19, [R1+0xb2c] ;  /* 0x000b2c0001137983 */ /* 0x000f280000100800 */
[----:B------:R-:W-:Y:S04]  /*1e560*/  STL [R1+0x168], R12 ;  /* 0x0001680c01007387 */ /* 0x000fe80000100800 */
[----:B------:R0:W-:Y:S04]  /*1e570*/  STL [R1+0x160], R6 ;  /* 0x0001600601007387 */ /* 0x0001e80000100800 */
[----:B------:R-:W4:Y:S01]  /*1e580*/  LDL.LU R14, [R1+0xb38] ;  /* 0x000b3800010e7983 */ /* 0x000f220000300800 */
[----:B------:R-:W-:-:S04]  /*1e590*/  IMAD.HI.U32 R8, R2, R9, RZ ;  /* 0x0000000902087227 */ /* 0x000fc800078e00ff */
[----:B------:R-:W-:Y:S01]  /*1e5a0*/  IMAD.HI.U32 R11, R2, R4, RZ ;  /* 0x00000004020b7227 */ /* 0x000fe200078e00ff */
[----:B0-----:R-:W-:Y:S01]  /*1e5b0*/  IABS R6, R23 ;  /* 0x0000001700067213 */ /* 0x001fe20000000000 */
[----:B------:R-:W4:Y:S02]  /*1e5c0*/  LDL.LU R15, [R1+0xb3c] ;  /* 0x000b3c00010f7983 */ /* 0x000f240000300800 */
[----:B------:R-:W-:-:S04]  /*1e5d0*/  IMAD.MOV R8, RZ, RZ, -R8 ;  /* 0x000000ffff087224 */ /* 0x000fc800078e0a08 */
[----:B------:R-:W-:Y:S02]  /*1e5e0*/  IMAD R9, R0, R8, R9 ;  /* 0x0000000800097224 */ /* 0x000fe400078e0209 */
[----:B------:R-:W-:-:S03]  /*1e5f0*/  IMAD.MOV R11, RZ, RZ, -R11 ;  /* 0x000000ffff0b7224 */ /* 0x000fc600078e0a0b */
[C---:B------:R-:W-:Y:S01]  /*1e600*/  ISETP.GT.U32.AND P5, PT, R0.reuse, R9, PT ;  /* 0x000000090000720c */ /* 0x040fe20003fa4070 */
[C---:B------:R-:W-:Y:S01]  /*1e610*/  IMAD R4, R0.reuse, R11, R4 ;  /* 0x0000000b00047224 */ /* 0x040fe200078e0204 */
[----:B------:R-:W-:Y:S02]  /*1e620*/  ISETP.GT.U32.AND P6, PT, R0, R10, PT ;  /* 0x0000000a0000720c */ /* 0x000fe40003fc4070 */
[----:B------:R-:W-:-:S05]  /*1e630*/  IABS R8, R17 ;  /* 0x0000001100087213 */ /* 0x000fca0000000000 */
[----:B------:R-:W-:-:S04]  /*1e640*/  IMAD.HI.U32 R11, R2, R8, RZ ;  /* 0x00000008020b7227 */ /* 0x000fc800078e00ff */
[----:B------:R-:W-:Y:S02]  /*1e650*/  IMAD.MOV R11, RZ, RZ, -R11 ;  /* 0x000000ffff0b7224 */ /* 0x000fe400078e0a0b */
[----:B------:R-:W-:Y:S02]  /*1e660*/  @!P5 IMAD.IADD R9, R9, 0x1, -R0 ;  /* 0x000000010909d824 */ /* 0x000fe400078e0a00 */
[----:B------:R-:W-:Y:S02]  /*1e670*/  IMAD R8, R0, R11, R8 ;  /* 0x0000000b00087224 */ /* 0x000fe400078e0208 */
[----:B------:R-:W-:Y:S01]  /*1e680*/  IMAD.HI.U32 R11, R2, R6, RZ ;  /* 0x00000006020b7227 */ /* 0x000fe200078e00ff */
[----:B------:R-:W-:Y:S02]  /*1e690*/  ISETP.GT.U32.AND P5, PT, R0, R9, PT ;  /* 0x000000090000720c */ /* 0x000fe40003fa4070 */
[----:B------:R-:W-:Y:S01]  /*1e6a0*/  ISETP.GE.AND P3, PT, R17, RZ, PT ;  /* 0x000000ff1100720c */ /* 0x000fe20003f66270 */
[----:B------:R-:W-:Y:S01]  /*1e6b0*/  IMAD.MOV R11, RZ, RZ, -R11 ;  /* 0x000000ffff0b7224 */ /* 0x000fe200078e0a0b */
[----:B------:R-:W-:-:S02]  /*1e6c0*/  IABS R17, R29 ;  /* 0x0000001d00117213 */ /* 0x000fc40000000000 */
[----:B------:R-:W-:Y:S01]  /*1e6d0*/  ISETP.GE.AND P0, PT, R16, RZ, PT ;  /* 0x000000ff1000720c */ /* 0x000fe20003f06270 */
[----:B------:R-:W-:Y:S02]  /*1e6e0*/  IMAD R6, R0, R11, R6 ;  /* 0x0000000b00067224 */ /* 0x000fe400078e0206 */
[----:B------:R-:W-:-:S04]  /*1e6f0*/  IMAD.HI.U32 R11, R2, R17, RZ ;  /* 0x00000011020b7227 */ /* 0x000fc800078e00ff */
[--C-:B------:R-:W-:Y:S02]  /*1e700*/  @!P6 IMAD.IADD R10, R10, 0x1, -R0.reuse ;  /* 0x000000010a0ae824 */ /* 0x100fe400078e0a00 */
[----:B------:R-:W-:Y:S02]  /*1e710*/  IMAD.MOV R11, RZ, RZ, -R11 ;  /* 0x000000ffff0b7224 */ /* 0x000fe400078e0a0b */
[----:B------:R-:W-:Y:S02]  /*1e720*/  @!P5 IMAD.IADD R9, R9, 0x1, -R0 ;  /* 0x000000010909d824 */ /* 0x000fe400078e0a00 */
[----:B------:R-:W-:Y:S02]  /*1e730*/  IMAD R17, R0, R11, R17 ;  /* 0x0000000b00117224 */ /* 0x000fe400078e0211 */
[----:B------:R-:W-:Y:S02]  /*1e740*/  IMAD.MOV.U32 R11, RZ, RZ, R23 ;  /* 0x000000ffff0b7224 */ /* 0x000fe400078e0017 */
[----:B------:R-:W-:-:S04]  /*1e750*/  IMAD.MOV.U32 R23, RZ, RZ, R9 ;  /* 0x000000ffff177224 */ /* 0x000fc800078e0009 */
[----:B------:R-:W-:Y:S01]  /*1e760*/  @!P2 IMAD.MOV R23, RZ, RZ, -R23 ;  /* 0x000000ffff17a224 */ /* 0x000fe200078e0a17 */
[----:B--2---:R-:W-:-:S05]  /*1e770*/  IABS R7, R22 ;  /* 0x0000001600077213 */ /* 0x004fca0000000000 */
[----:B------:R-:W-:-:S04]  /*1e780*/  IMAD.HI.U32 R12, R2, R7, RZ ;  /* 0x00000007020c7227 */ /* 0x000fc800078e00ff */
[----:B------:R-:W-:-:S04]  /*1e790*/  IMAD.MOV R12, RZ, RZ, -R12 ;  /* 0x000000ffff0c7224 */ /* 0x000fc800078e0a0c */
[----:B------:R-:W-:Y:S01]  /*1e7a0*/  IMAD R7, R0, R12, R7 ;  /* 0x0000000c00077224 */ /* 0x000fe200078e0207 */
[----:B---3--:R-:W-:-:S05]  /*1e7b0*/  IABS R18, R18 ;  /* 0x0000001200127213 */ /* 0x008fca0000000000 */
[----:B------:R-:W-:-:S04]  /*1e7c0*/  IMAD.HI.U32 R12, R2, R18, RZ ;  /* 0x00000012020c7227 */ /* 0x000fc800078e00ff */
[----:B------:R-:W-:-:S04]  /*1e7d0*/  IMAD.MOV R12, RZ, RZ, -R12 ;  /* 0x000000ffff0c7224 */ /* 0x000fc800078e0a0c */
[----:B------:R-:W-:Y:S02]  /*1e7e0*/  IMAD R18, R0, R12, R18 ;  /* 0x0000000c00127224 */ /* 0x000fe400078e0212 */
[----:B------:R-:W-:Y:S01]  /*1e7f0*/  IMAD.MOV.U32 R12, RZ, RZ, R10 ;  /* 0x000000ffff0c7224 */ /* 0x000fe200078e000a */
[----:B------:R-:W-:Y:S02]  /*1e800*/  ISETP.GE.AND P6, PT, R22, RZ, PT ;  /* 0x000000ff1600720c */ /* 0x000fe40003fc6270 */
[----:B------:R-:W2:Y:S01]  /*1e810*/  LDL.LU R22, [R1+0xb40] ;  /* 0x000b400001167983 */ /* 0x000ea20000300800 */
[----:B------:R-:W-:Y:S01]  /*1e820*/  @!P0 IMAD.MOV R12, RZ, RZ, -R12 ;  /* 0x000000ffff0c8224 */ /* 0x000fe200078e0a0c */
[----:B----4-:R-:W-:-:S04]  /*1e830*/  IABS R16, R14 ;  /* 0x0000000e00107213 */ /* 0x010fc80000000000 */
[----:B------:R0:W-:Y:S01]  /*1e840*/  STL [R1+0x15c], R12 ;  /* 0x00015c0c01007387 */ /* 0x0001e20000100800 */
[----:B------:R-:W-:-:S04]  /*1e850*/  IMAD.HI.U32 R10, R2, R16, RZ ;  /* 0x00000010020a7227 */ /* 0x000fc800078e00ff */
[----:B------:R-:W-:Y:S01]  /*1e860*/  IMAD.MOV R9, RZ, RZ, -R10 ;  /* 0x000000ffff097224 */ /* 0x000fe200078e0a0a */
[----:B0-----:R-:W3:Y:S04]  /*1e870*/  LDL.LU R12, [R1+0xb30] ;  /* 0x000b3000010c7983 */ /* 0x001ee80000300800 */
[----:B------:R-:W4:Y:S04]  /*1e880*/  LDL.LU R10, [R1+0xb2c] ;  /* 0x000b2c00010a7983 */ /* 0x000f280000300800 */
[----:B------:R0:W-:Y:S04]  /*1e890*/  STL [R1+0x158], R23 ;  /* 0x0001581701007387 */ /* 0x0001e80000100800 */
[----:B0-----:R-:W4:Y:S01]  /*1e8a0*/  LDL R23, [R1+0xb44] ;  /* 0x000b440001177983 */ /* 0x001f220000100800 */
[----:B------:R-:W-:-:S02]  /*1e8b0*/  ISETP.GT.U32.AND P1, PT, R0, R4, PT ;  /* 0x000000040000720c */ /* 0x000fc40003f24070 */
[----:B------:R-:W-:-:S11]  /*1e8c0*/  ISETP.GT.U32.AND P5, PT, R0, R8, PT ;  /* 0x000000080000720c */ /* 0x000fd60003fa4070 */
[----:B------:R-:W-:-:S05]  /*1e8d0*/  @!P1 IMAD.IADD R4, R4, 0x1, -R0 ;  /* 0x0000000104049824 */ /* 0x000fca00078e0a00 */
[----:B------:R-:W-:Y:S01]  /*1e8e0*/  ISETP.GT.U32.AND P1, PT, R0, R4, PT ;  /* 0x000000040000720c */ /* 0x000fe20003f24070 */
[----:B------:R-:W-:Y:S01]  /*1e8f0*/  @!P5 IMAD.IADD R8, R8, 0x1, -R0 ;  /* 0x000000010808d824 */ /* 0x000fe200078e0a00 */
[----:B------:R-:W-:-:S11]  /*1e900*/  ISETP.GT.U32.AND P5, PT, R0, R6, PT ;  /* 0x000000060000720c */ /* 0x000fd60003fa4070 */
[--C-:B------:R-:W-:Y:S01]  /*1e910*/  @!P1 IMAD.IADD R4, R4, 0x1, -R0.reuse ;  /* 0x0000000104049824 */ /* 0x100fe200078e0a00 */
[----:B------:R-:W-:Y:S01]  /*1e920*/  ISETP.GT.U32.AND P1, PT, R0, R7, PT ;  /* 0x000000070000720c */ /* 0x000fe20003f24070 */
[----:B------:R-:W-:Y:S01]  /*1e930*/  @!P5 IMAD.IADD R6, R6, 0x1, -R0 ;  /* 0x000000010606d824 */ /* 0x000fe200078e0a00 */
[----:B------:R-:W-:-:S04]  /*1e940*/  IABS R19, R19 ;  /* 0x0000001300137213 */ /* 0x000fc80000000000 */
[----:B------:R-:W-:-:S07]  /*1e950*/  ISETP.GT.U32.AND P5, PT, R0, R6, PT ;  /* 0x000000060000720c */ /* 0x000fce0003fa4070 */
[----:B------:R-:W-:-:S05]  /*1e960*/  @!P1 IMAD.IADD R7, R7, 0x1, -R0 ;  /* 0x0000000107079824 */ /* 0x000fca00078e0a00 */
[----:B------:R-:W-:Y:S01]  /*1e970*/  ISETP.GT.U32.AND P0, PT, R0, R7, PT ;  /* 0x000000070000720c */ /* 0x000fe20003f04070 */
[----:B------:R-:W-:Y:S01]  /*1e980*/  IMAD.HI.U32 R13, R2, R19, RZ ;  /* 0x00000013020d7227 */ /* 0x000fe200078e00ff */
[----:B------:R-:W-:-:S03]  /*1e990*/  ISETP.GT.U32.AND P1, PT, R0, R8, PT ;  /* 0x000000080000720c */ /* 0x000fc60003f24070 */
[----:B------:R-:W-:Y:S02]  /*1e9a0*/  IMAD R16, R0, R9, R16 ;  /* 0x0000000900107224 */ /* 0x000fe400078e0210 */
[----:B------:R-:W-:Y:S02]  /*1e9b0*/  IMAD.MOV R13, RZ, RZ, -R13 ;  /* 0x000000ffff0d7224 */ /* 0x000fe400078e0a0d */
[----:B------:R-:W-:Y:S01]  /*1e9c0*/  @!P5 IMAD.IADD R6, R6, 0x1, -R0 ;  /* 0x000000010606d824 */ /* 0x000fe200078e0a00 */
[----:B------:R-:W-:-:S03]  /*1e9d0*/  ISETP.GT.U32.AND P5, PT, R0, R16, PT ;  /* 0x000000100000720c */ /* 0x000fc60003fa4070 */
[----:B------:R-:W-:Y:S01]  /*1e9e0*/  @!P0 IMAD.IADD R7, R7, 0x1, -R0 ;  /* 0x0000000107078824 */ /* 0x000fe200078e0a00 */
[C---:B------:R-:W-:Y:S01]  /*1e9f0*/  ISETP.GT.U32.AND P0, PT, R0.reuse, R17, PT ;  /* 0x000000110000720c */ /* 0x040fe20003f04070 */
[----:B------:R-:W-:Y:S01]  /*1ea00*/  IMAD R19, R0, R13, R19 ;  /* 0x0000000d00137224 */ /* 0x000fe200078e0213 */
[----:B------:R-:W-:Y:S01]  /*1ea10*/  IABS R13, R15 ;  /* 0x0000000f000d7213 */ /* 0x000fe20000000000 */
[----:B------:R-:W-:Y:S02]  /*1ea20*/  @!P4 IMAD.MOV R4, RZ, RZ, -R4 ;  /* 0x000000ffff04c224 */ /* 0x000fe400078e0a04 */
[--C-:B------:R-:W-:Y:S01]  /*1ea30*/  @!P1 IMAD.IADD R8, R8, 0x1, -R0.reuse ;  /* 0x0000000108089824 */ /* 0x100fe200078e0a00 */
[----:B------:R-:W-:Y:S02]  /*1ea40*/  ISETP.GE.AND P1, PT, R11, RZ, PT ;  /* 0x000000ff0b00720c */ /* 0x000fe40003f26270 */
[----:B------:R0:W-:Y:S01]  /*1ea50*/  STL [R1+0x154], R4 ;  /* 0x0001540401007387 */ /* 0x0001e20000100800 */
[----:B------:R-:W-:Y:S01]  /*1ea60*/  ISETP.GT.U32.AND P4, PT, R0, R18, PT ;  /* 0x000000120000720c */ /* 0x000fe20003f84070 */
[----:B------:R-:W-:-:S03]  /*1ea70*/  @!P5 IMAD.IADD R16, R16, 0x1, -R0 ;  /* 0x000000011010d824 */ /* 0x000fc600078e0a00 */
[----:B------:R-:W-:Y:S02]  /*1ea80*/  @!P0 IMAD.IADD R17, R17, 0x1, -R0 ;  /* 0x0000000111118824 */ /* 0x000fe400078e0a00 */
[----:B0-----:R-:W-:Y:S01]  /*1ea90*/  IMAD.HI.U32 R4, R2, R13, RZ ;  /* 0x0000000d02047227 */ /* 0x001fe200078e00ff */
[----:B------:R-:W-:-:S03]  /*1eaa0*/  ISETP.GT.U32.AND P2, PT, R0, R19, PT ;  /* 0x000000130000720c */ /* 0x000fc60003f44070 */
[----:B------:R-:W-:Y:S02]  /*1eab0*/  IMAD.MOV R4, RZ, RZ, -R4 ;  /* 0x000000ffff047224 */ /* 0x000fe400078e0a04 */
[----:B------:R-:W-:Y:S01]  /*1eac0*/  @!P6 IMAD.MOV R7, RZ, RZ, -R7 ;  /* 0x000000ffff07e224 */ /* 0x000fe200078e0a07 */
[C---:B------:R-:W-:Y:S01]  /*1ead0*/  ISETP.GT.U32.AND P6, PT, R0.reuse, R17, PT ;  /* 0x000000110000720c */ /* 0x040fe20003fc4070 */
[C---:B------:R-:W-:Y:S01]  /*1eae0*/  IMAD R13, R0.reuse, R4, R13 ;  /* 0x00000004000d7224 */ /* 0x040fe200078e020d */
[----:B------:R-:W-:Y:S01]  /*1eaf0*/  ISETP.GT.U32.AND P5, PT, R0, R16, PT ;  /* 0x000000100000720c */ /* 0x000fe20003fa4070 */
[----:B------:R-:W-:-:S03]  /*1eb00*/  @!P1 IMAD.MOV R6, RZ, RZ, -R6 ;  /* 0x000000ffff069224 */ /* 0x000fc600078e0a06 */
[----:B------:R-:W-:Y:S01]  /*1eb10*/  ISETP.GT.U32.AND P1, PT, R0, R13, PT ;  /* 0x0000000d0000720c */ /* 0x000fe20003f24070 */
[----:B------:R-:W-:Y:S02]  /*1eb20*/  @!P3 IMAD.MOV R8, RZ, RZ, -R8 ;  /* 0x000000ffff08b224 */ /* 0x000fe400078e0a08 */
[--C-:B------:R-:W-:Y:S02]  /*1eb30*/  @!P4 IMAD.IADD R18, R18, 0x1, -R0.reuse ;  /* 0x000000011212c824 */ /* 0x100fe400078e0a00 */
[--C-:B------:R-:W-:Y:S02]  /*1eb40*/  @!P2 IMAD.IADD R19, R19, 0x1, -R0.reuse ;  /* 0x000000011313a824 */ /* 0x100fe400078e0a00 */
[--C-:B------:R-:W-:Y:S02]  /*1eb50*/  @!P6 IMAD.IADD R17, R17, 0x1, -R0.reuse ;  /* 0x000000011111e824 */ /* 0x100fe400078e0a00 */
[----:B------:R-:W-:-:S04]  /*1eb60*/  @!P5 IMAD.IADD R16, R16, 0x1, -R0 ;  /* 0x000000011010d824 */ /* 0x000fc800078e0a00 */
[----:B------:R-:W-:Y:S01]  /*1eb70*/  @!P1 IMAD.IADD R13, R13, 0x1, -R0 ;  /* 0x000000010d0d9824 */ /* 0x000fe200078e0a00 */
[----:B--2---:R-:W-:Y:S02]  /*1eb80*/  IABS R11, R22 ;  /* 0x00000016000b7213 */ /* 0x004fe40000000000 */
[----:B------:R-:W-:Y:S02]  /*1eb90*/  ISETP.GE.AND P1, PT, R22, RZ, PT ;  /* 0x000000ff1600720c */ /* 0x000fe40003f26270 */
[----:B---3--:R-:W-:Y:S01]  /*1eba0*/  ISETP.GE.AND P4, PT, R12, RZ, PT ;  /* 0x000000ff0c00720c */ /* 0x008fe20003f86270 */
[----:B------:R-:W-:Y:S02]  /*1ebb0*/  IMAD.MOV.U32 R12, RZ, RZ, R29 ;  /* 0x000000ffff0c7224 */ /* 0x000fe400078e001d */
[----:B------:R-:W2:Y:S01]  /*1ebc0*/  LDL.LU R29, [R1+0xb4c] ;  /* 0x000b4c00011d7983 */ /* 0x000ea20000300800 */
[----:B----4-:R-:W-:-:S03]  /*1ebd0*/  ISETP.GE.AND P2, PT, R10, RZ, PT ;  /* 0x000000ff0a00720c */ /* 0x010fc60003f46270 */
[----:B------:R-:W-:Y:S04]  /*1ebe0*/  STL [R1+0x150], R8 ;  /* 0x0001500801007387 */ /* 0x000fe80000100800 */
[----:B------:R-:W-:Y:S01]  /*1ebf0*/  STL [R1+0x14c], R7 ;  /* 0x00014c0701007387 */ /* 0x000fe20000100800 */
[----:B------:R-:W-:-:S03]  /*1ec00*/  IABS R10, R23 ;  /* 0x00000017000a7213 */ /* 0x000fc60000000000 */
[----:B------:R-:W3:Y:S04]  /*1ec10*/  LDL.LU R23, [R1+0xb58] ;  /* 0x000b580001177983 */ /* 0x000ee80000300800 */
[----:B------:R-:W-:Y:S04]  /*1ec20*/  STL [R1+0x148], R6 ;  /* 0x0001480601007387 */ /* 0x000fe80000100800 */
[----:B------:R0:W-:Y:S04]  /*1ec30*/  STL [R1+0x2c74], R17 ;  /* 0x002c741101007387 */ /* 0x0001e80000100800 */
[----:B0-----:R-:W4:Y:S04]  /*1ec40*/  LDL.LU R17, [R1+0xb50] ;  /* 0x000b500001117983 */ /* 0x001f280000300800 */
[----:B------:R0:W-:Y:S04]  /*1ec50*/  STL [R1+0x2c70], R16 ;  /* 0x002c701001007387 */ /* 0x0001e80000100800 */
[----:B------:R-:W2:Y:S01]  /*1ec60*/  LDL.LU R22, [R1+0xb5c] ;  /* 0x000b5c0001167983 */ /* 0x000ea20000300800 */
[----:B------:R-:W-:-:S02]  /*1ec70*/  ISETP.GT.U32.AND P0, PT, R0, R19, PT ;  /* 0x000000130000720c */ /* 0x000fc40003f04070 */
[----:B------:R-:W-:Y:S01]  /*1ec80*/  ISETP.GT.U32.AND P3, PT, R0, R18, PT ;  /* 0x000000120000720c */ /* 0x000fe20003f64070 */
[----:B0-----:R-:W-:-:S10]  /*1ec90*/  IMAD.MOV.U32 R16, RZ, RZ, R20 ;  /* 0x000000ffff107224 */ /* 0x001fd400078e0014 */
[--C-:B------:R-:W-:Y:S02]  /*1eca0*/  @!P0 IMAD.IADD R19, R19, 0x1, -R0.reuse ;  /* 0x0000000113138824 */ /* 0x100fe400078e0a00 */
[----:B------:R-:W-:Y:S01]  /*1ecb0*/  @!P3 IMAD.IADD R18, R18, 0x1, -R0 ;  /* 0x000000011212b824 */ /* 0x000fe200078e0a00 */
[----:B------:R-:W-:Y:S02]  /*1ecc0*/  ISETP.GE.AND P0, PT, R12, RZ, PT ;  /* 0x000000ff0c00720c */ /* 0x000fe40003f06270 */
[----:B------:R-:W-:Y:S02]  /*1ecd0*/  IABS R12, R20 ;  /* 0x00000014000c7213 */ /* 0x000fe40000000000 */
[----:B----4-:R-:W-:Y:S01]  /*1ece0*/  IABS R8, R17 ;  /* 0x0000001100087213 */ /* 0x010fe20000000000 */
[----:B--2---:R0:W-:Y:S04]  /*1ecf0*/  STL [R1+0x2c6c], R22 ;  /* 0x002c6c1601007387 */ /* 0x0041e80000100800 */
[----:B------:R-:W2:Y:S01]  /*1ed00*/  LDL.LU R20, [R1+0xb60] ;  /* 0x000b600001147983 */ /* 0x000ea20000300800 */
[----:B0-----:R-:W-:-:S02]  /*1ed10*/  IMAD.MOV.U32 R22, RZ, RZ, R19 ;  /* 0x000000ffff167224 */ /* 0x001fc400078e0013 */
[----:B------:R-:W-:Y:S02]  /*1ed20*/  IMAD.MOV.U32 R19, RZ, RZ, R16 ;  /* 0x000000ffff137224 */ /* 0x000fe400078e0010 */
[----:B------:R-:W-:Y:S02]  /*1ed30*/  IMAD.MOV.U32 R16, RZ, RZ, R18 ;  /* 0x000000ffff107224 */ /* 0x000fe400078e0012 */
[----:B------:R-:W-:Y:S02]  /*1ed40*/  IMAD.MOV.U32 R18, RZ, RZ, R17 ;  /* 0x000000ffff127224 */ /* 0x000fe400078e0011 */
[----:B------:R-:W4:Y:S01]  /*1ed50*/  LDL.LU R17, [R1+0x2c74] ;  /* 0x002c740001117983 */ /* 0x000f220000300800 */
[----:B------:R-:W-:Y:S02]  /*1ed60*/  @!P2 IMAD.MOV R22, RZ, RZ, -R22 ;  /* 0x000000ffff16a224 */ /* 0x000fe400078e0a16 */
[----:B------:R-:W-:-:S03]  /*1ed70*/  @!P4 IMAD.MOV R16, RZ, RZ, -R16 ;  /* 0x000000ffff10c224 */ /* 0x000fc600078e0a10 */
[----:B------:R4:W-:Y:S01]  /*1ed80*/  STL [R1+0x144], R22 ;  /* 0x0001441601007387 */ /* 0x0009e20000100800 */
[----:B------:R-:W-:-:S04]  /*1ed90*/  IMAD.HI.U32 R4, R2, R11, RZ ;  /* 0x0000000b02047227 */ /* 0x000fc800078e00ff */
[----:B------:R-:W-:-:S04]  /*1eda0*/  IMAD.MOV R4, RZ, RZ, -R4 ;  /* 0x000000ffff047224 */ /* 0x000fc800078e0a04 */
[----:B------:R-:W-:Y:S02]  /*1edb0*/  IMAD R11, R0, R4, R11 ;  /* 0x00000004000b7224 */ /* 0x000fe400078e020b */
[----:B------:R-:W-:-:S03]  /*1edc0*/  IMAD.HI.U32 R4, R2, R10, RZ ;  /* 0x0000000a02047227 */ /* 0x000fc600078e00ff */
[----:B------:R-:W-:Y:S01]  /*1edd0*/  ISETP.GT.U32.AND P6, PT, R0, R11, PT ;  /* 0x0000000b0000720c */ /* 0x000fe20003fc4070 */
[----:B------:R-:W-:-:S04]  /*1ede0*/  IMAD.MOV R4, RZ, RZ, -R4 ;  /* 0x000000ffff047224 */ /* 0x000fc800078e0a04 */
[----:B------:R-:W-:Y:S01]  /*1edf0*/  IMAD R10, R0, R4, R10 ;  /* 0x00000004000a7224 */ /* 0x000fe200078e020a */
[----:B------:R-:W-:-:S07]  /*1ee00*/  IABS R9, R29 ;  /* 0x0000001d00097213 */ /* 0x000fce0000000000 */
[----:B------:R-:W-:Y:S01]  /*1ee10*/  @!P6 IMAD.IADD R11, R11, 0x1, -R0 ;  /* 0x000000010b0be824 */ /* 0x000fe200078e0a00 */
[----:B------:R-:W-:Y:S01]  /*1ee20*/  ISETP.GT.U32.AND P6, PT, R0, R10, PT ;  /* 0x0000000a0000720c */ /* 0x000fe20003fc4070 */
[----:B----4-:R-:W-:Y:S02]  /*1ee30*/  IMAD.MOV.U32 R22, RZ, RZ, R17 ;  /* 0x000000ffff167224 */ /* 0x010fe400078e0011 */
[----:B------:R-:W4:Y:S04]  /*1ee40*/  LDL.LU R17, [R1+0xb44] ;  /* 0x000b440001117983 */ /* 0x000f280000300800 */
[----:B------:R0:W-:Y:S04]  /*1ee50*/  STL [R1+0x140], R16 ;  /* 0x0001401001007387 */ /* 0x0001e80000100800 */
[----:B0-----:R-:W3:Y:S01]  /*1ee60*/  LDL.LU R16, [R1+0x2c70] ;  /* 0x002c700001107983 */ /* 0x001ee20000300800 */
[----:B------:R-:W-:-:S05]  /*1ee70*/  @!P0 IMAD.MOV R22, RZ, RZ, -R22 ;  /* 0x000000ffff168224 */ /* 0x000fca00078e0a16 */
[----:B------:R0:W-:Y:S04]  /*1ee80*/  STL [R1+0x13c], R22 ;  /* 0x00013c1601007387 */ /* 0x0001e80000100800 */
[----:B0-----:R-:W2:Y:S01]  /*1ee90*/  LDL.LU R22, [R1+0x2c6c] ;  /* 0x002c6c0001167983 */ /* 0x001ea20000300800 */
[----:B------:R-:W-:Y:S01]  /*1eea0*/  ISETP.GE.AND P5, PT, R15, RZ, PT ;  /* 0x000000ff0f00720c */ /* 0x000fe20003fa6270 */
[----:B------:R-:W-:Y:S01]  /*1eeb0*/  IMAD.HI.U32 R15, R2, R9, RZ ;  /* 0x00000009020f7227 */ /* 0x000fe200078e00ff */
[----:B------:R-:W-:Y:S02]  /*1eec0*/  ISETP.GT.U32.AND P2, PT, R0, R13, PT ;  /* 0x0000000d0000720c */ /* 0x000fe40003f44070 */
[----:B------:R-:W-:Y:S01]  /*1eed0*/  ISETP.GE.AND P3, PT, R14, RZ, PT ;  /* 0x000000ff0e00720c */ /* 0x000fe20003f66270 */
[----:B------:R-:W-:Y:S01]  /*1eee0*/  @!P6 IMAD.IADD R10, R10, 0x1, -R0 ;  /* 0x000000010a0ae824 */ /* 0x000fe200078e0a00 */
[----:B------:R-:W-:Y:S01]  /*1eef0*/  ISETP.GT.U32.AND P6, PT, R0, R11, PT ;  /* 0x0000000b0000720c */ /* 0x000fe20003fc4070 */
[----:B------:R-:W-:-:S04]  /*1ef00*/  IMAD.HI.U32 R14, R2, R8, RZ ;  /* 0x00000008020e7227 */ /* 0x000fc800078e00ff */
[----:B------:R-:W-:Y:S02]  /*1ef10*/  IMAD.MOV R15, RZ, RZ, -R15 ;  /* 0x000000ffff0f7224 */ /* 0x000fe400078e0a0f */
[----:B------:R-:W-:Y:S02]  /*1ef20*/  IMAD.MOV R14, RZ, RZ, -R14 ;  /* 0x000000ffff0e7224 */ /* 0x000fe400078e0a0e */
[----:B------:R-:W-:Y:S02]  /*1ef30*/  IMAD R9, R0, R15, R9 ;  /* 0x0000000f00097224 */ /* 0x000fe400078e0209 */
[----:B------:R-:W-:Y:S01]  /*1ef40*/  IMAD.HI.U32 R4, R2, R12, RZ ;  /* 0x0000000c02047227 */ /* 0x000fe200078e00ff */
[----:B------:R-:W-:-:S03]  /*1ef50*/  IABS R7, R21 ;  /* 0x0000001500077213 */ /* 0x000fc60000000000 */
[C---:B------:R-:W-:Y:S02]  /*1ef60*/  IMAD R8, R0.reuse, R14, R8 ;  /* 0x0000000e00087224 */ /* 0x040fe400078e0208 */
[----:B------:R-:W-:Y:S01]  /*1ef70*/  @!P2 IMAD.IADD R13, R13, 0x1, -R0 ;  /* 0x000000010d0da824 */ /* 0x000fe200078e0a00 */
[C---:B------:R-:W-:Y:S01]  /*1ef80*/  ISETP.GT.U32.AND P2, PT, R0.reuse, R9, PT ;  /* 0x000000090000720c */ /* 0x040fe20003f44070 */
[----:B------:R-:W-:Y:S02]  /*1ef90*/  IMAD.MOV R4, RZ, RZ, -R4 ;  /* 0x000000ffff047224 */ /* 0x000fe400078e0a04 */
[----:B------:R-:W-:Y:S01]  /*1efa0*/  @!P6 IMAD.IADD R11, R11, 0x1, -R0 ;  /* 0x000000010b0be824 */ /* 0x000fe200078e0a00 */
[C---:B------:R-:W-:Y:S01]  /*1efb0*/  ISETP.GT.U32.AND P6, PT, R0.reuse, R8, PT ;  /* 0x000000080000720c */ /* 0x040fe20003fc4070 */
[----:B------:R-:W-:Y:S02]  /*1efc0*/  IMAD R12, R0, R4, R12 ;  /* 0x00000004000c7224 */ /* 0x000fe400078e020c */
[----:B------:R-:W-:Y:S01]  /*1efd0*/  IMAD.HI.U32 R4, R2, R7, RZ ;  /* 0x0000000702047227 */ /* 0x000fe200078e00ff */
[----:B------:R-:W-:-:S03]  /*1efe0*/  ISETP.GT.U32.AND P4, PT, R0, R10, PT ;  /* 0x0000000a0000720c */ /* 0x000fc60003f84070 */
[----:B------:R-:W-:Y:S01]  /*1eff0*/  IMAD.MOV R4, RZ, RZ, -R4 ;  /* 0x000000ffff047224 */ /* 0x000fe200078e0a04 */
[C---:B------:R-:W-:Y:S01]  /*1f000*/  ISETP.GT.U32.AND P0, PT, R0.reuse, R12, PT ;  /* 0x0000000c0000720c */ /* 0x040fe20003f04070 */
[--C-:B------:R-:W-:Y:S02]  /*1f010*/  @!P2 IMAD.IADD R9, R9, 0x1, -R0.reuse ;  /* 0x000000010909a824 */ /* 0x100fe400078e0a00 */
[----:B------:R-:W-:Y:S02]  /*1f020*/  IMAD R7, R0, R4, R7 ;  /* 0x0000000400077224 */ /* 0x000fe400078e0207 */
[--C-:B------:R-:W-:Y:S01]  /*1f030*/  @!P6 IMAD.IADD R8, R8, 0x1, -R0.reuse ;  /* 0x000000010808e824 */ /* 0x100fe200078e0a00 */
[C---:B------:R-:W-:Y:S01]  /*1f040*/  ISETP.GT.U32.AND P6, PT, R0.reuse, R9, PT ;  /* 0x000000090000720c */ /* 0x040fe20003fc4070 */
[----:B------:R-:W-:Y:S01]  /*1f050*/  @!P1 IMAD.MOV R11, RZ, RZ, -R11 ;  /* 0x000000ffff0b9224 */ /* 0x000fe200078e0a0b */
[----:B------:R-:W-:Y:S01]  /*1f060*/  ISETP.GT.U32.AND P1, PT, R0, R7, PT ;  /* 0x000000070000720c */ /* 0x000fe20003f24070 */
[----:B------:R-:W-:Y:S01]  /*1f070*/  @!P4 IMAD.IADD R10, R10, 0x1, -R0 ;  /* 0x000000010a0ac824 */ /* 0x000fe200078e0a00 */
[----:B------:R-:W-:Y:S01]  /*1f080*/  ISETP.GE.AND P4, PT, R19, RZ, PT ;  /* 0x000000ff1300720c */ /* 0x000fe20003f86270 */
[----:B------:R-:W-:-:S02]  /*1f090*/  @!P5 IMAD.MOV R13, RZ, RZ, -R13 ;  /* 0x000000ffff0dd224 */ /* 0x000fc400078e0a0d */
[----:B------:R-:W-:Y:S01]  /*1f0a0*/  @!P0 IMAD.IADD R12, R12, 0x1, -R0 ;  /* 0x000000010c0c8824 */ /* 0x000fe200078e0a00 */
[----:B------:R-:W-:Y:S01]  /*1f0b0*/  ISETP.GE.AND P0, PT, R29, RZ, PT ;  /* 0x000000ff1d00720c */ /* 0x000fe20003f06270 */
[----:B------:R-:W-:-:S04]  /*1f0c0*/  IMAD.MOV.U32 R19, RZ, RZ, R21 ;  /* 0x000000ffff137224 */ /* 0x000fc800078e0015 */
[--C-:B------:R-:W-:Y:S01]  /*1f0d0*/  @!P6 IMAD.IADD R9, R9, 0x1, -R0.reuse ;  /* 0x000000010909e824 */ /* 0x100fe200078e0a00 */
[----:B------:R-:W-:Y:S01]  /*1f0e0*/  ISETP.GE.AND P6, PT, R19, RZ, PT ;  /* 0x000000ff1300720c */ /* 0x000fe20003fc6270 */
[----:B------:R-:W-:Y:S02]  /*1f0f0*/  @!P1 IMAD.IADD R7, R7, 0x1, -R0 ;  /* 0x0000000107079824 */ /* 0x000fe400078e0a00 */
[----:B---3--:R-:W-:Y:S01]  /*1f100*/  @!P3 IMAD.MOV R16, RZ, RZ, -R16 ;  /* 0x000000ffff10b224 */ /* 0x008fe200078e0a10 */
[----:B----4-:R-:W-:-:S04]  /*1f110*/  ISETP.GE.AND P3, PT, R17, RZ, PT ;  /* 0x000000ff1100720c */ /* 0x010fc80003f66270 */
[----:B------:R-:W-:Y:S04]  /*1f120*/  STL [R1+0x134], R16 ;  /* 0x0001341001007387 */ /* 0x000fe80000100800 */
[----:B------:R-:W3:Y:S04]  /*1f130*/  LDL.LU R29, [R1+0xb64] ;  /* 0x000b6400011d7983 */ /* 0x000ee80000300800 */
[----:B------:R-:W4:Y:S01]  /*1f140*/  LDL.LU R21, [R1+0xb68] ;  /* 0x000b680001157983 */ /* 0x000f220000300800 */
[----:B------:R-:W-:-:S03]  /*1f150*/  @!P3 IMAD.MOV R10, RZ, RZ, -R10 ;  /* 0x000000ffff0ab224 */ /* 0x000fc600078e0a0a */
[----:B------:R-:W-:Y:S01]  /*1f160*/  STL [R1+0x130], R13 ;  /* 0x0001300d01007387 */ /* 0x000fe20000100800 */
[----:B--2---:R-:W-:-:S03]  /*1f170*/  IABS R4, R22 ;  /* 0x0000001600047213 */ /* 0x004fc60000000000 */
[----:B------:R0:W-:Y:S01]  /*1f180*/  STL [R1+0x12c], R11 ;  /* 0x00012c0b01007387 */ /* 0x0001e20000100800 */
[----:B------:R-:W-:-:S03]  /*1f190*/  ISETP.GE.AND P1, PT, R22, RZ, PT ;  /* 0x000000ff1600720c */ /* 0x000fc60003f26270 */
[----:B------:R-:W-:Y:S04]  /*1f1a0*/  STL [R1+0x128], R10 ;  /* 0x0001280a01007387 */ /* 0x000fe80000100800 */
[----:B------:R-:W2:Y:S04]  /*1f1b0*/  LDL.LU R19, [R1+0xb6c] ;  /* 0x000b6c0001137983 */ /* 0x000ea80000300800 */
[----:B------:R-:W2:Y:S01]  /*1f1c0*/  LDL.LU R22, [R1+0xb74] ;  /* 0x000b740001167983 */ /* 0x000ea20000300800 */
[----:B------:R-:W-:Y:S02]  /*1f1d0*/  IABS R6, R23 ;  /* 0x0000001700067213 */ /* 0x000fe40000000000 */
[----:B------:R-:W-:-:S03]  /*1f1e0*/  ISETP.GT.U32.AND P2, PT, R0, R12, PT ;  /* 0x0000000c0000720c */ /* 0x000fc60003f44070 */
[----:B------:R-:W-:-:S04]  /*1f1f0*/  IMAD.HI.U32 R14, R2, R6, RZ ;  /* 0x00000006020e7227 */ /* 0x000fc800078e00ff */
[----:B------:R-:W-:-:S04]  /*1f200*/  IMAD.MOV R14, RZ, RZ, -R14 ;  /* 0x000000ffff0e7224 */ /* 0x000fc800078e0a0e */
[----:B------:R-:W-:Y:S02]  /*1f210*/  IMAD R6, R0, R14, R6 ;  /* 0x0000000e00067224 */ /* 0x000fe400078e0206 */
[----:B------:R-:W-:-:S03]  /*1f220*/  @!P2 IMAD.IADD R12, R12, 0x1, -R0 ;  /* 0x000000010c0ca824 */ /* 0x000fc600078e0a00 */
[----:B------:R-:W-:Y:S01]  /*1f230*/  ISETP.GT.U32.AND P2, PT, R0, R6, PT ;  /* 0x000000060000720c */ /* 0x000fe20003f44070 */
[----:B0-----:R-:W-:Y:S01]  /*1f240*/  IMAD.HI.U32 R11, R2, R4, RZ ;  /* 0x00000004020b7227 */ /* 0x001fe200078e00ff */
[----:B------:R-:W-:Y:S02]  /*1f250*/  ISETP.GT.U32.AND P5, PT, R0, R8, PT ;  /* 0x000000080000720c */ /* 0x000fe40003fa4070 */
[----:B------:R-:W-:Y:S01]  /*1f260*/  ISETP.GE.AND P3, PT, R18, RZ, PT ;  /* 0x000000ff1200720c */ /* 0x000fe20003f66270 */
[----:B------:R-:W-:-:S08]  /*1f270*/  IMAD.MOV R11, RZ, RZ, -R11 ;  /* 0x000000ffff0b7224 */ /* 0x000fd000078e0a0b */
[----:B------:R-:W-:Y:S01]  /*1f280*/  @!P2 IMAD.IADD R6, R6, 0x1, -R0 ;  /* 0x000000010606a824 */ /* 0x000fe200078e0a00 */
[C---:B------:R-:W-:Y:S01]  /*1f290*/  ISETP.GT.U32.AND P2, PT, R0.reuse, R7, PT ;  /* 0x000000070000720c */ /* 0x040fe20003f44070 */
[C---:B------:R-:W-:Y:S02]  /*1f2a0*/  IMAD R4, R0.reuse, R11, R4 ;  /* 0x0000000b00047224 */ /* 0x040fe400078e0204 */
[----:B------:R-:W-:Y:S01]  /*1f2b0*/  @!P4 IMAD.MOV R12, RZ, RZ, -R12 ;  /* 0x000000ffff0cc224 */ /* 0x000fe200078e0a0c */
[----:B------:R-:W-:Y:S01]  /*1f2c0*/  ISETP.GT.U32.AND P4, PT, R0, R6, PT ;  /* 0x000000060000720c */ /* 0x000fe20003f84070 */
[----:B------:R-:W-:Y:S02]  /*1f2d0*/  @!P5 IMAD.IADD R8, R8, 0x1, -R0 ;  /* 0x000000010808d824 */ /* 0x000fe400078e0a00 */
[----:B------:R-:W-:Y:S01]  /*1f2e0*/  @!P0 IMAD.MOV R9, RZ, RZ, -R9 ;  /* 0x000000ffff098224 */ /* 0x000fe200078e0a09 */
[----:B------:R-:W-:Y:S01]  /*1f2f0*/  ISETP.GT.U32.AND P0, PT, R0, R4, PT ;  /* 0x000000040000720c */ /* 0x000fe20003f04070 */
[----:B------:R-:W-:Y:S01]  /*1f300*/  @!P3 IMAD.MOV R8, RZ, RZ, -R8 ;  /* 0x000000ffff08b224 */ /* 0x000fe200078e0a08 */
[----:B------:R-:W-:Y:S03]  /*1f310*/  STL [R1+0x120], R12 ;  /* 0x0001200c01007387 */ /* 0x000fe60000100800 */
[----:B------:R-:W-:Y:S01]  /*1f320*/  @!P2 IMAD.IADD R7, R7, 0x1, -R0 ;  /* 0x000000010707a824 */ /* 0x000fe200078e0a00 */
[----:B------:R0:W-:Y:S01]  /*1f330*/  STL [R1+0x118], R9 ;  /* 0x0001180901007387 */ /* 0x0001e20000100800 */
[----:B------:R-:W-:-:S02]  /*1f340*/  IABS R17, R20 ;  /* 0x0000001400117213 */ /* 0x000fc40000000000 */
[----:B------:R-:W-:Y:S01]  /*1f350*/  ISETP.GE.AND P3, PT, R20, RZ, PT ;  /* 0x000000ff1400720c */ /* 0x000fe20003f66270 */
[----:B------:R-:W2:Y:S04]  /*1f360*/  LDL R13, [R1+0xb70] ;  /* 0x000b7000010d7983 */ /* 0x000ea80000100800 */
[----:B------:R-:W-:Y:S01]  /*1f370*/  STL [R1+0x114], R8 ;  /* 0x0001140801007387 */ /* 0x000fe20000100800 */
[----:B0-----:R-:W-:-:S03]  /*1f380*/  IMAD.MOV.U32 R9, RZ, RZ, R7 ;  /* 0x000000ffff097224 */ /* 0x001fc600078e0007 */
[----:B------:R-:W2:Y:S01]  /*1f390*/  LDL R20, [R1+0xb7c] ;  /* 0x000b7c0001147983 */ /* 0x000ea20000100800 */
[--C-:B------:R-:W-:Y:S02]  /*1f3a0*/  @!P4 IMAD.IADD R6, R6, 0x1, -R0.reuse ;  /* 0x000000010606c824 */ /* 0x100fe400078e0a00 */
[----:B------:R-:W-:Y:S01]  /*1f3b0*/  @!P6 IMAD.MOV R9, RZ, RZ, -R9 ;  /* 0x000000ffff09e224 */ /* 0x000fe200078e0a09 */
[----:B------:R-:W2:Y:S01]  /*1f3c0*/  LDL R18, [R1+0xb78] ;  /* 0x000b780001127983 */ /* 0x000ea20000100800 */
[----:B------:R-:W-:Y:S01]  /*1f3d0*/  @!P0 IMAD.IADD R4, R4, 0x1, -R0 ;  /* 0x0000000104048824 */ /* 0x000fe200078e0a00 */
[----:B------:R-:W-:Y:S02]  /*1f3e0*/  ISETP.GE.AND P5, PT, R23, RZ, PT ;  /* 0x000000ff1700720c */ /* 0x000fe40003fa6270 */
[----:B---3--:R-:W-:Y:S02]  /*1f3f0*/  IABS R16, R29 ;  /* 0x0000001d00107213 */ /* 0x008fe40000000000 */
[----:B------:R-:W-:-:S02]  /*1f400*/  ISETP.GE.AND P4, PT, R29, RZ, PT ;  /* 0x000000ff1d00720c */ /* 0x000fc40003f86270 */
[----:B----4-:R-:W-:Y:S01]  /*1f410*/  IABS R15, R21 ;  /* 0x00000015000f7213 */ /* 0x010fe20000000000 */
[----:B------:R-:W3:Y:S01]  /*1f420*/  LDL.LU R29, [R1+0xb84] ;  /* 0x000b8400011d7983 */ /* 0x000ee20000300800 */
[----:B------:R-:W-:-:S03]  /*1f430*/  ISETP.GE.AND P0, PT, R21, RZ, PT ;  /* 0x000000ff1500720c */ /* 0x000fc60003f06270 */
[----:B------:R-:W4:Y:S04]  /*1f440*/  LDL.LU R21, [R1+0xb88] ;  /* 0x000b880001157983 */ /* 0x000f280000300800 */
[----:B------:R-:W-:Y:S04]  /*1f450*/  STL [R1+0x110], R9 ;  /* 0x0001100901007387 */ /* 0x000fe80000100800 */
[----:B------:R-:W4:Y:S01]  /*1f460*/  LDL.LU R23, [R1+0xb8c] ;  /* 0x000b8c0001177983 */ /* 0x000f220000300800 */
[----:B--2---:R-:W-:-:S03]  /*1f470*/  IABS R11, R22 ;  /* 0x00000016000b7213 */ /* 0x004fc60000000000 */
[----:B------:R0:W-:Y:S04]  /*1f480*/  STL [R1+0x2c68], R22 ;  /* 0x002c681601007387 */ /* 0x0001e80000100800 */
[----:B0-----:R-:W2:Y:S01]  /*1f490*/  LDL R22, [R1+0xb80] ;  /* 0x000b800001167983 */ /* 0x001ea20000100800 */
[----:B------:R-:W-:Y:S01]  /*1f4a0*/  IABS R9, R20 ;  /* 0x0000001400097213 */ /* 0x000fe20000000000 */
[----:B------:R-:W-:-:S04]  /*1f4b0*/  IMAD.MOV.U32 R20, RZ, RZ, R6 ;  /* 0x000000ffff147224 */ /* 0x000fc800078e0006 */
[----:B------:R-:W-:-:S05]  /*1f4c0*/  @!P5 IMAD.MOV R20, RZ, RZ, -R20 ;  /* 0x000000ffff14d224 */ /* 0x000fca00078e0a14 */
[----:B------:R0:W-:Y:S01]  /*1f4d0*/  STL [R1+0x10c], R20 ;  /* 0x00010c1401007387 */ /* 0x0001e20000100800 */
[----:B------:R-:W-:-:S04]  /*1f4e0*/  IMAD.HI.U32 R10, R2, R17, RZ ;  /* 0x00000011020a7227 */ /* 0x000fc800078e00ff */
[----:B------:R-:W-:-:S04]  /*1f4f0*/  IMAD.MOV R10, RZ, RZ, -R10 ;  /* 0x000000ffff0a7224 */ /* 0x000fc800078e0a0a */
[----:B------:R-:W-:-:S05]  /*1f500*/  IMAD R17, R0, R10, R17 ;  /* 0x0000000a00117224 */ /* 0x000fca00078e0211 */
[----:B------:R-:W-:Y:S02]  /*1f510*/  ISETP.GT.U32.AND P2, PT, R0, R17, PT ;  /* 0x000000110000720c */ /* 0x000fe40003f44070 */
[----:B--2---:R-:W-:Y:S02]  /*1f520*/  IABS R6, R22 ;  /* 0x0000001600067213 */ /* 0x004fe40000000000 */
[----:B------:R-:W2:Y:S09]  /*1f530*/  LDL.LU R22, [R1+0xb70] ;  /* 0x000b700001167983 */ /* 0x000eb20000300800 */
[----:B------:R-:W-:-:S02]  /*1f540*/  @!P2 IMAD.IADD R17, R17, 0x1, -R0 ;  /* 0x000000011111a824 */ /* 0x000fc400078e0a00 */
[----:B------:R-:W-:Y:S01]  /*1f550*/  IMAD.HI.U32 R7, R2, R15, RZ ;  /* 0x0000000f02077227 */ /* 0x000fe200078e00ff */
[C---:B------:R-:W-:Y:S01]  /*1f560*/  ISETP.GT.U32.AND P6, PT, R0.reuse, R4, PT ;  /* 0x000000040000720c */ /* 0x040fe20003fc4070 */
[----:B0-----:R-:W4:Y:S01]  /*1f570*/  LDL.LU R20, [R1+0xb90] ;  /* 0x000b900001147983 */ /* 0x001f220000300800 */
[----:B------:R-:W-:Y:S01]  /*1f580*/  ISETP.GT.U32.AND P2, PT, R0, R17, PT ;  /* 0x000000110000720c */ /* 0x000fe20003f44070 */
[----:B------:R-:W-:-:S04]  /*1f590*/  IMAD.MOV R7, RZ, RZ, -R7 ;  /* 0x000000ffff077224 */ /* 0x000fc800078e0a07 */
[----:B------:R-:W-:-:S08]  /*1f5a0*/  IMAD R15, R0, R7, R15 ;  /* 0x00000007000f7224 */ /* 0x000fd000078e020f */
[----:B------:R-:W-:Y:S01]  /*1f5b0*/  @!P2 IMAD.IADD R17, R17, 0x1, -R0 ;  /* 0x000000011111a824 */ /* 0x000fe200078e0a00 */
[----:B------:R-:W-:Y:S02]  /*1f5c0*/  ISETP.GT.U32.AND P2, PT, R0, R15, PT ;  /* 0x0000000f0000720c */ /* 0x000fe40003f44070 */
[----:B------:R-:W-:-:S05]  /*1f5d0*/  IABS R7, R18 ;  /* 0x0000001200077213 */ /* 0x000fca0000000000 */
[----:B------:R-:W-:-:S06]  /*1f5e0*/  IMAD.HI.U32 R10, R2, R7, RZ ;  /* 0x00000007020a7227 */ /* 0x000fcc00078e00ff */
[----:B------:R-:W-:-:S05]  /*1f5f0*/  @!P2 IMAD.IADD R15, R15, 0x1, -R0 ;  /* 0x000000010f0fa824 */ /* 0x000fca00078e0a00 */
[----:B------:R-:W-:Y:S01]  /*1f600*/  ISETP.GT.U32.AND P5, PT, R0, R15, PT ;  /* 0x0000000f0000720c */ /* 0x000fe20003fa4070 */
[----:B------:R-:W-:-:S04]  /*1f610*/  IMAD.MOV R10, RZ, RZ, -R10 ;  /* 0x000000ffff0a7224 */ /* 0x000fc800078e0a0a */
[----:B------:R-:W-:Y:S02]  /*1f620*/  IMAD R7, R0, R10, R7 ;  /* 0x0000000a00077224 */ /* 0x000fe400078e0207 */
[----:B------:R-:W-:-:S06]  /*1f630*/  @!P6 IMAD.IADD R4, R4, 0x1, -R0 ;  /* 0x000000010404e824 */ /* 0x000fcc00078e0a00 */
[----:B------:R-:W-:Y:S01]  /*1f640*/  @!P5 IMAD.IADD R15, R15, 0x1, -R0 ;  /* 0x000000010f0fd824 */ /* 0x000fe200078e0a00 */
[----:B------:R-:W-:Y:S01]  /*1f650*/  ISETP.GT.U32.AND P5, PT, R0, R7, PT ;  /* 0x000000070000720c */ /* 0x000fe20003fa4070 */
[----:B------:R-:W-:-:S05]  /*1f660*/  @!P1 IMAD.MOV R4, RZ, RZ, -R4 ;  /* 0x000000ffff049224 */ /* 0x000fca00078e0a04 */
[----:B------:R-:W-:Y:S07]  /*1f670*/  STL [R1+0x104], R4 ;  /* 0x0001040401007387 */ /* 0x000fee0000100800 */
[----:B------:R-:W-:Y:S02]  /*1f680*/  @!P5 IMAD.IADD R7, R7, 0x1, -R0 ;  /* 0x000000010707d824 */ /* 0x000fe400078e0a00 */
[----:B------:R-:W-:Y:S01]  /*1f690*/  IMAD.HI.U32 R8, R2, R16, RZ ;  /* 0x0000001002087227 */ /* 0x000fe200078e00ff */
[----:B--2---:R-:W-:-:S02]  /*1f6a0*/  ISETP.GE.AND P5, PT, R22, RZ, PT ;  /* 0x000000ff1600720c */ /* 0x004fc40003fa6270 */
[----:B------:R-:W2:Y:S01]  /*1f6b0*/  LDL.LU R22, [R1+0x2c68] ;  /* 0x002c680001167983 */ /* 0x000ea20000300800 */
[----:B------:R-:W-:Y:S01]  /*1f6c0*/  IMAD.MOV R8, RZ, RZ, -R8 ;  /* 0x000000ffff087224 */ /* 0x000fe200078e0a08 */
[----:B------:R-:W-:-:S03]  /*1f6d0*/  IABS R14, R19 ;  /* 0x00000013000e7213 */ /* 0x000fc60000000000 */
[----:B------:R-:W-:Y:S01]  /*1f6e0*/  IMAD R16, R0, R8, R16 ;  /* 0x0000000800107224 */ /* 0x000fe200078e0210 */
[----:B------:R-:W-:Y:S01]  /*1f6f0*/  IABS R13, R13 ;  /* 0x0000000d000d7213 */ /* 0x000fe20000000000 */
[----:B------:R-:W-:-:S03]  /*1f700*/  IMAD.HI.U32 R8, R2, R14, RZ ;  /* 0x0000000e02087227 */ /* 0x000fc600078e00ff */
[----:B------:R-:W-:Y:S01]  /*1f710*/  ISETP.GT.U32.AND P6, PT, R0, R16, PT ;  /* 0x000000100000720c */ /* 0x000fe20003fc4070 */
[----:B------:R-:W-:-:S04]  /*1f720*/  IMAD.HI.U32 R18, R2, R13, RZ ;  /* 0x0000000d02127227 */ /* 0x000fc800078e00ff */
[----:B------:R-:W-:Y:S02]  /*1f730*/  IMAD.MOV R8, RZ, RZ, -R8 ;  /* 0x000000ffff087224 */ /* 0x000fe400078e0a08 */
[----:B------:R-:W-:Y:S02]  /*1f740*/  IMAD.MOV R18, RZ, RZ, -R18 ;  /* 0x000000ffff127224 */ /* 0x000fe400078e0a12 */
[C---:B------:R-:W-:Y:S02]  /*1f750*/  IMAD R14, R0.reuse, R8, R14 ;  /* 0x00000008000e7224 */ /* 0x040fe400078e020e */
[----:B------:R-:W-:Y:S02]  /*1f760*/  IMAD R13, R0, R18, R13 ;  /* 0x00000012000d7224 */ /* 0x000fe400078e020d */
[----:B------:R-:W-:Y:S01]  /*1f770*/  @!P6 IMAD.IADD R16, R16, 0x1, -R0 ;  /* 0x000000011010e824 */ /* 0x000fe200078e0a00 */
[C---:B------:R-:W-:Y:S02]  /*1f780*/  ISETP.GT.U32.AND P6, PT, R0.reuse, R14, PT ;  /* 0x0000000e0000720c */ /* 0x040fe40003fc4070 */
[----:B------:R-:W-:Y:S01]  /*1f790*/  ISETP.GT.U32.AND P2, PT, R0, R13, PT ;  /* 0x0000000d0000720c */ /* 0x000fe20003f44070 */
[----:B------:R-:W-:-:S10]  /*1f7a0*/  IMAD.HI.U32 R8, R2, R9, RZ ;  /* 0x0000000902087227 */ /* 0x000fd400078e00ff */
[--C-:B------:R-:W-:Y:S02]  /*1f7b0*/  @!P6 IMAD.IADD R14, R14, 0x1, -R0.reuse ;  /* 0x000000010e0ee824 */ /* 0x100fe400078e0a00 */
[----:B------:R-:W-:-:S03]  /*1f7c0*/  @!P2 IMAD.IADD R13, R13, 0x1, -R0 ;  /* 0x000000010d0da824 */ /* 0x000fc600078e0a00 */
[C---:B------:R-:W-:Y:S02]  /*1f7d0*/  ISETP.GT.U32.AND P1, PT, R0.reuse, R14, PT ;  /* 0x0000000e0000720c */ /* 0x040fe40003f24070 */
[----:B------:R-:W-:Y:S01]  /*1f7e0*/  ISETP.GT.U32.AND P2, PT, R0, R13, PT ;  /* 0x0000000d0000720c */ /* 0x000fe20003f44070 */
[----:B------:R-:W-:-:S04]  /*1f7f0*/  IMAD.MOV R8, RZ, RZ, -R8 ;  /* 0x000000ffff087224 */ /* 0x000fc800078e0a08 */
[----:B------:R-:W-:Y:S01]  /*1f800*/  IMAD R9, R0, R8, R9 ;  /* 0x0000000800097224 */ /* 0x000fe200078e0209 */
[----:B---3--:R-:W-:Y:S02]  /*1f810*/  IABS R10, R29 ;  /* 0x0000001d000a7213 */ /* 0x008fe40000000000 */
[----:B----4-:R-:W-:-:S03]  /*1f820*/  IABS R8, R21 ;  /* 0x0000001500087213 */ /* 0x010fc60000000000 */
[--C-:B------:R-:W-:Y:S01]  /*1f830*/  @!P1 IMAD.IADD R14, R14, 0x1, -R0.reuse ;  /* 0x000000010e0e9824 */ /* 0x100fe200078e0a00 */
[----:B------:R-:W-:Y:S01]  /*1f840*/  ISETP.GT.U32.AND P1, PT, R0, R9, PT ;  /* 0x000000090000720c */ /* 0x000fe20003f24070 */
[----:B------:R-:W-:Y:S01]  /*1f850*/  @!P2 IMAD.IADD R13, R13, 0x1, -R0 ;  /* 0x000000010d0da824 */ /* 0x000fe200078e0a00 */
[----:B------:R-:W-:Y:S01]  /*1f860*/  ISETP.GE.AND P2, PT, R19, RZ, PT ;  /* 0x000000ff1300720c */ /* 0x000fe20003f46270 */
[----:B------:R-:W-:-:S04]  /*1f870*/  IMAD.HI.U32 R19, R2, R10, RZ ;  /* 0x0000000a02137227 */ /* 0x000fc800078e00ff */
[----:B------:R-:W-:-:S04]  /*1f880*/  IMAD.HI.U32 R18, R2, R8, RZ ;  /* 0x0000000802127227 */ /* 0x000fc800078e00ff */
[----:B------:R-:W-:Y:S02]  /*1f890*/  IMAD.MOV R19, RZ, RZ, -R19 ;  /* 0x000000ffff137224 */ /* 0x000fe400078e0a13 */
[----:B------:R-:W-:Y:S02]  /*1f8a0*/  IMAD.MOV R18, RZ, RZ, -R18 ;  /* 0x000000ffff127224 */ /* 0x000fe400078e0a12 */
[----:B------:R-:W-:Y:S02]  /*1f8b0*/  @!P1 IMAD.IADD R9, R9, 0x1, -R0 ;  /* 0x0000000109099824 */ /* 0x000fe400078e0a00 */
[C---:B------:R-:W-:Y:S02]  /*1f8c0*/  IMAD R10, R0.reuse, R19, R10 ;  /* 0x00000013000a7224 */ /* 0x040fe400078e020a */
[----:B------:R-:W3:Y:S01]  /*1f8d0*/  LDL.LU R19, [R1+0xb80] ;  /* 0x000b800001137983 */ /* 0x000ee20000300800 */
[----:B------:R-:W-:-:S03]  /*1f8e0*/  IMAD R8, R0, R18, R8 ;  /* 0x0000001200087224 */ /* 0x000fc600078e0208 */
[----:B------:R-:W4:Y:S01]  /*1f8f0*/  LDL.LU R18, [R1+0xb7c] ;  /* 0x000b7c0001127983 */ /* 0x000f220000300800 */
[----:B--2---:R-:W-:Y:S01]  /*1f900*/  ISETP.GE.AND P1, PT, R22, RZ, PT ;  /* 0x000000ff1600720c */ /* 0x004fe20003f26270 */
[----:B------:R-:W-:Y:S02]  /*1f910*/  IMAD.MOV.U32 R22, RZ, RZ, R17 ;  /* 0x000000ffff167224 */ /* 0x000fe400078e0011 */
[----:B------:R-:W2:Y:S01]  /*1f920*/  LDL.LU R17, [R1+0xb78] ;  /* 0x000b780001117983 */ /* 0x000ea20000300800 */
[----:B------:R-:W-:Y:S01]  /*1f930*/  ISETP.GT.U32.AND P6, PT, R0, R16, PT ;  /* 0x000000100000720c */ /* 0x000fe20003fc4070 */
[----:B------:R-:W-:-:S04]  /*1f940*/  IMAD.HI.U32 R12, R2, R11, RZ ;  /* 0x0000000b020c7227 */ /* 0x000fc800078e00ff */
[----:B------:R-:W-:-:S04]  /*1f950*/  IMAD.MOV R12, RZ, RZ, -R12 ;  /* 0x000000ffff0c7224 */ /* 0x000fc800078e0a0c */
[----:B------:R-:W-:Y:S02]  /*1f960*/  IMAD R11, R0, R12, R11 ;  /* 0x0000000c000b7224 */ /* 0x000fe400078e020b */
[----:B------:R-:W-:-:S04]  /*1f970*/  IMAD.HI.U32 R12, R2, R6, RZ ;  /* 0x00000006020c7227 */ /* 0x000fc800078e00ff */
[----:B------:R-:W-:Y:S01]  /*1f980*/  @!P6 IMAD.IADD R16, R16, 0x1, -R0 ;  /* 0x000000011010e824 */ /* 0x000fe200078e0a00 */
[----:B------:R-:W-:Y:S01]  /*1f990*/  ISETP.GT.U32.AND P6, PT, R0, R11, PT ;  /* 0x0000000b0000720c */ /* 0x000fe20003fc4070 */
[----:B------:R-:W-:-:S04]  /*1f9a0*/  IMAD.MOV R12, RZ, RZ, -R12 ;  /* 0x000000ffff0c7224 */ /* 0x000fc800078e0a0c */
[----:B------:R-:W-:-:S08]  /*1f9b0*/  IMAD R6, R0, R12, R6 ;  /* 0x0000000c00067224 */ /* 0x000fd000078e0206 */
[----:B------:R-:W-:Y:S01]  /*1f9c0*/  @!P6 IMAD.IADD R11, R11, 0x1, -R0 ;  /* 0x000000010b0be824 */ /* 0x000fe200078e0a00 */
[C---:B------:R-:W-:Y:S01]  /*1f9d0*/  ISETP.GT.U32.AND P6, PT, R0.reuse, R6, PT ;  /* 0x000000060000720c */ /* 0x040fe20003fc4070 */
[----:B------:R-:W-:Y:S02]  /*1f9e0*/  @!P3 IMAD.MOV R22, RZ, RZ, -R22 ;  /* 0x000000ffff16b224 */ /* 0x000fe400078e0a16 */
[----:B------:R-:W-:Y:S02]  /*1f9f0*/  @!P4 IMAD.MOV R16, RZ, RZ, -R16 ;  /* 0x000000ffff10c224 */ /* 0x000fe400078e0a10 */
[----:B------:R-:W-:Y:S01]  /*1fa00*/  @!P0 IMAD.MOV R15, RZ, RZ, -R15 ;  /* 0x000000ffff0f8224 */ /* 0x000fe200078e0a0f */
[----:B------:R0:W-:Y:S01]  /*1fa10*/  STL [R1+0x100], R22 ;  /* 0x0001001601007387 */ /* 0x0001e20000100800 */
[C---:B------:R-:W-:Y:S01]  /*1fa20*/  ISETP.GT.U32.AND P3, PT, R0.reuse, R11, PT ;  /* 0x0000000b0000720c */ /* 0x040fe20003f64070 */
[----:B------:R-:W-:Y:S01]  /*1fa30*/  @!P2 IMAD.MOV R14, RZ, RZ, -R14 ;  /* 0x000000ffff0ea224 */ /* 0x000fe200078e0a0e */
[----:B------:R-:W-:Y:S01]  /*1fa40*/  ISETP.GT.U32.AND P0, PT, R0, R9, PT ;  /* 0x000000090000720c */ /* 0x000fe20003f04070 */
[----:B------:R-:W-:Y:S03]  /*1fa50*/  STL [R1+0xf8], R16 ;  /* 0x0000f81001007387 */ /* 0x000fe60000100800 */
[----:B------:R-:W-:Y:S01]  /*1fa60*/  @!P6 IMAD.IADD R6, R6, 0x1, -R0 ;  /* 0x000000010606e824 */ /* 0x000fe200078e0a00 */
[----:B------:R-:W-:Y:S01]  /*1fa70*/  STL [R1+0xf4], R15 ;  /* 0x0000f40f01007387 */ /* 0x000fe20000100800 */
[----:B------:R-:W-:-:S03]  /*1fa80*/  ISETP.GT.U32.AND P2, PT, R0, R10, PT ;  /* 0x0000000a0000720c */ /* 0x000fc60003f44070 */
[C---:B------:R-:W-:Y:S01]  /*1fa90*/  ISETP.GT.U32.AND P6, PT, R0.reuse, R6, PT ;  /* 0x000000060000720c */ /* 0x040fe20003fc4070 */
[----:B0-----:R-:W2:Y:S01]  /*1faa0*/  LDL.LU R22, [R1+0xb94] ;  /* 0x000b940001167983 */ /* 0x001ea20000300800 */
[C---:B------:R-:W-:Y:S01]  /*1fab0*/  ISETP.GT.U32.AND P4, PT, R0.reuse, R7, PT ;  /* 0x000000070000720c */ /* 0x040fe20003f84070 */
[----:B------:R-:W-:Y:S01]  /*1fac0*/  @!P5 IMAD.MOV R13, RZ, RZ, -R13 ;  /* 0x000000ffff0dd224 */ /* 0x000fe200078e0a0d */
[----:B------:R-:W-:Y:S01]  /*1fad0*/  ISETP.GT.U32.AND P5, PT, R0, R8, PT ;  /* 0x000000080000720c */ /* 0x000fe20003fa4070 */
[--C-:B------:R-:W-:Y:S02]  /*1fae0*/  @!P3 IMAD.IADD R11, R11, 0x1, -R0.reuse ;  /* 0x000000010b0bb824 */ /* 0x100fe400078e0a00 */
[----:B------:R-:W-:-:S03]  /*1faf0*/  @!P0 IMAD.IADD R9, R9, 0x1, -R0 ;  /* 0x0000000109098824 */ /* 0x000fc600078e0a00 */
[----:B------:R-:W-:-:S03]  /*1fb00*/  @!P2 IMAD.IADD R10, R10, 0x1, -R0 ;  /* 0x000000010a0aa824 */ /* 0x000fc600078e0a00 */
[--C-:B------:R-:W-:Y:S01]  /*1fb10*/  @!P6 IMAD.IADD R6, R6, 0x1, -R0.reuse ;  /* 0x000000010606e824 */ /* 0x100fe200078e0a00 */
[----:B------:R-:W-:Y:S01]  /*1fb20*/  IABS R4, R23 ;  /* 0x0000001700047213 */ /* 0x000fe20000000000 */
[----:B------:R-:W-:Y:S01]  /*1fb30*/  @!P1 IMAD.MOV R11, RZ, RZ, -R11 ;  /* 0x000000ffff0b9224 */ /* 0x000fe200078e0a0b */
[----:B------:R-:W-:Y:S02]  /*1fb40*/  ISETP.GT.U32.AND P1, PT, R0, R10, PT ;  /* 0x0000000a0000720c */ /* 0x000fe40003f24070 */
[----:B---3--:R-:W-:Y:S02]  /*1fb50*/  ISETP.GE.AND P6, PT, R19, RZ, PT ;  /* 0x000000ff1300720c */ /* 0x008fe40003fc6270 */
[----:B----4-:R-:W-:Y:S01]  /*1fb60*/  ISETP.GE.AND P0, PT, R18, RZ, PT ;  /* 0x000000ff1200720c */ /* 0x010fe20003f06270 */
[----:B------:R-:W-:Y:S02]  /*1fb70*/  @!P4 IMAD.IADD R7, R7, 0x1, -R0 ;  /* 0x000000010707c824 */ /* 0x000fe400078e0a00 */
[----:B------:R-:W-:Y:S01]  /*1fb80*/  IMAD.HI.U32 R12, R2, R4, RZ ;  /* 0x00000004020c7227 */ /* 0x000fe200078e00ff */
[----:B------:R-:W-:Y:S01]  /*1fb90*/  STL [R1+0xf0], R14 ;  /* 0x0000f00e01007387 */ /* 0x000fe20000100800 */
[----:B------:R-:W-:-:S02]  /*1fba0*/  ISETP.GE.AND P2, PT, R29, RZ, PT ;  /* 0x000000ff1d00720c */ /* 0x000fc40003f46270 */
[----:B------:R-:W-:Y:S01]  /*1fbb0*/  @!P5 IMAD.IADD R8, R8, 0x1, -R0 ;  /* 0x000000010808d824 */ /* 0x000fe200078e0a00 */
[----:B------:R-:W-:Y:S01]  /*1fbc0*/  STL [R1+0xe8], R13 ;  /* 0x0000e80d01007387 */ /* 0x000fe20000100800 */
[----:B------:R-:W-:Y:S01]  /*1fbd0*/  ISETP.GE.AND P5, PT, R21, RZ, PT ;  /* 0x000000ff1500720c */ /* 0x000fe20003fa6270 */
[----:B------:R-:W-:Y:S02]  /*1fbe0*/  IMAD.MOV R12, RZ, RZ, -R12 ;  /* 0x000000ffff0c7224 */ /* 0x000fe400078e0a0c */
[----:B------:R-:W3:Y:S01]  /*1fbf0*/  LDL.LU R21, [R1+0xbac] ;  /* 0x000bac0001157983 */ /* 0x000ee20000300800 */
[----:B------:R-:W-:Y:S02]  /*1fc00*/  @!P0 IMAD.MOV R9, RZ, RZ, -R9 ;  /* 0x000000ffff098224 */ /* 0x000fe400078e0a09 */
[----:B------:R-:W-:Y:S01]  /*1fc10*/  @!P6 IMAD.MOV R6, RZ, RZ, -R6 ;  /* 0x000000ffff06e224 */ /* 0x000fe200078e0a06 */
[----:B------:R-:W4:Y:S01]  /*1fc20*/  LDL.LU R29, [R1+0xbb8] ;  /* 0x000bb800011d7983 */ /* 0x000f220000300800 */
[----:B------:R-:W-:-:S03]  /*1fc30*/  IMAD R4, R0, R12, R4 ;  /* 0x0000000c00047224 */ /* 0x000fc600078e0204 */
[----:B------:R-:W-:Y:S01]  /*1fc40*/  STL [R1+0xe4], R11 ;  /* 0x0000e40b01007387 */ /* 0x000fe20000100800 */
[----:B------:R-:W-:Y:S01]  /*1fc50*/  @!P1 IMAD.IADD R10, R10, 0x1, -R0 ;  /* 0x000000010a0a9824 */ /* 0x000fe200078e0a00 */
[----:B------:R-:W-:Y:S02]  /*1fc60*/  IABS R12, R20 ;  /* 0x00000014000c7213 */ /* 0x000fe40000000000 */
[----:B------:R-:W-:Y:S02]  /*1fc70*/  ISETP.GE.AND P1, PT, R20, RZ, PT ;  /* 0x000000ff1400720c */ /* 0x000fe40003f26270 */
[----:B--2---:R-:W-:-:S13]  /*1fc80*/  ISETP.GE.AND P3, PT, R17, RZ, PT ;  /* 0x000000ff1100720c */ /* 0x004fda0003f66270 */
[----:B------:R-:W-:-:S05]  /*1fc90*/  @!P3 IMAD.MOV R7, RZ, RZ, -R7 ;  /* 0x000000ffff07b224 */ /* 0x000fca00078e0a07 */
[----:B------:R0:W-:Y:S04]  /*1fca0*/  STL [R1+0xe0], R7 ;  /* 0x0000e00701007387 */ /* 0x0001e80000100800 */
[----:B------:R1:W-:Y:S04]  /*1fcb0*/  STL [R1+0xdc], R9 ;  /* 0x0000dc0901007387 */ /* 0x0003e80000100800 */
[----:B------:R-:W-:Y:S04]  /*1fcc0*/  STL [R1+0xd8], R6 ;  /* 0x0000d80601007387 */ /* 0x000fe80000100800 */
[----:B------:R-:W2:Y:S01]  /*1fcd0*/  LDL.LU R20, [R1+0xbbc] ;  /* 0x000bbc0001147983 */ /* 0x000ea20000300800 */
[----:B------:R-:W-:-:S02]  /*1fce0*/  ISETP.GT.U32.AND P3, PT, R0, R8, PT ;  /* 0x000000080000720c */ /* 0x000fc40003f64070 */
[----:B------:R-:W-:-:S11]  /*1fcf0*/  ISETP.GT.U32.AND P4, PT, R0, R4, PT ;  /* 0x000000040000720c */ /* 0x000fd60003f84070 */
[--C-:B------:R-:W-:Y:S02]  /*1fd00*/  @!P3 IMAD.IADD R8, R8, 0x1, -R0.reuse ;  /* 0x000000010808b824 */ /* 0x100fe400078e0a00 */
[----:B------:R-:W-:Y:S01]  /*1fd10*/  @!P4 IMAD.IADD R4, R4, 0x1, -R0 ;  /* 0x000000010404c824 */ /* 0x000fe200078e0a00 */
[----:B0-----:R-:W-:Y:S02]  /*1fd20*/  IABS R7, R22 ;  /* 0x0000001600077213 */ /* 0x001fe40000000000 */
[----:B------:R-:W-:Y:S01]  /*1fd30*/  ISETP.GE.AND P3, PT, R22, RZ, PT ;  /* 0x000000ff1600720c */ /* 0x000fe20003f66270 */
[----:B------:R-:W-:Y:S02]  /*1fd40*/  IMAD.MOV.U32 R22, RZ, RZ, R3 ;  /* 0x000000ffff167224 */ /* 0x000fe400078e0003 */
[----:B------:R-:W2:Y:S01]  /*1fd50*/  LDL.LU R3, [R1+0xb98] ;  /* 0x000b980001037983 */ /* 0x000ea20000300800 */
[----:B------:R-:W-:Y:S01]  /*1fd60*/  ISETP.GT.U32.AND P4, PT, R0, R4, PT ;  /* 0x000000040000720c */ /* 0x000fe20003f84070 */
[----:B-1----:R-:W-:Y:S01]  /*1fd70*/  IMAD.HI.U32 R9, R2, R7, RZ ;  /* 0x0000000702097227 */ /* 0x002fe200078e00ff */
[----:B------:R-:W-:-:S03]  /*1fd80*/  ISETP.GE.AND P0, PT, R23, RZ, PT ;  /* 0x000000ff1700720c */ /* 0x000fc60003f06270 */
[----:B------:R-:W-:Y:S02]  /*1fd90*/  @!P2 IMAD.MOV R10, RZ, RZ, -R10 ;  /* 0x000000ffff0aa224 */ /* 0x000fe400078e0a0a */
[----:B------:R-:W-:-:S03]  /*1fda0*/  IMAD.MOV R9, RZ, RZ, -R9 ;  /* 0x000000ffff097224 */ /* 0x000fc600078e0a09 */
[----:B------:R0:W-:Y:S03]  /*1fdb0*/  STL [R1+0xd0], R10 ;  /* 0x0000d00a01007387 */ /* 0x0001e60000100800 */
[----:B------:R-:W-:Y:S01]  /*1fdc0*/  @!P4 IMAD.IADD R4, R4, 0x1, -R0 ;  /* 0x000000010404c824 */ /* 0x000fe200078e0a00 */
[----:B------:R-:W2:Y:S01]  /*1fdd0*/  LDL.LU R19, [R1+0xb9c] ;  /* 0x000b9c0001137983 */ /* 0x000ea20000300800 */
[----:B------:R-:W-:Y:S02]  /*1fde0*/  IMAD R7, R0, R9, R7 ;  /* 0x0000000900077224 */ /* 0x000fe400078e0207 */
[----:B------:R-:W-:Y:S02]  /*1fdf0*/  IMAD.MOV.U32 R9, RZ, RZ, R4 ;  /* 0x000000ffff097224 */ /* 0x000fe400078e0004 */
[----:B0-----:R-:W-:Y:S02]  /*1fe00*/  IMAD.MOV.U32 R10, RZ, RZ, R8 ;  /* 0x000000ffff0a7224 */ /* 0x001fe400078e0008 */
[----:B------:R-:W-:-:S02]  /*1fe10*/  @!P0 IMAD.MOV R9, RZ, RZ, -R9 ;  /* 0x000000ffff098224 */ /* 0x000fc400078e0a09 */
[----:B------:R-:W-:Y:S02]  /*1fe20*/  @!P5 IMAD.MOV R10, RZ, RZ, -R10 ;  /* 0x000000ffff0ad224 */ /* 0x000fe400078e0a0a */
[----:B------:R-:W-:Y:S01]  /*1fe30*/  IMAD.HI.U32 R13, R2, R12, RZ ;  /* 0x0000000c020d7227 */ /* 0x000fe200078e00ff */
[----:B---3--:R-:W-:Y:S02]  /*1fe40*/  IABS R6, R21 ;  /* 0x0000001500067213 */ /* 0x008fe40000000000 */
[----:B------:R-:W-:Y:S02]  /*1fe50*/  ISETP.GE.AND P4, PT, R21, RZ, PT ;  /* 0x000000ff1500720c */ /* 0x000fe40003f86270 */
[----:B------:R-:W3:Y:S04]  /*1fe60*/  LDL.LU R21, [R1+0xba0] ;  /* 0x000ba00001157983 */ /* 0x000ee80000300800 */
[----:B------:R0:W-:Y:S01]  /*1fe70*/  STL [R1+0xcc], R10 ;  /* 0x0000cc0a01007387 */ /* 0x0001e20000100800 */
[----:B------:R-:W-:-:S03]  /*1fe80*/  IMAD.MOV R13, RZ, RZ, -R13 ;  /* 0x000000ffff0d7224 */ /* 0x000fc600078e0a0d */
[----:B------:R1:W-:Y:S01]  /*1fe90*/  STL [R1+0xc8], R9 ;  /* 0x0000c80901007387 */ /* 0x0003e20000100800 */
[C---:B------:R-:W-:Y:S01]  /*1fea0*/  IMAD R13, R0.reuse, R13, R12 ;  /* 0x0000000d000d7224 */ /* 0x040fe200078e020c */
[----:B----4-:R-:W-:Y:S02]  /*1feb0*/  IABS R4, R29 ;  /* 0x0000001d00047213 */ /* 0x010fe40000000000 */
[----:B------:R-:W4:Y:S02]  /*1fec0*/  LDL R18, [R1+0xba8] ;  /* 0x000ba80001127983 */ /* 0x000f240000100800 */
[----:B------:R-:W-:-:S13]  /*1fed0*/  ISETP.GT.U32.AND P6, PT, R0, R13, PT ;  /* 0x0000000d0000720c */ /* 0x000fda0003fc4070 */
[----:B------:R-:W-:Y:S01]  /*1fee0*/  @!P6 IMAD.IADD R13, R13, 0x1, -R0 ;  /* 0x000000010d0de824 */ /* 0x000fe200078e0a00 */
[----:B------:R-:W-:Y:S02]  /*1fef0*/  ISETP.GE.AND P6, PT, R29, RZ, PT ;  /* 0x000000ff1d00720c */ /* 0x000fe40003fc6270 */
[----:B--2---:R-:W-:Y:S02]  /*1ff00*/  ISETP.GE.AND P0, PT, R20, RZ, PT ;  /* 0x000000ff1400720c */ /* 0x004fe40003f06270 */
[----:B------:R-:W-:Y:S02]  /*1ff10*/  IABS R11, R20 ;  /* 0x00000014000b7213 */ /* 0x000fe40000000000 */
[----:B------:R-:W2:Y:S04]  /*1ff20*/  LDL R20, [R1+0xba4] ;  /* 0x000ba40001147983 */ /* 0x000ea80000100800 */
[----:B------:R-:W2:Y:S04]  /*1ff30*/  LDL.LU R23, [R1+0xbb0] ;  /* 0x000bb00001177983 */ /* 0x000ea80000300800 */
[----:B------:R-:W2:Y:S01]  /*1ff40*/  LDL.LU R29, [R1+0xbb4] ;  /* 0x000bb400011d7983 */ /* 0x000ea20000300800 */
[----:B------:R-:W-:Y:S01]  /*1ff50*/  ISETP.GT.U32.AND P2, PT, R0, R13, PT ;  /* 0x0000000d0000720c */ /* 0x000fe20003f44070 */
[----:B------:R-:W-:-:S04]  /*1ff60*/  IMAD.HI.U32 R8, R2, R6, RZ ;  /* 0x0000000602087227 */ /* 0x000fc800078e00ff */
[----:B------:R-:W-:-:S04]  /*1ff70*/  IMAD.MOV R8, RZ, RZ, -R8 ;  /* 0x000000ffff087224 */ /* 0x000fc800078e0a08 */
[----:B------:R-:W-:-:S04]  /*1ff80*/  IMAD R6, R0, R8, R6 ;  /* 0x0000000800067224 */ /* 0x000fc800078e0206 */
[----:B------:R-:W-:Y:S01]  /*1ff90*/  @!P2 IMAD.IADD R13, R13, 0x1, -R0 ;  /* 0x000000010d0da824 */ /* 0x000fe200078e0a00 */
[C---:B------:R-:W-:Y:S02]  /*1ffa0*/  ISETP.GT.U32.AND P2, PT, R0.reuse, R6, PT ;  /* 0x000000060000720c */ /* 0x040fe40003f44070 */
[----:B------:R-:W-:Y:S02]  /*1ffb0*/  ISETP.GT.U32.AND P5, PT, R0, R7, PT ;  /* 0x000000070000720c */ /* 0x000fe40003fa4070 */
[----:B0-----:R-:W-:-:S09]  /*1ffc0*/  IABS R10, R3 ;  /* 0x00000003000a7213 */ /* 0x001fd20000000000 */
[----:B------:R-:W-:Y:S02]  /*1ffd0*/  @!P2 IMAD.IADD R6, R6, 0x1, -R0 ;  /* 0x000000010606a824 */ /* 0x000fe400078e0a00 */
[----:B------:R-:W-:-:S03]  /*1ffe0*/  IMAD.HI.U32 R8, R2, R10, RZ ;  /* 0x0000000a02087227 */ /* 0x000fc600078e00ff */
[----:B------:R-:W-:Y:S01]  /*1fff0*/  ISETP.GT.U32.AND P2, PT, R0, R6, PT ;  /* 0x000000060000720c */ /* 0x000fe20003f44070 */
[----:B------:R-:W-:Y:S02]  /*20000*/  @!P5 IMAD.IADD R7, R7, 0x1, -R0 ;  /* 0x000000010707d824 */ /* 0x000fe400078e0a00 */
[----:B------:R-:W-:-:S03]  /*20010*/  IMAD.MOV R8, RZ, RZ, -R8 ;  /* 0x000000ffff087224 */ /* 0x000fc600078e0a08 */
[C---:B------:R-:W-:Y:S01]  /*20020*/  ISETP.GT.U32.AND P5, PT, R0.reuse, R7, PT ;  /* 0x000000070000720c */ /* 0x040fe20003fa4070 */
[----:B------:R-:W-:Y:S02]  /*20030*/  IMAD R10, R0, R8, R10 ;  /* 0x00000008000a7224 */ /* 0x000fe400078e020a */
[----:B------:R-:W-:-:S04]  /*20040*/  IMAD.HI.U32 R12, R2, R4, RZ ;  /* 0x00000004020c7227 */ /* 0x000fc800078e00ff */
[----:B------:R-:W-:Y:S01]  /*20050*/  @!P2 IMAD.IADD R6, R6, 0x1, -R0 ;  /* 0x000000010606a824 */ /* 0x000fe200078e0a00 */
[----:B------:R-:W-:Y:S01]  /*20060*/  ISETP.GT.U32.AND P2, PT, R0, R10, PT ;  /* 0x0000000a0000720c */ /* 0x000fe20003f44070 */
[----:B-1----:R-:W-:Y:S01]  /*20070*/  IMAD.HI.U32 R9, R2, R11, RZ ;  /* 0x0000000b02097227 */ /* 0x002fe200078e00ff */
[----:B------:R-:W-:-:S03]  /*20080*/  IABS R16, R19 ;  /* 0x0000001300107213 */ /* 0x000fc60000000000 */
[----:B------:R-:W-:Y:S02]  /*20090*/  IMAD.MOV R12, RZ, RZ, -R12 ;  /* 0x000000ffff0c7224 */ /* 0x000fe400078e0a0c */
[----:B------:R-:W-:Y:S02]  /*200a0*/  IMAD.MOV.U32 R14, RZ, RZ, R13 ;  /* 0x000000ffff0e7224 */ /* 0x000fe400078e000d */
[----:B------:R-:W-:Y:S02]  /*200b0*/  IMAD.MOV R9, RZ, RZ, -R9 ;  /* 0x000000ffff097224 */ /* 0x000fe400078e0a09 */
[----:B------:R-:W-:Y:S02]  /*200c0*/  IMAD R4, R0, R12, R4 ;  /* 0x0000000c00047224 */ /* 0x000fe400078e0204 */
[----:B------:R-:W-:Y:S02]  /*200d0*/  @!P5 IMAD.IADD R7, R7, 0x1, -R0 ;  /* 0x000000010707d824 */ /* 0x000fe400078e0a00 */
[----:B------:R-:W-:Y:S01]  /*200e0*/  @!P1 IMAD.MOV R14, RZ, RZ, -R14 ;  /* 0x000000ffff0e9224 */ /* 0x000fe200078e0a0e */
[----:B------:R-:W-:Y:S01]  /*200f0*/  ISETP.GE.AND P1, PT, R3, RZ, PT ;  /* 0x000000ff0300720c */ /* 0x000fe20003f26270 */
[----:B------:R-:W-:Y:S01]  /*20100*/  IMAD.HI.U32 R8, R2, R16, RZ ;  /* 0x0000001002087227 */ /* 0x000fe200078e00ff */
[----:B------:R-:W-:-:S03]  /*20110*/  ISETP.GT.U32.AND P5, PT, R0, R4, PT ;  /* 0x000000040000720c */ /* 0x000fc60003fa4070 */
[----:B------:R-:W-:Y:S02]  /*20120*/  IMAD R11, R0, R9, R11 ;  /* 0x00000009000b7224 */ /* 0x000fe400078e020b */
[----:B------:R-:W-:Y:S01]  /*20130*/  IMAD.MOV.U32 R3, RZ, RZ, R7 ;  /* 0x000000ffff037224 */ /* 0x000fe200078e0007 */
[----:B------:R-:W-:Y:S01]  /*20140*/  STL [R1+0xc0], R14 ;  /* 0x0000c00e01007387 */ /* 0x000fe20000100800 */
[----:B------:R-:W-:Y:S02]  /*20150*/  @!P2 IMAD.IADD R10, R10, 0x1, -R0 ;  /* 0x000000010a0aa824 */ /* 0x000fe400078e0a00 */
[----:B------:R-:W-:Y:S02]  /*20160*/  IMAD.MOV R8, RZ, RZ, -R8 ;  /* 0x000000ffff087224 */ /* 0x000fe400078e0a08 */
[----:B------:R-:W-:Y:S01]  /*20170*/  @!P3 IMAD.MOV R3, RZ, RZ, -R3 ;  /* 0x000000ffff03b224 */ /* 0x000fe200078e0a03 */
[C---:B------:R-:W-:Y:S01]  /*20180*/  ISETP.GT.U32.AND P3, PT, R0.reuse, R11, PT ;  /* 0x0000000b0000720c */ /* 0x040fe20003f64070 */
[C---:B------:R-:W-:Y:S01]  /*20190*/  IMAD R16, R0.reuse, R8, R16 ;  /* 0x0000000800107224 */ /* 0x040fe200078e0210 */
[----:B------:R-:W-:Y:S01]  /*201a0*/  ISETP.GT.U32.AND P2, PT, R0, R10, PT ;  /* 0x0000000a0000720c */ /* 0x000fe20003f44070 */
[----:B------:R-:W-:-:S02]  /*201b0*/  @!P5 IMAD.IADD R4, R4, 0x1, -R0 ;  /* 0x000000010404d824 */ /* 0x000fc400078e0a00 */
[----:B------:R-:W-:-:S08]  /*201c0*/  IMAD.MOV.U32 R9, RZ, RZ, R6 ;  /* 0x000000ffff097224 */ /* 0x000fd000078e0006 */
[--C-:B------:R-:W-:Y:S01]  /*201d0*/  @!P3 IMAD.IADD R11, R11, 0x1, -R0.reuse ;  /* 0x000000010b0bb824 */ /* 0x100fe200078e0a00 */
[----:B------:R-:W-:Y:S01]  /*201e0*/  ISETP.GT.U32.AND P3, PT, R0, R4, PT ;  /* 0x000000040000720c */ /* 0x000fe20003f64070 */
[--C-:B------:R-:W-:Y:S01]  /*201f0*/  @!P2 IMAD.IADD R10, R10, 0x1, -R0.reuse ;  /* 0x000000010a0aa824 */ /* 0x100fe200078e0a00 */
[----:B------:R0:W-:Y:S01]  /*20200*/  STL [R1+0xbc], R3 ;  /* 0x0000bc0301007387 */ /* 0x0001e20000100800 */
[----:B------:R-:W-:Y:S01]  /*20210*/  @!P4 IMAD.MOV R9, RZ, RZ, -R9 ;  /* 0x000000ffff09c224 */ /* 0x000fe200078e0a09 */
[----:B------:R-:W-:Y:S02]  /*20220*/  ISETP.GT.U32.AND P4, PT, R0, R11, PT ;  /* 0x0000000b0000720c */ /* 0x000fe40003f84070 */
[----:B0-----:R-:W2:Y:S07]  /*20230*/  LDL.LU R3, [R1+0xbc0] ;  /* 0x000bc00001037983 */ /* 0x001eae0000300800 */
[----:B------:R-:W-:Y:S01]  /*20240*/  @!P3 IMAD.IADD R4, R4, 0x1, -R0 ;  /* 0x000000010404b824 */ /* 0x000fe200078e0a00 */
[----:B---3--:R-:W-:-:S02]  /*20250*/  IABS R15, R21 ;  /* 0x00000015000f7213 */ /* 0x008fc40000000000 */
[----:B----4-:R-:W-:Y:S01]  /*20260*/  IABS R13, R18 ;  /* 0x00000012000d7213 */ /* 0x010fe20000000000 */
[----:B------:R-:W-:Y:S01]  /*20270*/  @!P4 IMAD.IADD R11, R11, 0x1, -R0 ;  /* 0x000000010b0bc824 */ /* 0x000fe200078e0a00 */
[----:B------:R-:W-:Y:S02]  /*20280*/  ISETP.GE.AND P5, PT, R19, RZ, PT ;  /* 0x000000ff1300720c */ /* 0x000fe40003fa6270 */
[----:B--2---:R-:W-:Y:S02]  /*20290*/  IABS R14, R20 ;  /* 0x00000014000e7213 */ /* 0x004fe40000000000 */
[----:B------:R-:W2:Y:S03]  /*202a0*/  LDL.LU R20, [R1+0xbc4] ;  /* 0x000bc40001147983 */ /* 0x000ea60000300800 */
[----:B------:R-:W-:-:S04]  /*202b0*/  IMAD.HI.U32 R8, R2, R14, RZ ;  /* 0x0000000e02087227 */ /* 0x000fc800078e00ff */
[----:B------:R-:W-:-:S04]  /*202c0*/  IMAD.MOV R8, RZ, RZ, -R8 ;  /* 0x000000ffff087224 */ /* 0x000fc800078e0a08 */
[----:B------:R-:W-:-:S05]  /*202d0*/  IMAD R14, R0, R8, R14 ;  /* 0x00000008000e7224 */ /* 0x000fca00078e020e */
[----:B------:R-:W-:Y:S02]  /*202e0*/  ISETP.GT.U32.AND P2, PT, R0, R14, PT ;  /* 0x0000000e0000720c */ /* 0x000fe40003f44070 */
[----:B------:R-:W-:-:S05]  /*202f0*/  IABS R12, R29 ;  /* 0x0000001d000c7213 */ /* 0x000fca0000000000 */
[----:B------:R-:W-:-:S06]  /*20300*/  IMAD.HI.U32 R17, R2, R12, RZ ;  /* 0x0000000c02117227 */ /* 0x000fcc00078e00ff */
[----:B------:R-:W-:Y:S01]  /*20310*/  @!P2 IMAD.IADD R14, R14, 0x1, -R0 ;  /* 0x000000010e0ea824 */ /* 0x000fe200078e0a00 */
[----:B------:R-:W-:Y:S01]  /*20320*/  ISETP.GE.AND P2, PT, R21, RZ, PT ;  /* 0x000000ff1500720c */ /* 0x000fe20003f46270 */
[----:B------:R-:W-:Y:S02]  /*20330*/  IMAD.MOV.U32 R21, RZ, RZ, R4 ;  /* 0x000000ffff157224 */ /* 0x000fe400078e0004 */
[----:B------:R-:W-:Y:S01]  /*20340*/  IMAD.MOV R17, RZ, RZ, -R17 ;  /* 0x000000ffff117224 */ /* 0x000fe200078e0a11 */
[----:B------:R0:W-:Y:S01]  /*20350*/  STL [R1+0x2c64], R28 ;  /* 0x002c641c01007387 */ /* 0x0001e20000100800 */
[----:B------:R-:W-:-:S03]  /*20360*/  @!P6 IMAD.MOV R21, RZ, RZ, -R21 ;  /* 0x000000ffff15e224 */ /* 0x000fc600078e0a15 */
[----:B------:R-:W-:Y:S01]  /*20370*/  STL [R1+0xb8], R9 ;  /* 0x0000b80901007387 */ /* 0x000fe20000100800 */
[----:B------:R-:W-:-:S03]  /*20380*/  IMAD R12, R0, R17, R12 ;  /* 0x00000011000c7224 */ /* 0x000fc600078e020c */
[----:B------:R-:W3:Y:S01]  /*20390*/  LDL.LU R18, [R1+0xbc8] ;  /* 0x000bc80001127983 */ /* 0x000ee20000300800 */
[----:B0-----:R-:W-:-:S03]  /*203a0*/  IMAD.MOV.U32 R28, RZ, RZ, R11 ;  /* 0x000000ffff1c7224 */ /* 0x001fc600078e000b */
[----:B------:R-:W4:Y:S01]  /*203b0*/  LDL.LU R19, [R1+0xbcc] ;  /* 0x000bcc0001137983 */ /* 0x000f220000300800 */
[----:B------:R-:W-:-:S03]  /*203c0*/  IMAD.MOV.U32 R11, RZ, RZ, R10 ;  /* 0x000000ffff0b7224 */ /* 0x000fc600078e000a */
[----:B------:R-:W4:Y:S04]  /*203d0*/  LDL.LU R17, [R1+0xba8] ;  /* 0x000ba80001117983 */ /* 0x000f280000300800 */
[----:B------:R0:W-:Y:S04]  /*203e0*/  STL [R1+0xb4], R21 ;  /* 0x0000b41501007387 */ /* 0x0001e80000100800 */
[----:B0-----:R-:W4:Y:S04]  /*203f0*/  LDL.LU R21, [R1+0xbd0] ;  /* 0x000bd00001157983 */ /* 0x001f280000300800 */
[----:B------:R-:W4:Y:S01]  /*20400*/  LDL.LU R10, [R1+0xba4] ;  /* 0x000ba400010a7983 */ /* 0x000f220000300800 */
[----:B------:R-:W-:Y:S01]  /*20410*/  ISETP.GT.U32.AND P3, PT, R0, R16, PT ;  /* 0x000000100000720c */ /* 0x000fe20003f64070 */
[----:B------:R-:W-:-:S04]  /*20420*/  IMAD.HI.U32 R6, R2, R13, RZ ;  /* 0x0000000d02067227 */ /* 0x000fc800078e00ff */
[----:B------:R-:W-:Y:S02]  /*20430*/  IMAD.MOV R6, RZ, RZ, -R6 ;  /* 0x000000ffff067224 */ /* 0x000fe400078e0a06 */
[----:B------:R-:W-:-:S04]  /*20440*/  IMAD.HI.U32 R7, R2, R15, RZ ;  /* 0x0000000f02077227 */ /* 0x000fc800078e00ff */
[----:B------:R-:W-:Y:S02]  /*20450*/  IMAD R13, R0, R6, R13 ;  /* 0x00000006000d7224 */ /* 0x000fe400078e020d */
[----:B------:R-:W-:Y:S02]  /*20460*/  IMAD.MOV R7, RZ, RZ, -R7 ;  /* 0x000000ffff077224 */ /* 0x000fe400078e0a07 */
[----:B------:R-:W-:Y:S01]  /*20470*/  @!P3 IMAD.IADD R16, R16, 0x1, -R0 ;  /* 0x000000011010b824 */ /* 0x000fe200078e0a00 */
[C---:B------:R-:W-:Y:S01]  /*20480*/  ISETP.GT.U32.AND P3, PT, R0.reuse, R13, PT ;  /* 0x0000000d0000720c */ /* 0x040fe20003f64070 */
[----:B------:R-:W-:Y:S01]  /*20490*/  IMAD R15, R0, R7, R15 ;  /* 0x00000007000f7224 */ /* 0x000fe200078e020f */
[----:B------:R-:W-:-:S04]  /*204a0*/  IABS R7, R23 ;  /* 0x0000001700077213 */ /* 0x000fc80000000000 */
[----:B------:R-:W-:Y:S01]  /*204b0*/  ISETP.GT.U32.AND P4, PT, R0, R15, PT ;  /* 0x0000000f0000720c */ /* 0x000fe20003f84070 */
[----:B------:R-:W-:-:S04]  /*204c0*/  IMAD.HI.U32 R6, R2, R7, RZ ;  /* 0x0000000702067227 */ /* 0x000fc800078e00ff */
[----:B------:R-:W-:Y:S02]  /*204d0*/  IMAD.MOV R6, RZ, RZ, -R6 ;  /* 0x000000ffff067224 */ /* 0x000fe400078e0a06 */
[----:B------:R-:W-:Y:S01]  /*204e0*/  @!P3 IMAD.IADD R13, R13, 0x1, -R0 ;  /* 0x000000010d0db824 */ /* 0x000fe200078e0a00 */
[C---:B------:R-:W-:Y:S01]  /*204f0*/  ISETP.GT.U32.AND P3, PT, R0.reuse, R16, PT ;  /* 0x000000100000720c */ /* 0x040fe20003f64070 */
[----:B------:R-:W-:-:S04]  /*20500*/  IMAD R7, R0, R6, R7 ;  /* 0x0000000600077224 */ /* 0x000fc800078e0207 */
[----:B------:R-:W-:Y:S01]  /*20510*/  @!P4 IMAD.IADD R15, R15, 0x1, -R0 ;  /* 0x000000010f0fc824 */ /* 0x000fe200078e0a00 */
[C---:B------:R-:W-:Y:S01]  /*20520*/  ISETP.GT.U32.AND P4, PT, R0.reuse, R7, PT ;  /* 0x000000070000720c */ /* 0x040fe20003f84070 */
[----:B------:R-:W-:Y:S01]  /*20530*/  @!P0 IMAD.MOV R28, RZ, RZ, -R28 ;  /* 0x000000ffff1c8224 */ /* 0x000fe200078e0a1c */
[----:B------:R-:W-:Y:S01]  /*20540*/  IABS R9, R3 ;  /* 0x0000000300097213 */ /* 0x000fe20000000000 */
[----:B------:R-:W-:Y:S01]  /*20550*/  @!P1 IMAD.MOV R11, RZ, RZ, -R11 ;  /* 0x000000ffff0b9224 */ /* 0x000fe200078e0a0b */
[----:B------:R-:W-:-:S03]  /*20560*/  ISETP.GT.U32.AND P0, PT, R0, R14, PT ;  /* 0x0000000e0000720c */ /* 0x000fc60003f04070 */
[----:B------:R-:W-:Y:S01]  /*20570*/  @!P3 IMAD.IADD R16, R16, 0x1, -R0 ;  /* 0x000000011010b824 */ /* 0x000fe200078e0a00 */
[----:B------:R-:W-:Y:S01]  /*20580*/  ISETP.GT.U32.AND P6, PT, R0, R15, PT ;  /* 0x0000000f0000720c */ /* 0x000fe20003fc4070 */
[----:B------:R-:W-:Y:S01]  /*20590*/  IMAD.HI.U32 R6, R2, R9, RZ ;  /* 0x0000000902067227 */ /* 0x000fe200078e00ff */
[C---:B------:R-:W-:Y:S02]  /*205a0*/  ISETP.GT.U32.AND P1, PT, R0.reuse, R13, PT ;  /* 0x0000000d0000720c */ /* 0x040fe40003f24070 */
[C---:B------:R-:W-:Y:S01]  /*205b0*/  ISETP.GT.U32.AND P3, PT, R0.reuse, R12, PT ;  /* 0x0000000c0000720c */ /* 0x040fe20003f64070 */
[----:B------:R-:W-:Y:S02]  /*205c0*/  IMAD.MOV R6, RZ, RZ, -R6 ;  /* 0x000000ffff067224 */ /* 0x000fe400078e0a06 */
[--C-:B------:R-:W-:Y:S02]  /*205d0*/  @!P4 IMAD.IADD R7, R7, 0x1, -R0.reuse ;  /* 0x000000010707c824 */ /* 0x100fe400078e0a00 */
[----:B------:R-:W-:Y:S01]  /*205e0*/  IMAD R9, R0, R6, R9 ;  /* 0x0000000600097224 */ /* 0x000fe200078e0209 */
[----:B------:R0:W-:Y:S01]  /*205f0*/  STL [R1+0xb0], R28 ;  /* 0x0000b01c01007387 */ /* 0x0001e20000100800 */
[--C-:B------:R-:W-:Y:S01]  /*20600*/  @!P0 IMAD.IADD R14, R14, 0x1, -R0.reuse ;  /* 0x000000010e0e8824 */ /* 0x100fe200078e0a00 */
[C---:B------:R-:W-:Y:S01]  /*20610*/  ISETP.GT.U32.AND P4, PT, R0.reuse, R7, PT ;  /* 0x000000070000720c */ /* 0x040fe20003f84070 */
[--C-:B------:R-:W-:Y:S01]  /*20620*/  @!P6 IMAD.IADD R15, R15, 0x1, -R0.reuse ;  /* 0x000000010f0fe824 */ /* 0x100fe200078e0a00 */
[----:B------:R-:W-:Y:S01]  /*20630*/  ISETP.GT.U32.AND P0, PT, R0, R9, PT ;  /* 0x000000090000720c */ /* 0x000fe20003f04070 */
[----:B------:R-:W-:-:S02]  /*20640*/  @!P1 IMAD.IADD R13, R13, 0x1, -R0 ;  /* 0x000000010d0d9824 */ /* 0x000fc400078e0a00 */
[----:B------:R-:W-:Y:S01]  /*20650*/  @!P3 IMAD.IADD R12, R12, 0x1, -R0 ;  /* 0x000000010c0cb824 */ /* 0x000fe200078e0a00 */
[----:B0-----:R-:W4:Y:S01]  /*20660*/  LDL.LU R28, [R1+0x2c64] ;  /* 0x002c6400011c7983 */ /* 0x001f220000300800 */
[----:B------:R-:W-:-:S03]  /*20670*/  ISETP.GE.AND P3, PT, R23, RZ, PT ;  /* 0x000000ff1700720c */ /* 0x000fc60003f66270 */
[----:B------:R3:W-:Y:S03]  /*20680*/  STL [R1+0xa8], R11 ;  /* 0x0000a80b01007387 */ /* 0x0007e60000100800 */
[----:B------:R-:W-:Y:S02]  /*20690*/  @!P4 IMAD.IADD R7, R7, 0x1, -R0 ;  /* 0x000000010707c824 */ /* 0x000fe400078e0a00 */
[----:B------:R-:W-:Y:S01]  /*206a0*/  @!P5 IMAD.MOV R16, RZ, RZ, -R16 ;  /* 0x000000ffff10d224 */ /* 0x000fe200078e0a10 */
[----:B------:R-:W4:Y:S01]  /*206b0*/  LDL.LU R23, [R1+0xbd4] ;  /* 0x000bd40001177983 */ /* 0x000f220000300800 */
[----:B------:R-:W-:Y:S01]  /*206c0*/  @!P0 IMAD.IADD R9, R9, 0x1, -R0 ;  /* 0x0000000109098824 */ /* 0x000fe200078e0a00 */
[----:B------:R-:W-:Y:S01]  /*206d0*/  ISETP.GE.AND P0, PT, R29, RZ, PT ;  /* 0x000000ff1d00720c */ /* 0x000fe20003f06270 */
[----:B------:R-:W-:Y:S01]  /*206e0*/  @!P2 IMAD.MOV R15, RZ, RZ, -R15 ;  /* 0x000000ffff0fa224 */ /* 0x000fe200078e0a0f */
[----:B------:R-:W4:Y:S01]  /*206f0*/  LDL.LU R29, [R1+0xbd8] ;  /* 0x000bd800011d7983 */ /* 0x000f220000300800 */
[----:B------:R-:W-:Y:S01]  /*20700*/  @!P3 IMAD.MOV R7, RZ, RZ, -R7 ;  /* 0x000000ffff07b224 */ /* 0x000fe200078e0a07 */
[----:B------:R-:W-:-:S13]  /*20710*/  ISETP.GT.U32.AND P2, PT, R0, R9, PT ;  /* 0x000000090000720c */ /* 0x000fda0003f44070 */
[----:B------:R-:W-:Y:S01]  /*20720*/  @!P2 IMAD.IADD R9, R9, 0x1, -R0 ;  /* 0x000000010909a824 */ /* 0x000fe200078e0a00 */
[----:B--2---:R-:W-:-:S05]  /*20730*/  IABS R8, R20 ;  /* 0x0000001400087213 */ /* 0x004fca0000000000 */
[----:B------:R-:W-:-:S04]  /*20740*/  IMAD.HI.U32 R4, R2, R8, RZ ;  /* 0x0000000802047227 */ /* 0x000fc800078e00ff */
[----:B------:R-:W-:-:S04]  /*20750*/  IMAD.MOV R4, RZ, RZ, -R4 ;  /* 0x000000ffff047224 */ /* 0x000fc800078e0a04 */
[----:B------:R-:W-:Y:S01]  /*20760*/  IMAD R8, R0, R4, R8 ;  /* 0x0000000400087224 */ /* 0x000fe200078e0208 */
[----:B------:R-:W-:-:S04]  /*20770*/  ISETP.GE.AND P3, PT, R20, RZ, PT ;  /* 0x000000ff1400720c */ /* 0x000fc80003f66270 */
[----:B------:R-:W-:Y:S02]  /*20780*/  ISETP.GT.U32.AND P4, PT, R0, R8, PT ;  /* 0x000000080000720c */ /* 0x000fe40003f84070 */
[----:B---3--:R-:W-:Y:S02]  /*20790*/  IABS R11, R18 ;  /* 0x00000012000b7213 */ /* 0x008fe40000000000 */
[----:B----4-:R-:W-:-:S03]  /*207a0*/  ISETP.GE.AND P1, PT, R17, RZ, PT ;  /* 0x000000ff1100720c */ /* 0x010fc60003f26270 */
[----:B------:R-:W-:-:S04]  /*207b0*/  IMAD.HI.U32 R17, R2, R11, RZ ;  /* 0x0000000b02117227 */ /* 0x000fc800078e00ff */
[----:B------:R-:W-:Y:S01]  /*207c0*/  IMAD.MOV R17, RZ, RZ, -R17 ;  /* 0x000000ffff117224 */ /* 0x000fe200078e0a11 */
[----:B------:R-:W-:-:S03]  /*207d0*/  ISETP.GE.AND P6, PT, R10, RZ, PT ;  /* 0x000000ff0a00720c */ /* 0x000fc60003fc6270 */
[----:B------:R-:W-:Y:S02]  /*207e0*/  IMAD R11, R0, R17, R11 ;  /* 0x00000011000b7224 */ /* 0x000fe400078e020b */
[----:B------:R-:W-:Y:S02]  /*207f0*/  IMAD.MOV.U32 R17, RZ, RZ, R3 ;  /* 0x000000ffff117224 */ /* 0x000fe400078e0003 */
[----:B------:R-:W-:Y:S01]  /*20800*/  @!P1 IMAD.MOV R13, RZ, RZ, -R13 ;  /* 0x000000ffff0d9224 */ /* 0x000fe200078e0a0d */
[----:B------:R-:W2:Y:S04]  /*20810*/  LDL.LU R3, [R1+0x2c60] ;  /* 0x002c600001037983 */ /* 0x000ea80000300800 */
[----:B------:R-:W-:Y:S01]  /*20820*/  STL [R1+0xa0], R16 ;  /* 0x0000a01001007387 */ /* 0x000fe20000100800 */
[----:B------:R-:W-:-:S03]  /*20830*/  @!P6 IMAD.MOV R14, RZ, RZ, -R14 ;  /* 0x000000ffff0ee224 */ /* 0x000fc600078e0a0e */
[----:B------:R-:W-:Y:S04]  /*20840*/  STL [R1+0x9c], R15 ;  /* 0x00009c0f01007387 */ /* 0x000fe80000100800 */
[----:B------:R-:W-:Y:S04]  /*20850*/  STL [R1+0x98], R14 ;  /* 0x0000980e01007387 */ /* 0x000fe80000100800 */
[----:B------:R0:W-:Y:S04]  /*20860*/  STL [R1+0x94], R13 ;  /* 0x0000940d01007387 */ /* 0x0001e80000100800 */
[----:B------:R1:W-:Y:S04]  /*20870*/  STL [R1+0x90], R7 ;  /* 0x0000900701007387 */ /* 0x0003e80000100800 */
[----:B------:R-:W3:Y:S01]  /*20880*/  LDL.LU R20, [R1+0xbdc] ;  /* 0x000bdc0001147983 */ /* 0x000ee20000300800 */
[----:B------:R-:W-:Y:S01]  /*20890*/  @!P4 IMAD.IADD R8, R8, 0x1, -R0 ;  /* 0x000000010808c824 */ /* 0x000fe200078e0a00 */
[----:B------:R-:W-:-:S02]  /*208a0*/  ISETP.GT.U32.AND P4, PT, R0, R12, PT ;  /* 0x0000000c0000720c */ /* 0x000fc40003f84070 */
[----:B------:R-:W-:Y:S02]  /*208b0*/  ISETP.GE.AND P1, PT, R17, RZ, PT ;  /* 0x000000ff1100720c */ /* 0x000fe40003f26270 */
[----:B------:R-:W-:-:S09]  /*208c0*/  ISETP.GT.U32.AND P6, PT, R0, R8, PT ;  /* 0x000000080000720c */ /* 0x000fd20003fc4070 */
[----:B------:R-:W-:Y:S02]  /*208d0*/  @!P4 IMAD.IADD R12, R12, 0x1, -R0 ;  /* 0x000000010c0cc824 */ /* 0x000fe400078e0a00 */
[----:B------:R-:W-:Y:S02]  /*208e0*/  @!P1 IMAD.MOV R9, RZ, RZ, -R9 ;  /* 0x000000ffff099224 */ /* 0x000fe400078e0a09 */
[----:B------:R-:W-:Y:S01]  /*208f0*/  @!P0 IMAD.MOV R12, RZ, RZ, -R12 ;  /* 0x000000ffff0c8224 */ /* 0x000fe200078e0a0c */
[----:B------:R-:W-:Y:S01]  /*20900*/  IABS R10, R19 ;  /* 0x00000013000a7213 */ /* 0x000fe20000000000 */
[----:B------:R-:W-:Y:S01]  /*20910*/  @!P6 IMAD.IADD R8, R8, 0x1, -R0 ;  /* 0x000000010808e824 */ /* 0x000fe200078e0a00 */
[----:B------:R-:W-:Y:S01]  /*20920*/  ISETP.GE.AND P6, PT, R19, RZ, PT ;  /* 0x000000ff1300720c */ /* 0x000fe20003fc6270 */
[----:B------:R-:W-:Y:S01]  /*20930*/  IMAD.MOV.U32 R19, RZ, RZ, R25 ;  /* 0x000000ffff137224 */ /* 0x000fe200078e0019 */
[----:B------:R4:W-:Y:S04]  /*20940*/  STL [R1+0x84], R12 ;  /* 0x0000840c01007387 */ /* 0x0009e80000100800 */
[----:B------:R4:W-:Y:S04]  /*20950*/  STL [R1+0x80], R9 ;  /* 0x0000800901007387 */ /* 0x0009e80000100800 */
[----:B------:R-:W2:Y:S01]  /*20960*/  LDL.LU R25, [R1+0xbe0] ;  /* 0x000be00001197983 */ /* 0x000ea20000300800 */
[----:B------:R-:W-:Y:S01]  /*20970*/  ISETP.GT.U32.AND P5, PT, R0, R11, PT ;  /* 0x0000000b0000720c */ /* 0x000fe20003fa4070 */
[----:B------:R-:W-:Y:S01]  /*20980*/  IMAD.HI.U32 R6, R2, R10, RZ ;  /* 0x0000000a02067227 */ /* 0x000fe200078e00ff */
[----:B------:R-:W-:-:S03]  /*20990*/  IABS R4, R21 ;  /* 0x0000001500047213 */ /* 0x000fc60000000000 */
[----:B------:R-:W-:-:S08]  /*209a0*/  IMAD.MOV R6, RZ, RZ, -R6 ;  /* 0x000000ffff067224 */ /* 0x000fd000078e0a06 */
[----:B------:R-:W-:Y:S01]  /*209b0*/  @!P5 IMAD.IADD R11, R11, 0x1, -R0 ;  /* 0x000000010b0bd824 */ /* 0x000fe200078e0a00 */
[----:B------:R-:W-:Y:S01]  /*209c0*/  ISETP.GE.AND P5, PT, R21, RZ, PT ;  /* 0x000000ff1500720c */ /* 0x000fe20003fa6270 */
[----:B------:R-:W-:Y:S02]  /*209d0*/  IMAD.MOV.U32 R21, RZ, RZ, R22 ;  /* 0x000000ffff157224 */ /* 0x000fe400078e0016 */
[----:B------:R-:W2:Y:S01]  /*209e0*/  LDL.LU R22, [R1+0xbe4] ;  /* 0x000be40001167983 */ /* 0x000ea20000300800 */
[----:B------:R-:W-:-:S05]  /*209f0*/  IMAD R10, R0, R6, R10 ;  /* 0x00000006000a7224 */ /* 0x000fca00078e020a */
[----:B------:R-:W-:Y:S01]  /*20a00*/  ISETP.GT.U32.AND P4, PT, R0, R10, PT ;  /* 0x0000000a0000720c */ /* 0x000fe20003f84070 */
[----:B0-----:R-:W-:-:S12]  /*20a10*/  IMAD.HI.U32 R13, R2, R4, RZ ;  /* 0x00000004020d7227 */ /* 0x001fd800078e00ff */
[----:B------:R-:W-:Y:S01]  /*20a20*/  @!P4 IMAD.IADD R10, R10, 0x1, -R0 ;  /* 0x000000010a0ac824 */ /* 0x000fe200078e0a00 */
[----:B------:R-:W-:-:S04]  /*20a30*/  ISETP.GT.U32.AND P4, PT, R0, R11, PT ;  /* 0x0000000b0000720c */ /* 0x000fc80003f84070 */
[----:B------:R-:W-:Y:S02]  /*20a40*/  ISETP.GT.U32.AND P0, PT, R0, R10, PT ;  /* 0x0000000a0000720c */ /* 0x000fe40003f04070 */
[----:B------:R-:W-:Y:S01]  /*20a50*/  ISETP.GE.AND P2, PT, R18, RZ, PT ;  /* 0x000000ff1200720c */ /* 0x000fe20003f46270 */
[----:B------:R-:W-:-:S04]  /*20a60*/  IMAD.MOV R13, RZ, RZ, -R13 ;  /* 0x000000ffff0d7224 */ /* 0x000fc800078e0a0d */
[----:B------:R-:W-:Y:S02]  /*20a70*/  IMAD R4, R0, R13, R4 ;  /* 0x0000000d00047224 */ /* 0x000fe400078e0204 */
[----:B------:R-:W-:-:S04]  /*20a80*/  @!P4 IMAD.IADD R11, R11, 0x1, -R0 ;  /* 0x000000010b0bc824 */ /* 0x000fc800078e0a00 */
[----:B------:R-:W-:Y:S01]  /*20a90*/  @!P0 IMAD.IADD R10, R10, 0x1, -R0 ;  /* 0x000000010a0a8824 */ /* 0x000fe200078e0a00 */
[----:B------:R-:W-:Y:S01]  /*20aa0*/  ISETP.GT.U32.AND P1, PT, R0, R4, PT ;  /* 0x000000040000720c */ /* 0x000fe20003f24070 */
[----:B------:R-:W-:Y:S02]  /*20ab0*/  @!P3 IMAD.MOV R8, RZ, RZ, -R8 ;  /* 0x000000ffff08b224 */ /* 0x000fe400078e0a08 */
[----:B------:R-:W-:Y:S02]  /*20ac0*/  IMAD.MOV.U32 R13, RZ, RZ, R10 ;  /* 0x000000ffff0d7224 */ /* 0x000fe400078e000a */
[----:B------:R-:W-:Y:S02]  /*20ad0*/  @!P2 IMAD.MOV R11, RZ, RZ, -R11 ;  /* 0x000000ffff0ba224 */ /* 0x000fe400078e0a0b */
[----:B------:R-:W-:Y:S01]  /*20ae0*/  @!P6 IMAD.MOV R13, RZ, RZ, -R13 ;  /* 0x000000ffff0de224 */ /* 0x000fe200078e0a0d */
[----:B------:R3:W-:Y:S04]  /*20af0*/  STL [R1+0x7c], R8 ;  /* 0x00007c0801007387 */ /* 0x0007e80000100800 */
[----:B------:R-:W-:Y:S04]  /*20b00*/  STL [R1+0x78], R11 ;  /* 0x0000780b01007387 */ /* 0x000fe80000100800 */
[----:B------:R2:W-:Y:S01]  /*20b10*/  STL [R1+0x70], R13 ;  /* 0x0000700d01007387 */ /* 0x0005e20000100800 */
[----:B------:R-:W-:Y:S01]  /*20b20*/  @!P1 IMAD.IADD R4, R4, 0x1, -R0 ;  /* 0x0000000104049824 */ /* 0x000fe200078e0a00 */
[----:B-1----:R-:W-:-:S04]  /*20b30*/  IABS R7, R23 ;  /* 0x0000001700077213 */ /* 0x002fc80000000000 */
[----:B------:R-:W-:Y:S01]  /*20b40*/  ISETP.GT.U32.AND P1, PT, R0, R4, PT ;  /* 0x000000040000720c */ /* 0x000fe20003f24070 */
[----:B----4-:R-:W-:Y:S01]  /*20b50*/  IMAD.HI.U32 R12, R2, R7, RZ ;  /* 0x00000007020c7227 */ /* 0x010fe200078e00ff */
[----:B------:R-:W-:-:S03]  /*20b60*/  IABS R6, R29 ;  /* 0x0000001d00067213 */ /* 0x000fc60000000000 */
[----:B------:R-:W-:Y:S02]  /*20b70*/  IMAD.MOV R12, RZ, RZ, -R12 ;  /* 0x000000ffff0c7224 */ /* 0x000fe400078e0a0c */
[----:B------:R-:W-:-:S04]  /*20b80*/  IMAD.HI.U32 R9, R2, R6, RZ ;  /* 0x0000000602097227 */ /* 0x000fc800078e00ff */
[----:B------:R-:W-:Y:S02]  /*20b90*/  IMAD R7, R0, R12, R7 ;  /* 0x0000000c00077224 */ /* 0x000fe400078e0207 */
[----:B------:R-:W-:Y:S02]  /*20ba0*/  IMAD.MOV R12, RZ, RZ, -R9 ;  /* 0x000000ffff0c7224 */ /* 0x000fe400078e0a09 */
[----:B------:R-:W-:Y:S02]  /*20bb0*/  @!P1 IMAD.IADD R4, R4, 0x1, -R0 ;  /* 0x0000000104049824 */ /* 0x000fe400078e0a00 */
[----:B------:R-:W-:Y:S02]  /*20bc0*/  IMAD R6, R0, R12, R6 ;  /* 0x0000000c00067224 */ /* 0x000fe400078e0206 */
[----:B------:R-:W-:-:S04]  /*20bd0*/  IMAD.MOV.U32 R12, RZ, RZ, R4 ;  /* 0x000000ffff0c7224 */ /* 0x000fc800078e0004 */
[----:B------:R-:W-:Y:S01]  /*20be0*/  @!P5 IMAD.MOV R12, RZ, RZ, -R12 ;  /* 0x000000ffff0cd224 */ /* 0x000fe200078e0a0c */
[----:B---3--:R-:W-:Y:S02]  /*20bf0*/  IABS R8, R20 ;  /* 0x0000001400087213 */ /* 0x008fe40000000000 */
[----:B------:R-:W-:Y:S02]  /*20c00*/  ISETP.GE.AND P6, PT, R20, RZ, PT ;  /* 0x000000ff1400720c */ /* 0x000fe40003fc6270 */
[----:B------:R-:W3:Y:S01]  /*20c10*/  LDL.LU R20, [R1+0xbf0] ;  /* 0x000bf00001147983 */ /* 0x000ee20000300800 */
[----:B--2---:R-:W-:Y:S02]  /*20c20*/  IABS R13, R25 ;  /* 0x00000019000d7213 */ /* 0x004fe40000000000 */
[----:B------:R-:W-:Y:S02]  /*20c30*/  ISETP.GE.AND P5, PT, R25, RZ, PT ;  /* 0x000000ff1900720c */ /* 0x000fe40003fa6270 */
[----:B------:R-:W2:Y:S01]  /*20c40*/  LDL.LU R25, [R1+0xbf4] ;  /* 0x000bf40001197983 */ /* 0x000ea20000300800 */
[----:B------:R-:W-:Y:S01]  /*20c50*/  IMAD.HI.U32 R9, R2, R8, RZ ;  /* 0x0000000802097227 */ /* 0x000fe200078e00ff */
[----:B------:R-:W-:-:S02]  /*20c60*/  ISETP.GT.U32.AND P0, PT, R0, R7, PT ;  /* 0x000000070000720c */ /* 0x000fc40003f04070 */
[----:B------:R-:W-:Y:S01]  /*20c70*/  ISETP.GT.U32.AND P2, PT, R0, R6, PT ;  /* 0x000000060000720c */ /* 0x000fe20003f44070 */
[----:B------:R-:W-:-:S04]  /*20c80*/  IMAD.MOV R9, RZ, RZ, -R9 ;  /* 0x000000ffff097224 */ /* 0x000fc800078e0a09 */
[----:B------:R-:W-:-:S05]  /*20c90*/  IMAD R8, R0, R9, R8 ;  /* 0x0000000900087224 */ /* 0x000fca00078e0208 */
[----:B------:R-:W-:Y:S01]  /*20ca0*/  ISETP.GT.U32.AND P1, PT, R0, R8, PT ;  /* 0x000000080000720c */ /* 0x000fe20003f24070 */
[--C-:B------:R-:W-:Y:S02]  /*20cb0*/  @!P0 IMAD.IADD R7, R7, 0x1, -R0.reuse ;  /* 0x0000000107078824 */ /* 0x100fe400078e0a00 */
[--C-:B------:R-:W-:Y:S01]  /*20cc0*/  @!P2 IMAD.IADD R6, R6, 0x1, -R0.reuse ;  /* 0x000000010606a824 */ /* 0x100fe200078e0a00 */
[----:B------:R-:W-:Y:S02]  /*20cd0*/  IABS R14, R22 ;  /* 0x00000016000e7213 */ /* 0x000fe40000000000 */
[----:B------:R-:W-:Y:S01]  /*20ce0*/  ISETP.GT.U32.AND P0, PT, R0, R7, PT ;  /* 0x000000070000720c */ /* 0x000fe20003f04070 */
[----:B------:R-:W-:Y:S01]  /*20cf0*/  IMAD.HI.U32 R10, R2, R13, RZ ;  /* 0x0000000d020a7227 */ /* 0x000fe200078e00ff */
[----:B------:R-:W-:Y:S01]  /*20d00*/  ISETP.GT.U32.AND P2, PT, R0, R6, PT ;  /* 0x000000060000720c */ /* 0x000fe20003f44070 */
[----:B------:R0:W-:Y:S01]  /*20d10*/  STL [R1+0x6c], R12 ;  /* 0x00006c0c01007387 */ /* 0x0001e20000100800 */
[----:B------:R-:W-:Y:S01]  /*20d20*/  ISETP.GE.AND P3, PT, R23, RZ, PT ;  /* 0x000000ff1700720c */ /* 0x000fe20003f66270 */
[----:B------:R-:W-:Y:S01]  /*20d30*/  IMAD.HI.U32 R9, R2, R14, RZ ;  /* 0x0000000e02097227 */ /* 0x000fe200078e00ff */
[----:B------:R-:W-:Y:S01]  /*20d40*/  IABS R11, R19 ;  /* 0x00000013000b7213 */ /* 0x000fe20000000000 */
[----:B------:R-:W4:Y:S02]  /*20d50*/  LDL.LU R23, [R1+0xbf8] ;  /* 0x000bf80001177983 */ /* 0x000f240000300800 */
[----:B------:R-:W-:-:S02]  /*20d60*/  @!P1 IMAD.IADD R8, R8, 0x1, -R0 ;  /* 0x0000000108089824 */ /* 0x000fc400078e0a00 */
[----:B------:R-:W-:Y:S02]  /*20d70*/  IMAD.MOV R10, RZ, RZ, -R10 ;  /* 0x000000ffff0a7224 */ /* 0x000fe400078e0a0a */
[----:B------:R-:W-:Y:S01]  /*20d80*/  IMAD.HI.U32 R4, R2, R11, RZ ;  /* 0x0000000b02047227 */ /* 0x000fe200078e00ff */
[----:B------:R-:W-:-:S03]  /*20d90*/  ISETP.GT.U32.AND P1, PT, R0, R8, PT ;  /* 0x000000080000720c */ /* 0x000fc60003f24070 */
[----:B------:R-:W-:Y:S02]  /*20da0*/  IMAD.MOV R9, RZ, RZ, -R9 ;  /* 0x000000ffff097224 */ /* 0x000fe400078e0a09 */
[----:B------:R-:W-:Y:S02]  /*20db0*/  IMAD R13, R0, R10, R13 ;  /* 0x0000000a000d7224 */ /* 0x000fe400078e020d */
[----:B------:R-:W-:Y:S01]  /*20dc0*/  @!P0 IMAD.IADD R7, R7, 0x1, -R0 ;  /* 0x0000000107078824 */ /* 0x000fe200078e0a00 */
[----:B------:R-:W-:Y:S01]  /*20dd0*/  ISETP.GE.AND P0, PT, R22, RZ, PT ;  /* 0x000000ff1600720c */ /* 0x000fe20003f06270 */
[----:B------:R-:W-:Y:S01]  /*20de0*/  IMAD.MOV.U32 R22, RZ, RZ, R26 ;  /* 0x000000ffff167224 */ /* 0x000fe200078e001a */
[----:B------:R-:W-:Y:S01]  /*20df0*/  ISETP.GE.AND P4, PT, R29, RZ, PT ;  /* 0x000000ff1d00720c */ /* 0x000fe20003f86270 */
[----:B------:R-:W-:Y:S01]  /*20e00*/  IMAD.MOV R4, RZ, RZ, -R4 ;  /* 0x000000ffff047224 */ /* 0x000fe200078e0a04 */
[----:B------:R-:W4:Y:S01]  /*20e10*/  LDL.LU R29, [R1+0xbfc] ;  /* 0x000bfc00011d7983 */ /* 0x000f220000300800 */
[----:B------:R-:W-:Y:S01]  /*20e20*/  @!P2 IMAD.IADD R6, R6, 0x1, -R0 ;  /* 0x000000010606a824 */ /* 0x000fe200078e0a00 */
[C---:B------:R-:W-:Y:S01]  /*20e30*/  ISETP.GT.U32.AND P2, PT, R0.reuse, R13, PT ;  /* 0x0000000d0000720c */ /* 0x040fe20003f44070 */
[----:B------:R-:W-:-:S02]  /*20e40*/  IMAD R14, R0, R9, R14 ;  /* 0x00000009000e7224 */ /* 0x000fc400078e020e */
[----:B------:R-:W-:Y:S02]  /*20e50*/  IMAD.MOV.U32 R26, RZ, RZ, R27 ;  /* 0x000000ffff1a7224 */ /* 0x000fe400078e001b */
[----:B------:R-:W4:Y:S01]  /*20e60*/  LDL.LU R27, [R1+0xc00] ;  /* 0x000c0000011b7983 */ /* 0x000f220000300800 */
[C---:B------:R-:W-:Y:S02]  /*20e70*/  IMAD R11, R0.reuse, R4, R11 ;  /* 0x00000004000b7224 */ /* 0x040fe400078e020b */
[----:B------:R-:W-:Y:S01]  /*20e80*/  @!P3 IMAD.MOV R7, RZ, RZ, -R7 ;  /* 0x000000ffff07b224 */ /* 0x000fe200078e0a07 */
[----:B------:R-:W-:Y:S01]  /*20e90*/  ISETP.GT.U32.AND P3, PT, R0, R14, PT ;  /* 0x0000000e0000720c */ /* 0x000fe20003f64070 */
[--C-:B------:R-:W-:Y:S01]  /*20ea0*/  @!P1 IMAD.IADD R8, R8, 0x1, -R0.reuse ;  /* 0x0000000108089824 */ /* 0x100fe200078e0a00 */
[----:B------:R-:W-:Y:S02]  /*20eb0*/  ISETP.GT.U32.AND P1, PT, R0, R11, PT ;  /* 0x0000000b0000720c */ /* 0x000fe40003f24070 */
[----:B------:R-:W-:-:S02]  /*20ec0*/  @!P2 IMAD.IADD R13, R13, 0x1, -R0 ;  /* 0x000000010d0da824 */ /* 0x000fc400078e0a00 */
[----:B0-----:R-:W-:Y:S02]  /*20ed0*/  IMAD.MOV.U32 R12, RZ, RZ, R6 ;  /* 0x000000ffff0c7224 */ /* 0x001fe400078e0006 */
[----:B------:R-:W-:Y:S02]  /*20ee0*/  @!P6 IMAD.MOV R8, RZ, RZ, -R8 ;  /* 0x000000ffff08e224 */ /* 0x000fe400078e0a08 */
[----:B------:R-:W-:-:S03]  /*20ef0*/  @!P4 IMAD.MOV R12, RZ, RZ, -R12 ;  /* 0x000000ffff0cc224 */ /* 0x000fc600078e0a0c */
[--C-:B------:R-:W-:Y:S01]  /*20f00*/  @!P3 IMAD.IADD R14, R14, 0x1, -R0.reuse ;  /* 0x000000010e0eb824 */ /* 0x100fe200078e0a00 */
[C---:B------:R-:W-:Y:S01]  /*20f10*/  ISETP.GT.U32.AND P3, PT, R0.reuse, R13, PT ;  /* 0x0000000d0000720c */ /* 0x040fe20003f64070 */
[----:B------:R-:W-:Y:S01]  /*20f20*/  @!P1 IMAD.IADD R11, R11, 0x1, -R0 ;  /* 0x000000010b0b9824 */ /* 0x000fe200078e0a00 */
[----:B------:R-:W-:Y:S01]  /*20f30*/  STL [R1+0x68], R7 ;  /* 0x0000680701007387 */ /* 0x000fe20000100800 */
[----:B------:R-:W-:Y:S02]  /*20f40*/  IABS R10, R21 ;  /* 0x00000015000a7213 */ /* 0x000fe40000000000 */
[----:B------:R-:W-:Y:S01]  /*20f50*/  ISETP.GE.AND P2, PT, R21, RZ, PT ;  /* 0x000000ff1500720c */ /* 0x000fe20003f46270 */
[----:B------:R3:W-:Y:S01]  /*20f60*/  STL [R1+0x64], R12 ;  /* 0x0000640c01007387 */ /* 0x0007e20000100800 */
[----:B------:R-:W-:-:S03]  /*20f70*/  ISETP.GT.U32.AND P1, PT, R0, R11, PT ;  /* 0x0000000b0000720c */ /* 0x000fc60003f24070 */
[----:B------:R-:W-:Y:S04]  /*20f80*/  STL [R1+0x60], R8 ;  /* 0x0000600801007387 */ /* 0x000fe80000100800 */
[----:B------:R-:W4:Y:S01]  /*20f90*/  LDL.LU R21, [R1+0xc04] ;  /* 0x000c040001157983 */ /* 0x000f220000300800 */
[----:B------:R-:W-:-:S04]  /*20fa0*/  @!P3 IMAD.IADD R13, R13, 0x1, -R0 ;  /* 0x000000010d0db824 */ /* 0x000fc800078e0a00 */
[----:B------:R-:W-:Y:S02]  /*20fb0*/  @!P5 IMAD.MOV R13, RZ, RZ, -R13 ;  /* 0x000000ffff0dd224 */ /* 0x000fe400078e0a0d */
[----:B------:R-:W-:-:S03]  /*20fc0*/  @!P1 IMAD.IADD R11, R11, 0x1, -R0 ;  /* 0x000000010b0b9824 */ /* 0x000fc600078e0a00 */
[----:B------:R0:W-:Y:S01]  /*20fd0*/  STL [R1+0x5c], R13 ;  /* 0x00005c0d01007387 */ /* 0x0001e20000100800 */
[----:B---3--:R-:W-:Y:S02]  /*20fe0*/  IABS R12, R20 ;  /* 0x00000014000c7213 */ /* 0x008fe40000000000 */
[----:B------:R-:W-:Y:S02]  /*20ff0*/  ISETP.GE.AND P1, PT, R20, RZ, PT ;  /* 0x000000ff1400720c */ /* 0x000fe40003f26270 */
[----:B------:R-:W3:Y:S01]  /*21000*/  LDL.LU R20, [R1+0xc08] ;  /* 0x000c080001147983 */ /* 0x000ee20000300800 */
[----:B--2---:R-:W-:Y:S02]  /*21010*/  IABS R6, R25 ;  /* 0x0000001900067213 */ /* 0x004fe40000000000 */
[----:B------:R-:W-:Y:S02]  /*21020*/  ISETP.GE.AND P5, PT, R25, RZ, PT ;  /* 0x000000ff1900720c */ /* 0x000fe40003fa6270 */
[----:B------:R-:W2:Y:S01]  /*21030*/  LDL.LU R25, [R1+0xc0c] ;  /* 0x000c0c0001197983 */ /* 0x000ea20000300800 */
[----:B------:R-:W-:-:S04]  /*21040*/  IMAD.HI.U32 R7, R2, R10, RZ ;  /* 0x0000000a02077227 */ /* 0x000fc800078e00ff */
[----:B------:R-:W-:Y:S02]  /*21050*/  IMAD.MOV R7, RZ, RZ, -R7 ;  /* 0x000000ffff077224 */ /* 0x000fe400078e0a07 */
[----:B------:R-:W-:Y:S01]  /*21060*/  IMAD.HI.U32 R4, R2, R12, RZ ;  /* 0x0000000c02047227 */ /* 0x000fe200078e00ff */
[----:B------:R-:W-:-:S03]  /*21070*/  ISETP.GT.U32.AND P6, PT, R0, R14, PT ;  /* 0x0000000e0000720c */ /* 0x000fc60003fc4070 */
[----:B------:R-:W-:Y:S02]  /*21080*/  IMAD R10, R0, R7, R10 ;  /* 0x00000007000a7224 */ /* 0x000fe400078e020a */
[----:B------:R-:W-:-:S03]  /*21090*/  IMAD.MOV R4, RZ, RZ, -R4 ;  /* 0x000000ffff047224 */ /* 0x000fc600078e0a04 */
[C---:B------:R-:W-:Y:S01]  /*210a0*/  ISETP.GT.U32.AND P3, PT, R0.reuse, R10, PT ;  /* 0x0000000a0000720c */ /* 0x040fe20003f64070 */
[----:B------:R-:W-:Y:S02]  /*210b0*/  IMAD R12, R0, R4, R12 ;  /* 0x00000004000c7224 */ /* 0x000fe400078e020c */
[----:B------:R-:W-:-:S04]  /*210c0*/  IMAD.HI.U32 R4, R2, R6, RZ ;  /* 0x0000000602047227 */ /* 0x000fc800078e00ff */
[----:B------:R-:W-:Y:S02]  /*210d0*/  IMAD.MOV R4, RZ, RZ, -R4 ;  /* 0x000000ffff047224 */ /* 0x000fe400078e0a04 */
[----:B------:R-:W-:Y:S01]  /*210e0*/  @!P6 IMAD.IADD R14, R14, 0x1, -R0 ;  /* 0x000000010e0ee824 */ /* 0x000fe200078e0a00 */
[C---:B------:R-:W-:Y:S01]  /*210f0*/  ISETP.GT.U32.AND P6, PT, R0.reuse, R12, PT ;  /* 0x0000000c0000720c */ /* 0x040fe20003fc4070 */
[----:B------:R-:W-:Y:S02]  /*21100*/  IMAD R6, R0, R4, R6 ;  /* 0x0000000400067224 */ /* 0x000fe400078e0206 */
[----:B------:R-:W-:-:S03]  /*21110*/  @!P3 IMAD.IADD R10, R10, 0x1, -R0 ;  /* 0x000000010a0ab824 */ /* 0x000fc600078e0a00 */
[----:B------:R-:W-:Y:S02]  /*21120*/  ISETP.GT.U32.AND P3, PT, R0, R6, PT ;  /* 0x000000060000720c */ /* 0x000fe40003f64070 */
[----:B----4-:R-:W-:-:S05]  /*21130*/  IABS R9, R23 ;  /* 0x0000001700097213 */ /* 0x010fca0000000000 */
[----:B------:R-:W-:Y:S01]  /*21140*/  @!P6 IMAD.IADD R12, R12, 0x1, -R0 ;  /* 0x000000010c0ce824 */ /* 0x000fe200078e0a00 */
[----:B------:R-:W-:Y:S01]  /*21150*/  ISETP.GT.U32.AND P6, PT, R0, R10, PT ;  /* 0x0000000a0000720c */ /* 0x000fe20003fc4070 */
[----:B------:R-:W-:-:S04]  /*21160*/  IMAD.HI.U32 R4, R2, R9, RZ ;  /* 0x0000000902047227 */ /* 0x000fc800078e00ff */
[----:B------:R-:W-:Y:S01]  /*21170*/  @!P3 IMAD.IADD R6, R6, 0x1, -R0 ;  /* 0x000000010606b824 */ /* 0x000fe200078e0a00 */
[C---:B------:R-:W-:Y:S01]  /*21180*/  ISETP.GT.U32.AND P3, PT, R0.reuse, R12, PT ;  /* 0x0000000c0000720c */ /* 0x040fe20003f64070 */
[----:B------:R-:W-:Y:S01]  /*21190*/  IMAD.MOV R4, RZ, RZ, -R4 ;  /* 0x000000ffff047224 */ /* 0x000fe200078e0a04 */
[----:B------:R-:W-:Y:S02]  /*211a0*/  IABS R7, R27 ;  /* 0x0000001b00077213 */ /* 0x000fe40000000000 */
[----:B------:R-:W-:Y:S01]  /*211b0*/  ISETP.GE.AND P4, PT, R19, RZ, PT ;  /* 0x000000ff1300720c */ /* 0x000fe20003f86270 */
[----:B------:R-:W-:Y:S02]  /*211c0*/  IMAD R9, R0, R4, R9 ;  /* 0x0000000400097224 */ /* 0x000fe400078e0209 */
[----:B0-----:R-:W-:-:S04]  /*211d0*/  IMAD.HI.U32 R13, R2, R7, RZ ;  /* 0x00000007020d7227 */ /* 0x001fc800078e00ff */
[----:B------:R-:W-:Y:S02]  /*211e0*/  @!P0 IMAD.MOV R14, RZ, RZ, -R14 ;  /* 0x000000ffff0e8224 */ /* 0x000fe400078e0a0e */
[--C-:B------:R-:W-:Y:S01]  /*211f0*/  @!P6 IMAD.IADD R10, R10, 0x1, -R0.reuse ;  /* 0x000000010a0ae824 */ /* 0x100fe200078e0a00 */
[----:B------:R-:W-:Y:S01]  /*21200*/  ISETP.GT.U32.AND P6, PT, R0, R9, PT ;  /* 0x000000090000720c */ /* 0x000fe20003fc4070 */
[----:B------:R-:W-:Y:S02]  /*21210*/  IMAD.MOV R13, RZ, RZ, -R13 ;  /* 0x000000ffff0d7224 */ /* 0x000fe400078e0a0d */
[----:B------:R-:W-:Y:S01]  /*21220*/  @!P3 IMAD.IADD R12, R12, 0x1, -R0 ;  /* 0x000000010c0cb824 */ /* 0x000fe200078e0a00 */
[----:B------:R0:W-:Y:S01]  /*21230*/  STL [R1+0x58], R14 ;  /* 0x0000580e01007387 */ /* 0x0001e20000100800 */
[----:B------:R-:W-:Y:S01]  /*21240*/  IMAD R7, R0, R13, R7 ;  /* 0x0000000d00077224 */ /* 0x000fe200078e0207 */
[----:B------:R-:W-:Y:S01]  /*21250*/  IABS R8, R29 ;  /* 0x0000001d00087213 */ /* 0x000fe20000000000 */
[----:B------:R-:W-:-:S02]  /*21260*/  IMAD.MOV.U32 R13, RZ, RZ, R12 ;  /* 0x000000ffff0d7224 */ /* 0x000fc400078e000c */
[----:B------:R-:W-:Y:S02]  /*21270*/  @!P4 IMAD.MOV R11, RZ, RZ, -R11 ;  /* 0x000000ffff0bc224 */ /* 0x000fe400078e0a0b */
[----:B0-----:R-:W-:Y:S02]  /*21280*/  IMAD.MOV.U32 R14, RZ, RZ, R10 ;  /* 0x000000ffff0e7224 */ /* 0x001fe400078e000a */
[----:B------:R-:W-:Y:S02]  /*21290*/  @!P1 IMAD.MOV R13, RZ, RZ, -R13 ;  /* 0x000000ffff0d9224 */ /* 0x000fe400078e0a0d */
[----:B------:R-:W-:Y:S01]  /*212a0*/  @!P2 IMAD.MOV R14, RZ, RZ, -R14 ;  /* 0x000000ffff0ea224 */ /* 0x000fe200078e0a0e */
[----:B------:R-:W-:Y:S01]  /*212b0*/  STL [R1+0x4c], R11 ;  /* 0x00004c0b01007387 */ /* 0x000fe20000100800 */
[----:B------:R-:W-:-:S03]  /*212c0*/  IMAD.HI.U32 R15, R2, R8, RZ ;  /* 0x00000008020f7227 */ /* 0x000fc600078e00ff */
[----:B------:R0:W-:Y:S01]  /*212d0*/  STL [R1+0x48], R14 ;  /* 0x0000480e01007387 */ /* 0x0001e20000100800 */
[----:B------:R-:W-:Y:S01]  /*212e0*/  @!P6 IMAD.IADD R9, R9, 0x1, -R0 ;  /* 0x000000010909e824 */ /* 0x000fe200078e0a00 */
[----:B------:R-:W-:Y:S01]  /*212f0*/  ISETP.GE.AND P6, PT, R27, RZ, PT ;  /* 0x000000ff1b00720c */ /* 0x000fe20003fc6270 */
[----:B------:R-:W-:Y:S01]  /*21300*/  IMAD.MOV.U32 R27, RZ, RZ, R28 ;  /* 0x000000ffff1b7224 */ /* 0x000fe200078e001c */
[----:B------:R-:W-:Y:S01]  /*21310*/  STL [R1+0x44], R13 ;  /* 0x0000440d01007387 */ /* 0x000fe20000100800 */
[----:B------:R-:W-:Y:S01]  /*21320*/  IMAD.MOV R15, RZ, RZ, -R15 ;  /* 0x000000ffff0f7224 */ /* 0x000fe200078e0a0f */
[----:B------:R-:W-:Y:S02]  /*21330*/  IABS R4, R21 ;  /* 0x0000001500047213 */ /* 0x000fe40000000000 */
[----:B------:R-:W4:Y:S01]  /*21340*/  LDL.LU R28, [R1+0xc14] ;  /* 0x000c1400011c7983 */ /* 0x000f220000300800 */
[C---:B------:R-:W-:Y:S01]  /*21350*/  ISETP.GT.U32.AND P3, PT, R0.reuse, R7, PT ;  /* 0x000000070000720c */ /* 0x040fe20003f64070 */
[C---:B------:R-:W-:Y:S01]  /*21360*/  IMAD R8, R0.reuse, R15, R8 ;  /* 0x0000000f00087224 */ /* 0x040fe200078e0208 */
[----:B------:R-:W-:Y:S01]  /*21370*/  ISETP.GT.U32.AND P0, PT, R0, R6, PT ;  /* 0x000000060000720c */ /* 0x000fe20003f04070 */
[----:B------:R-:W-:-:S03]  /*21380*/  IMAD.HI.U32 R10, R2, R4, RZ ;  /* 0x00000004020a7227 */ /* 0x000fc600078e00ff */
[----:B------:R-:W-:Y:S01]  /*21390*/  ISETP.GT.U32.AND P4, PT, R0, R8, PT ;  /* 0x000000080000720c */ /* 0x000fe20003f84070 */
[----:B------:R-:W-:-:S04]  /*213a0*/  IMAD.MOV R10, RZ, RZ, -R10 ;  /* 0x000000ffff0a7224 */ /* 0x000fc800078e0a0a */
[----:B------:R-:W-:Y:S02]  /*213b0*/  IMAD R4, R0, R10, R4 ;  /* 0x0000000a00047224 */ /* 0x000fe400078e0204 */
[--C-:B------:R-:W-:Y:S02]  /*213c0*/  @!P3 IMAD.IADD R7, R7, 0x1, -R0.reuse ;  /* 0x000000010707b824 */ /* 0x100fe400078e0a00 */
[----:B------:R-:W-:-:S03]  /*213d0*/  @!P0 IMAD.IADD R6, R6, 0x1, -R0 ;  /* 0x0000000106068824 */ /* 0x000fc600078e0a00 */
[C---:B------:R-:W-:Y:S01]  /*213e0*/  ISETP.GT.U32.AND P1, PT, R0.reuse, R7, PT ;  /* 0x000000070000720c */ /* 0x040fe20003f24070 */
[----:B------:R-:W-:Y:S01]  /*213f0*/  @!P5 IMAD.MOV R6, RZ, RZ, -R6 ;  /* 0x000000ffff06d224 */ /* 0x000fe200078e0a06 */
[----:B------:R-:W-:Y:S01]  /*21400*/  ISETP.GT.U32.AND P5, PT, R0, R4, PT ;  /* 0x000000040000720c */ /* 0x000fe20003fa4070 */
[----:B------:R-:W-:Y:S01]  /*21410*/  @!P4 IMAD.IADD R8, R8, 0x1, -R0 ;  /* 0x000000010808c824 */ /* 0x000fe200078e0a00 */
[----:B------:R-:W-:-:S04]  /*21420*/  ISETP.GT.U32.AND P4, PT, R0, R9, PT ;  /* 0x000000090000720c */ /* 0x000fc80003f84070 */
[----:B------:R-:W-:Y:S02]  /*21430*/  ISETP.GT.U32.AND P3, PT, R0, R8, PT ;  /* 0x000000080000720c */ /* 0x000fe40003f64070 */
[----:B------:R-:W-:Y:S02]  /*21440*/  ISETP.GE.AND P2, PT, R23, RZ, PT ;  /* 0x000000ff1700720c */ /* 0x000fe40003f46270 */
[----:B------:R-:W-:Y:S01]  /*21450*/  ISETP.GE.AND P0, PT, R29, RZ, PT ;  /* 0x000000ff1d00720c */ /* 0x000fe20003f06270 */
[--C-:B------:R-:W-:Y:S02]  /*21460*/  @!P1 IMAD.IADD R7, R7, 0x1, -R0.reuse ;  /* 0x0000000107079824 */ /* 0x100fe400078e0a00 */
[--C-:B------:R-:W-:Y:S02]  /*21470*/  @!P5 IMAD.IADD R4, R4, 0x1, -R0.reuse ;  /* 0x000000010404d824 */ /* 0x100fe400078e0a00 */
[----:B------:R-:W-:-:S03]  /*21480*/  @!P4 IMAD.IADD R9, R9, 0x1, -R0 ;  /* 0x000000010909c824 */ /* 0x000fc600078e0a00 */
[----:B------:R-:W-:Y:S01]  /*21490*/  ISETP.GT.U32.AND P5, PT, R0, R4, PT ;  /* 0x000000040000720c */ /* 0x000fe20003fa4070 */
[----:B------:R-:W-:Y:S02]  /*214a0*/  @!P3 IMAD.IADD R8, R8, 0x1, -R0 ;  /* 0x000000010808b824 */ /* 0x000fe400078e0a00 */
[----:B0-----:R-:W-:Y:S02]  /*214b0*/  IMAD.MOV.U32 R14, RZ, RZ, R7 ;  /* 0x000000ffff0e7224 */ /* 0x001fe400078e0007 */
[----:B------:R-:W-:Y:S02]  /*214c0*/  @!P2 IMAD.MOV R9, RZ, RZ, -R9 ;  /* 0x000000ffff09a224 */ /* 0x000fe400078e0a09 */
[----:B------:R-:W-:Y:S01]  /*214d0*/  @!P0 IMAD.MOV R8, RZ, RZ, -R8 ;  /* 0x000000ffff088224 */ /* 0x000fe200078e0a08 */
[----:B------:R-:W-:Y:S01]  /*214e0*/  STL [R1+0x34], R6 ;  /* 0x0000340601007387 */ /* 0x000fe20000100800 */
[----:B------:R-:W-:Y:S01]  /*214f0*/  @!P6 IMAD.MOV R14, RZ, RZ, -R14 ;  /* 0x000000ffff0ee224 */ /* 0x000fe200078e0a0e */
[----:B------:R-:W-:-:S02]  /*21500*/  ISETP.GE.AND P4, PT, R21, RZ, PT ;  /* 0x000000ff1500720c */ /* 0x000fc40003f86270 */
[----:B------:R-:W-:Y:S01]  /*21510*/  STL [R1+0x30], R9 ;  /* 0x0000300901007387 */ /* 0x000fe20000100800 */
[----:B------:R-:W-:Y:S02]  /*21520*/  IABS R12, R26 ;  /* 0x0000001a000c7213 */ /* 0x000fe40000000000 */
[----:B------:R-:W-:Y:S01]  /*21530*/  ISETP.GE.AND P6, PT, R26, RZ, PT ;  /* 0x000000ff1a00720c */ /* 0x000fe20003fc6270 */
[----:B------:R-:W-:Y:S01]  /*21540*/  STL [R1+0x2c], R8 ;  /* 0x00002c0801007387 */ /* 0x000fe20000100800 */
[----:B------:R-:W-:-:S03]  /*21550*/  @!P5 IMAD.IADD R4, R4, 0x1, -R0 ;  /* 0x000000010404d824 */ /* 0x000fc600078e0a00 */
[----:B------:R-:W4:Y:S04]  /*21560*/  LDL.LU R26, [R1+0xc24] ;  /* 0x000c2400011a7983 */ /* 0x000f280000300800 */
[----:B------:R0:W-:Y:S01]  /*21570*/  STL [R1+0x28], R14 ;  /* 0x0000280e01007387 */ /* 0x0001e20000100800 */
[----:B------:R-:W-:-:S04]  /*21580*/  IMAD.MOV.U32 R7, RZ, RZ, R4 ;  /* 0x000000ffff077224 */ /* 0x000fc800078e0004 */
[----:B------:R-:W-:Y:S01]  /*21590*/  @!P4 IMAD.MOV R7, RZ, RZ, -R7 ;  /* 0x000000ffff07c224 */ /* 0x000fe200078e0a07 */
[----:B0-----:R-:W-:Y:S02]  /*215a0*/  IABS R14, R5 ;  /* 0x00000005000e7213 */ /* 0x001fe40000000000 */
[----:B---3--:R-:W-:-:S05]  /*215b0*/  IABS R10, R20 ;  /* 0x00000014000a7213 */ /* 0x008fca0000000000 */
[----:B------:R-:W-:-:S04]  /*215c0*/  IMAD.HI.U32 R13, R2, R10, RZ ;  /* 0x0000000a020d7227 */ /* 0x000fc800078e00ff */
[----:B------:R-:W-:-:S04]  /*215d0*/  IMAD.MOV R13, RZ, RZ, -R13 ;  /* 0x000000ffff0d7224 */ /* 0x000fc800078e0a0d */
[----:B------:R-:W-:-:S05]  /*215e0*/  IMAD R10, R0, R13, R10 ;  /* 0x0000000d000a7224 */ /* 0x000fca00078e020a */
[----:B------:R-:W-:-:S13]  /*215f0*/  ISETP.GT.U32.AND P1, PT, R0, R10, PT ;  /* 0x0000000a0000720c */ /* 0x000fda0003f24070 */
[--C-:B------:R-:W-:Y:S01]  /*21600*/  @!P1 IMAD.IADD R10, R10, 0x1, -R0.reuse ;  /* 0x000000010a0a9824 */ /* 0x100fe200078e0a00 */
[----:B--2---:R-:W-:Y:S02]  /*21610*/  IABS R11, R25 ;  /* 0x00000019000b7213 */ /* 0x004fe40000000000 */
[----:B------:R-:W-:Y:S01]  /*21620*/  ISETP.GE.AND P0, PT, R25, RZ, PT ;  /* 0x000000ff1900720c */ /* 0x000fe20003f06270 */
[----:B------:R-:W-:Y:S01]  /*21630*/  IMAD.MOV.U32 R25, RZ, RZ, R27 ;  /* 0x000000ffff197224 */ /* 0x000fe200078e001b */
[----:B------:R-:W-:Y:S01]  /*21640*/  ISETP.GT.U32.AND P1, PT, R0, R10, PT ;  /* 0x0000000a0000720c */ /* 0x000fe20003f24070 */
[----:B------:R-:W2:Y:S04]  /*21650*/  LDL.LU R27, [R1+0xc28] ;  /* 0x000c2800011b7983 */ /* 0x000ea80000300800 */
[----:B------:R0:W-:Y:S08]  /*21660*/  STL [R1+0x8], R7 ;  /* 0x0000080701007387 */ /* 0x0001f00000100800 */
[----:B------:R-:W-:Y:S01]  /*21670*/  @!P1 IMAD.IADD R10, R10, 0x1, -R0 ;  /* 0x000000010a0a9824 */ /* 0x000fe200078e0a00 */
[----:B------:R-:W-:-:S02]  /*21680*/  ISETP.GE.AND P1, PT, R5, RZ, PT ;  /* 0x000000ff0500720c */ /* 0x000fc40003f26270 */
[----:B------:R-:W3:Y:S01]  /*21690*/  LDL.LU R5, [R1+0xc38] ;  /* 0x000c380001057983 */ /* 0x000ee20000300800 */
        /* <DEDUP_REMOVED lines=8> */
[C---:B------:R-:W-:Y:S02]  /*21720*/  ISETP.GT.U32.AND P2, PT, R0.reuse, R11, PT ;  /* 0x0000000b0000720c */ /* 0x040fe40003f44070 */
[----:B------:R-:W-:-:S11]  /*21730*/  ISETP.GT.U32.AND P5, PT, R0, R12, PT ;  /* 0x0000000c0000720c */ /* 0x000fd60003fa4070 */
[--C-:B------:R-:W-:Y:S02]  /*21740*/  @!P2 IMAD.IADD R11, R11, 0x1, -R0.reuse ;  /* 0x000000010b0ba824 */ /* 0x100fe400078e0a00 */
[----:B------:R-:W-:Y:S01]  /*21750*/  @!P5 IMAD.IADD R12, R12, 0x1, -R0 ;  /* 0x000000010c0cd824 */ /* 0x000fe200078e0a00 */
[----:B----4-:R-:W-:-:S05]  /*21760*/  IABS R13, R28 ;  /* 0x0000001c000d7213 */ /* 0x010fca0000000000 */
[----:B------:R-:W-:-:S04]  /*21770*/  IMAD.HI.U32 R4, R2, R13, RZ ;  /* 0x0000000d02047227 */ /* 0x000fc800078e00ff */
[----:B------:R-:W-:-:S04]  /*21780*/  IMAD.MOV R4, RZ, RZ, -R4 ;  /* 0x000000ffff047224 */ /* 0x000fc800078e0a04 */
[----:B------:R-:W-:-:S05]  /*21790*/  IMAD R13, R0, R4, R13 ;  /* 0x00000004000d7224 */ /* 0x000fca00078e020d */
[C---:B------:R-:W-:Y:S02]  /*217a0*/  ISETP.GT.U32.AND P2, PT, R0.reuse, R13, PT ;  /* 0x0000000d0000720c */ /* 0x040fe40003f44070 */
[----:B------:R-:W-:Y:S02]  /*217b0*/  ISETP.GT.U32.AND P5, PT, R0, R12, PT ;  /* 0x0000000c0000720c */ /* 0x000fe40003fa4070 */
[----:B------:R-:W-:Y:S01]  /*217c0*/  ISETP.GE.AND P3, PT, R20, RZ, PT ;  /* 0x000000ff1400720c */ /* 0x000fe20003f66270 */
[----:B------:R-:W-:Y:S01]  /*217d0*/  IMAD.HI.U32 R6, R2, R14, RZ ;  /* 0x0000000e02067227 */ /* 0x000fe200078e00ff */
[----:B------:R-:W-:-:S07]  /*217e0*/  IABS R15, R22 ;  /* 0x00000016000f7213 */ /* 0x000fce0000000000 */
[----:B------:R-:W-:Y:S01]  /*217f0*/  @!P2 IMAD.IADD R13, R13, 0x1, -R0 ;  /* 0x000000010d0da824 */ /* 0x000fe200078e0a00 */
[----:B------:R-:W-:Y:S01]  /*21800*/  ISETP.GE.AND P4, PT, R28, RZ, PT ;  /* 0x000000ff1c00720c */ /* 0x000fe20003f86270 */
[----:B------:R-:W-:Y:S01]  /*21810*/  IMAD.HI.U32 R4, R2, R15, RZ ;  /* 0x0000000f02047227 */ /* 0x000fe200078e00ff */
[----:B------:R-:W4:Y:S02]  /*21820*/  LDL.LU R28, [R1+0xc20] ;  /* 0x000c2000011c7983 */ /* 0x000f240000300800 */
[----:B------:R-:W-:Y:S01]  /*21830*/  ISETP.GT.U32.AND P2, PT, R0, R13, PT ;  /* 0x0000000d0000720c */ /* 0x000fe20003f44070 */
[----:B------:R-:W-:Y:S02]  /*21840*/  IMAD.MOV R6, RZ, RZ, -R6 ;  /* 0x000000ffff067224 */ /* 0x000fe400078e0a06 */
[----:B------:R-:W-:Y:S02]  /*21850*/  @!P5 IMAD.IADD R12, R12, 0x1, -R0 ;  /* 0x000000010c0cd824 */ /* 0x000fe400078e0a00 */
[----:B------:R-:W-:-:S02]  /*21860*/  IMAD.MOV R4, RZ, RZ, -R4 ;  /* 0x000000ffff047224 */ /* 0x000fc400078e0a04 */
[----:B------:R-:W-:Y:S02]  /*21870*/  @!P3 IMAD.MOV R10, RZ, RZ, -R10 ;  /* 0x000000ffff0ab224 */ /* 0x000fe400078e0a0a */
[C---:B------:R-:W-:Y:S02]  /*21880*/  IMAD R14, R0.reuse, R6, R14 ;  /* 0x00000006000e7224 */ /* 0x040fe400078e020e */
[----:B------:R-:W-:Y:S02]  /*21890*/  @!P0 IMAD.MOV R11, RZ, RZ, -R11 ;  /* 0x000000ffff0b8224 */ /* 0x000fe400078e0a0b */
[----:B------:R-:W-:Y:S01]  /*218a0*/  @!P6 IMAD.MOV R12, RZ, RZ, -R12 ;  /* 0x000000ffff0ce224 */ /* 0x000fe200078e0a0c */
[----:B------:R1:W-:Y:S01]  /*218b0*/  STL [R1+0x2b40], R10 ;  /* 0x002b400a01007387 */ /* 0x0003e20000100800 */
[C---:B------:R-:W-:Y:S02]  /*218c0*/  IMAD R15, R0.reuse, R4, R15 ;  /* 0x00000004000f7224 */ /* 0x040fe400078e020f */
[----:B------:R-:W-:Y:S01]  /*218d0*/  @!P2 IMAD.IADD R13, R13, 0x1, -R0 ;  /* 0x000000010d0da824 */ /* 0x000fe200078e0a00 */
[----:B------:R-:W-:Y:S01]  /*218e0*/  ISETP.GT.U32.AND P2, PT, R0, R14, PT ;  /* 0x0000000e0000720c */ /* 0x000fe20003f44070 */
[----:B------:R-:W-:Y:S01]  /*218f0*/  STL [R1+0x2b44], R11 ;  /* 0x002b440b01007387 */ /* 0x000fe20000100800 */
[----:B------:R-:W-:Y:S01]  /*21900*/  ISETP.GE.AND P3, PT, R22, RZ, PT ;  /* 0x000000ff1600720c */ /* 0x000fe20003f66270 */
[----:B------:R-:W-:-:S02]  /*21910*/  @!P4 IMAD.MOV R13, RZ, RZ, -R13 ;  /* 0x000000ffff0dc224 */ /* 0x000fc400078e0a0d */
[----:B------:R1:W-:Y:S01]  /*21920*/  STL [R1+0x2b48], R12 ;  /* 0x002b480c01007387 */ /* 0x0003e20000100800 */
[----:B------:R-:W-:Y:S02]  /*21930*/  ISETP.GT.U32.AND P4, PT, R0, R15, PT ;  /* 0x0000000f0000720c */ /* 0x000fe40003f84070 */
[----:B------:R-:W-:Y:S02]  /*21940*/  ISETP.GE.AND P0, PT, R26, RZ, PT ;  /* 0x000000ff1a00720c */ /* 0x000fe40003f06270 */
[----:B------:R-:W-:Y:S01]  /*21950*/  IABS R17, R26 ;  /* 0x0000001a00117213 */ /* 0x000fe20000000000 */
[----:B------:R-:W-:Y:S02]  /*21960*/  IMAD.MOV.U32 R26, RZ, RZ, R24 ;  /* 0x000000ffff1a7224 */ /* 0x000fe400078e0018 */
[----:B------:R-:W4:Y:S01]  /*21970*/  LDL R24, [R1+0xc3c] ;  /* 0x000c3c0001187983 */ /* 0x000f220000100800 */
[----:B------:R-:W-:Y:S02]  /*21980*/  @!P2 IMAD.IADD R14, R14, 0x1, -R0 ;  /* 0x000000010e0ea824 */ /* 0x000fe400078e0a00 */
[----:B0-----:R-:W-:-:S03]  /*21990*/  IMAD.HI.U32 R7, R2, R17, RZ ;  /* 0x0000001102077227 */ /* 0x001fc600078e00ff */
[----:B------:R-:W-:Y:S01]  /*219a0*/  ISETP.GT.U32.AND P2, PT, R0, R14, PT ;  /* 0x0000000e0000720c */ /* 0x000fe20003f44070 */
[----:B------:R-:W-:-:S05]  /*219b0*/  @!P4 IMAD.IADD R15, R15, 0x1, -R0 ;  /* 0x000000010f0fc824 */ /* 0x000fca00078e0a00 */
[----:B------:R-:W-:-:S07]  /*219c0*/  ISETP.GT.U32.AND P4, PT, R0, R15, PT ;  /* 0x0000000f0000720c */ /* 0x000fce0003f84070 */
[----:B------:R-:W-:-:S06]  /*219d0*/  @!P2 IMAD.IADD R14, R14, 0x1, -R0 ;  /* 0x000000010e0ea824 */ /* 0x000fcc00078e0a00 */
[----:B------:R-:W-:Y:S02]  /*219e0*/  @!P4 IMAD.IADD R15, R15, 0x1, -R0 ;  /* 0x000000010f0fc824 */ /* 0x000fe400078e0a00 */
[----:B------:R-:W-:Y:S02]  /*219f0*/  @!P1 IMAD.MOV R14, RZ, RZ, -R14 ;  /* 0x000000ffff0e9224 */ /* 0x000fe400078e0a0e */
[----:B------:R-:W-:Y:S01]  /*21a00*/  @!P3 IMAD.MOV R15, RZ, RZ, -R15 ;  /* 0x000000ffff0fb224 */ /* 0x000fe200078e0a0f */
[----:B--2---:R-:W-:Y:S02]  /*21a10*/  ISETP.GE.AND P5, PT, R27, RZ, PT ;  /* 0x000000ff1b00720c */ /* 0x004fe40003fa6270 */
[----:B------:R-:W-:Y:S02]  /*21a20*/  IABS R22, R27 ;  /* 0x0000001b00167213 */ /* 0x000fe40000000000 */
[----:B------:R-:W2:Y:S04]  /*21a30*/  LDL R27, [R1+0xc34] ;  /* 0x000c3400011b7983 */ /* 0x000ea80000100800 */
[----:B------:R-:W2:Y:S01]  /*21a40*/  LDL.LU R23, [R1+0xc44] ;  /* 0x000c440001177983 */ /* 0x000ea20000300800 */
[----:B------:R-:W-:-:S03]  /*21a50*/  IMAD.HI.U32 R4, R2, R22, RZ ;  /* 0x0000001602047227 */ /* 0x000fc600078e00ff */
[----:B------:R-:W2:Y:S01]  /*21a60*/  LDL.LU R29, [R1+0xc48] ;  /* 0x000c4800011d7983 */ /* 0x000ea20000300800 */
[----:B---3--:R-:W-:Y:S01]  /*21a70*/  IABS R6, R5 ;  /* 0x0000000500067213 */ /* 0x008fe20000000000 */
[----:B------:R-:W-:Y:S02]  /*21a80*/  IMAD.MOV R4, RZ, RZ, -R4 ;  /* 0x000000ffff047224 */ /* 0x000fe400078e0a04 */
[----:B-1----:R-:W3:Y:S02]  /*21a90*/  LDL.LU R10, [R1+0xc4c] ;  /* 0x000c4c00010a7983 */ /* 0x002ee40000300800 */
[----:B------:R-:W-:Y:S02]  /*21aa0*/  IMAD.MOV.U32 R8, RZ, RZ, R6 ;  /* 0x000000ffff087224 */ /* 0x000fe400078e0006 */
[----:B------:R-:W-:-:S04]  /*21ab0*/  IMAD.MOV R6, RZ, RZ, -R7 ;  /* 0x000000ffff067224 */ /* 0x000fc800078e0a07 */
[C---:B------:R-:W-:Y:S02]  /*21ac0*/  IMAD R17, R0.reuse, R6, R17 ;  /* 0x0000000600117224 */ /* 0x040fe400078e0211 */
[C---:B------:R-:W-:Y:S01]  /*21ad0*/  IMAD R22, R0.reuse, R4, R22 ;  /* 0x0000000400167224 */ /* 0x040fe200078e0216 */
[----:B------:R-:W-:Y:S02]  /*21ae0*/  ISETP.GE.AND P6, PT, R5, RZ, PT ;  /* 0x000000ff0500720c */ /* 0x000fe40003fc6270 */
[C---:B------:R-:W-:Y:S01]  /*21af0*/  ISETP.GT.U32.AND P2, PT, R0.reuse, R17, PT ;  /* 0x000000110000720c */ /* 0x040fe20003f44070 */
[----:B------:R-:W3:Y:S01]  /*21b00*/  LDL.LU R5, [R1+0xc50] ;  /* 0x000c500001057983 */ /* 0x000ee20000300800 */
[----:B------:R-:W-:-:S03]  /*21b10*/  ISETP.GT.U32.AND P4, PT, R0, R22, PT ;  /* 0x000000160000720c */ /* 0x000fc60003f84070 */
[----:B------:R-:W3:Y:S04]  /*21b20*/  LDL.LU R12, [R1+0xc54] ;  /* 0x000c5400010c7983 */ /* 0x000ee80000300800 */
[----:B------:R-:W3:Y:S04]  /*21b30*/  LDL.LU R11, [R1+0xc58] ;  /* 0x000c5800010b7983 */ /* 0x000ee80000300800 */
[--C-:B------:R-:W-:Y:S02]  /*21b40*/  @!P2 IMAD.IADD R17, R17, 0x1, -R0.reuse ;  /* 0x000000011111a824 */ /* 0x100fe400078e0a00 */
[----:B------:R-:W-:-:S03]  /*21b50*/  @!P4 IMAD.IADD R22, R22, 0x1, -R0 ;  /* 0x000000011616c824 */ /* 0x000fc600078e0a00 */
[----:B------:R-:W-:Y:S01]  /*21b60*/  ISETP.GT.U32.AND P4, PT, R0, R17, PT ;  /* 0x000000110000720c */ /* 0x000fe20003f84070 */
[----:B------:R0:W-:Y:S04]  /*21b70*/  STL [R1+0x2b4c], R13 ;  /* 0x002b4c0d01007387 */ /* 0x0001e80000100800 */
[----:B0-----:R-:W3:Y:S08]  /*21b80*/  LDL.LU R13, [R1+0xc5c] ;  /* 0x000c5c00010d7983 */ /* 0x001ef00000300800 */
[----:B------:R-:W-:Y:S01]  /*21b90*/  @!P4 IMAD.IADD R17, R17, 0x1, -R0 ;  /* 0x000000011111c824 */ /* 0x000fe200078e0a00 */
[----:B------:R0:W-:Y:S03]  /*21ba0*/  STL [R1+0x2b50], R14 ;  /* 0x002b500e01007387 */ /* 0x0001e60000100800 */
[----:B------:R-:W-:Y:S01]  /*21bb0*/  @!P0 IMAD.MOV R17, RZ, RZ, -R17 ;  /* 0x000000ffff118224 */ /* 0x000fe200078e0a11 */
[----:B0-----:R-:W3:Y:S04]  /*21bc0*/  LDL.LU R14, [R1+0xc34] ;  /* 0x000c3400010e7983 */ /* 0x001ee80000300800 */
[----:B------:R0:W-:Y:S04]  /*21bd0*/  STL [R1+0x2b54], R15 ;  /* 0x002b540f01007387 */ /* 0x0001e80000100800 */
[----:B0-----:R-:W3:Y:S04]  /*21be0*/  LDL.LU R15, [R1+0xc30] ;  /* 0x000c3000010f7983 */ /* 0x001ee80000300800 */
[----:B------:R0:W-:Y:S04]  /*21bf0*/  STL [R1+0x2b58], R17 ;  /* 0x002b581101007387 */ /* 0x0001e80000100800 */
[----:B0-----:R-:W3:Y:S01]  /*21c00*/  LDL.LU R17, [R1+0xc2c] ;  /* 0x000c2c0001117983 */ /* 0x001ee20000300800 */
[----:B------:R-:W-:Y:S01]  /*21c10*/  IABS R19, R25 ;  /* 0x0000001900137213 */ /* 0x000fe20000000000 */
[----:B------:R-:W-:-:S04]  /*21c20*/  IMAD.HI.U32 R25, R2, R8, RZ ;  /* 0x0000000802197227 */ /* 0x000fc800078e00ff */
[----:B------:R-:W-:-:S04]  /*21c30*/  IMAD.MOV R25, RZ, RZ, -R25 ;  /* 0x000000ffff197224 */ /* 0x000fc800078e0a19 */
[----:B------:R-:W-:-:S05]  /*21c40*/  IMAD R25, R0, R25, R8 ;  /* 0x0000001900197224 */ /* 0x000fca00078e0208 */
[----:B------:R-:W-:Y:S02]  /*21c50*/  ISETP.GT.U32.AND P2, PT, R0, R25, PT ;  /* 0x000000190000720c */ /* 0x000fe40003f44070 */
[----:B----4-:R-:W-:-:S05]  /*21c60*/  IABS R18, R28 ;  /* 0x0000001c00127213 */ /* 0x010fca0000000000 */
[----:B------:R-:W-:-:S04]  /*21c70*/  IMAD.HI.U32 R6, R2, R18, RZ ;  /* 0x0000001202067227 */ /* 0x000fc800078e00ff */
[----:B------:R-:W-:Y:S02]  /*21c80*/  IMAD.MOV R6, RZ, RZ, -R6 ;  /* 0x000000ffff067224 */ /* 0x000fe400078e0a06 */
[----:B------:R-:W-:Y:S02]  /*21c90*/  @!P2 IMAD.IADD R25, R25, 0x1, -R0 ;  /* 0x000000011919a824 */ /* 0x000fe400078e0a00 */
[----:B------:R-:W-:Y:S01]  /*21ca0*/  IMAD.HI.U32 R4, R2, R19, RZ ;  /* 0x0000001302047227 */ /* 0x000fe200078e00ff */
[----:B------:R-:W-:Y:S02]  /*21cb0*/  IABS R20, R26 ;  /* 0x0000001a00147213 */ /* 0x000fe40000000000 */
[C---:B------:R-:W-:Y:S01]  /*21cc0*/  ISETP.GT.U32.AND P1, PT, R0.reuse, R25, PT ;  /* 0x000000190000720c */ /* 0x040fe20003f24070 */
[C---:B------:R-:W-:Y:S02]  /*21cd0*/  IMAD R18, R0.reuse, R6, R18 ;  /* 0x0000000600127224 */ /* 0x040fe400078e0212 */
[----:B------:R-:W-:Y:S01]  /*21ce0*/  IMAD.MOV R4, RZ, RZ, -R4 ;  /* 0x000000ffff047224 */ /* 0x000fe200078e0a04 */
[----:B------:R-:W-:-:S02]  /*21cf0*/  ISETP.GT.U32.AND P2, PT, R0, R22, PT ;  /* 0x000000160000720c */ /* 0x000fc40003f44070 */
[C---:B------:R-:W-:Y:S01]  /*21d00*/  ISETP.GT.U32.AND P3, PT, R0.reuse, R18, PT ;  /* 0x000000120000720c */ /* 0x040fe20003f64070 */
[----:B------:R-:W-:Y:S02]  /*21d10*/  IMAD R19, R0, R4, R19 ;  /* 0x0000000400137224 */ /* 0x000fe400078e0213 */
[----:B------:R-:W-:Y:S01]  /*21d20*/  IMAD.HI.U32 R4, R2, R20, RZ ;  /* 0x0000001402047227 */ /* 0x000fe200078e00ff */
[----:B------:R-:W-:-:S05]  /*21d30*/  IABS R24, R24 ;  /* 0x0000001800187213 */ /* 0x000fca0000000000 */
[----:B------:R-:W-:-:S04]  /*21d40*/  IMAD.HI.U32 R16, R2, R24, RZ ;  /* 0x0000001802107227 */ /* 0x000fc800078e00ff */
[----:B------:R-:W-:Y:S02]  /*21d50*/  IMAD.MOV R16, RZ, RZ, -R16 ;  /* 0x000000ffff107224 */ /* 0x000fe400078e0a10 */
[----:B------:R-:W-:Y:S02]  /*21d60*/  IMAD.MOV R4, RZ, RZ, -R4 ;  /* 0x000000ffff047224 */ /* 0x000fe400078e0a04 */
[C---:B------:R-:W-:Y:S02]  /*21d70*/  IMAD R24, R0.reuse, R16, R24 ;  /* 0x0000001000187224 */ /* 0x040fe400078e0218 */
[----:B------:R-:W-:Y:S01]  /*21d80*/  @!P1 IMAD.IADD R25, R25, 0x1, -R0 ;  /* 0x0000000119199824 */ /* 0x000fe200078e0a00 */
[C---:B------:R-:W-:Y:S01]  /*21d90*/  ISETP.GT.U32.AND P4, PT, R0.reuse, R19, PT ;  /* 0x000000130000720c */ /* 0x040fe20003f84070 */
[----:B------:R-:W-:Y:S02]  /*21da0*/  IMAD R20, R0, R4, R20 ;  /* 0x0000000400147224 */ /* 0x000fe400078e0214 */
[--C-:B------:R-:W-:Y:S01]  /*21db0*/  @!P3 IMAD.IADD R18, R18, 0x1, -R0.reuse ;  /* 0x000000011212b824 */ /* 0x100fe200078e0a00 */
[----:B------:R-:W-:Y:S01]  /*21dc0*/  ISETP.GT.U32.AND P3, PT, R0, R24, PT ;  /* 0x000000180000720c */ /* 0x000fe20003f64070 */
[----:B------:R-:W-:Y:S01]  /*21dd0*/  @!P2 IMAD.IADD R22, R22, 0x1, -R0 ;  /* 0x000000011616a824 */ /* 0x000fe200078e0a00 */
[----:B------:R-:W-:-:S07]  /*21de0*/  ISETP.GT.U32.AND P2, PT, R0, R20, PT ;  /* 0x000000140000720c */ /* 0x000fce0003f44070 */
[----:B------:R-:W-:Y:S01]  /*21df0*/  @!P4 IMAD.IADD R19, R19, 0x1, -R0 ;  /* 0x000000011313c824 */ /* 0x000fe200078e0a00 */
[----:B------:R-:W-:-:S03]  /*21e00*/  ISETP.GT.U32.AND P4, PT, R0, R18, PT ;  /* 0x000000120000720c */ /* 0x000fc60003f84070 */
[--C-:B------:R-:W-:Y:S02]  /*21e10*/  @!P3 IMAD.IADD R24, R24, 0x1, -R0.reuse ;  /* 0x000000011818b824 */ /* 0x100fe400078e0a00 */
[----:B------:R-:W-:-:S03]  /*21e20*/  @!P2 IMAD.IADD R20, R20, 0x1, -R0 ;  /* 0x000000011414a824 */ /* 0x000fc600078e0a00 */
[----:B------:R-:W-:-:S05]  /*21e30*/  ISETP.GT.U32.AND P0, PT, R0, R24, PT ;  /* 0x000000180000720c */ /* 0x000fca0003f04070 */
[----:B------:R-:W-:-:S08]  /*21e40*/  @!P4 IMAD.IADD R18, R18, 0x1, -R0 ;  /* 0x000000011212c824 */ /* 0x000fd000078e0a00 */
[----:B------:R-:W-:Y:S01]  /*21e50*/  @!P0 IMAD.IADD R24, R24, 0x1, -R0 ;  /* 0x0000000118188824 */ /* 0x000fe200078e0a00 */
[----:B------:R-:W-:Y:S01]  /*21e60*/  ISETP.GT.U32.AND P2, PT, R0, R19, PT ;  /* 0x000000130000720c */ /* 0x000fe20003f44070 */
[----:B------:R-:W-:Y:S02]  /*21e70*/  @!P5 IMAD.MOV R22, RZ, RZ, -R22 ;  /* 0x000000ffff16d224 */ /* 0x000fe400078e0a16 */
[----:B------:R-:W-:-:S10]  /*21e80*/  @!P6 IMAD.MOV R25, RZ, RZ, -R25 ;  /* 0x000000ffff19e224 */ /* 0x000fd400078e0a19 */
[----:B------:R-:W-:Y:S01]  /*21e90*/  @!P2 IMAD.IADD R19, R19, 0x1, -R0 ;  /* 0x000000011313a824 */ /* 0x000fe200078e0a00 */
[----:B--2---:R-:W-:-:S05]  /*21ea0*/  IABS R21, R27 ;  /* 0x0000001b00157213 */ /* 0x004fca0000000000 */
[----:B------:R-:W-:-:S04]  /*21eb0*/  IMAD.HI.U32 R26, R2, R21, RZ ;  /* 0x00000015021a7227 */ /* 0x000fc800078e00ff */
[----:B------:R-:W-:-:S04]  /*21ec0*/  IMAD.MOV R26, RZ, RZ, -R26 ;  /* 0x000000ffff1a7224 */ /* 0x000fc800078e0a1a */
[C---:B------:R-:W-:Y:S01]  /*21ed0*/  IMAD R21, R0.reuse, R26, R21 ;  /* 0x0000001a00157224 */ /* 0x040fe200078e0215 */
[----:B------:R-:W-:Y:S02]  /*21ee0*/  IABS R9, R29 ;  /* 0x0000001d00097213 */ /* 0x000fe40000000000 */
[----:B------:R-:W-:Y:S02]  /*21ef0*/  IABS R7, R23 ;  /* 0x0000001700077213 */ /* 0x000fe40000000000 */
[----:B------:R-:W-:Y:S01]  /*21f00*/  ISETP.GT.U32.AND P1, PT, R0, R21, PT ;  /* 0x000000150000720c */ /* 0x000fe20003f24070 */
[----:B------:R-:W-:Y:S01]  /*21f10*/  IMAD.HI.U32 R4, R2, R9, RZ ;  /* 0x0000000902047227 */ /* 0x000fe200078e00ff */
[----:B---3--:R-:W-:-:S03]  /*21f20*/  IABS R8, R10 ;  /* 0x0000000a00087213 */ /* 0x008fc60000000000 */
[----:B------:R-:W-:-:S04]  /*21f30*/  IMAD.HI.U32 R6, R2, R7, RZ ;  /* 0x0000000702067227 */ /* 0x000fc800078e00ff */
[----:B------:R-:W-:Y:S02]  /*21f40*/  IMAD.MOV R4, RZ, RZ, -R4 ;  /* 0x000000ffff047224 */ /* 0x000fe400078e0a04 */
[----:B------:R-:W-:Y:S02]  /*21f50*/  IMAD.MOV R6, RZ, RZ, -R6 ;  /* 0x000000ffff067224 */ /* 0x000fe400078e0a06 */
[C---:B------:R-:W-:Y:S02]  /*21f60*/  IMAD R9, R0.reuse, R4, R9 ;  /* 0x0000000400097224 */ /* 0x040fe400078e0209 */
[----:B------:R-:W-:Y:S01]  /*21f70*/  IMAD R7, R0, R6, R7 ;  /* 0x0000000600077224 */ /* 0x000fe200078e0207 */
[----:B------:R-:W-:Y:S01]  /*21f80*/  IABS R6, R5 ;  /* 0x0000000500067213 */ /* 0x000fe20000000000 */
[----:B------:R-:W-:-:S04]  /*21f90*/  IMAD.HI.U32 R4, R2, R8, RZ ;  /* 0x0000000802047227 */ /* 0x000fc800078e00ff */
[----:B------:R-:W-:Y:S02]  /*21fa0*/  @!P1 IMAD.IADD R21, R21, 0x1, -R0 ;  /* 0x0000000115159824 */ /* 0x000fe400078e0a00 */
[----:B------:R-:W-:Y:S02]  /*21fb0*/  IMAD.MOV R4, RZ, RZ, -R4 ;  /* 0x000000ffff047224 */ /* 0x000fe400078e0a04 */
[----:B------:R-:W-:Y:S01]  /*21fc0*/  IMAD.HI.U32 R26, R2, R6, RZ ;  /* 0x00000006021a7227 */ /* 0x000fe200078e00ff */
[----:B------:R-:W-:-:S03]  /*21fd0*/  ISETP.GT.U32.AND P3, PT, R0, R21, PT ;  /* 0x000000150000720c */ /* 0x000fc60003f64070 */
[C---:B------:R-:W-:Y:S01]  /*21fe0*/  IMAD R8, R0.reuse, R4, R8 ;  /* 0x0000000400087224 */ /* 0x040fe200078e0208 */
[----:B------:R-:W-:Y:S01]  /*21ff0*/  IABS R4, R3 ;  /* 0x0000000300047213 */ /* 0x000fe20000000000 */
[----:B------:R-:W-:Y:S01]  /*22000*/  IMAD.MOV R26, RZ, RZ, -R26 ;  /* 0x000000ffff1a7224 */ /* 0x000fe200078e0a1a */
[----:B------:R-:W-:-:S03]  /*22010*/  ISETP.GT.U32.AND P1, PT, R0, R20, PT ;  /* 0x000000140000720c */ /* 0x000fc60003f24070 */
[----:B------:R-:W-:Y:S01]  /*22020*/  IMAD.HI.U32 R27, R2, R4, RZ ;  /* 0x00000004021b7227 */ /* 0x000fe200078e00ff */
[----:B------:R-:W-:-:S03]  /*22030*/  ISETP.GT.U32.AND P4, PT, R0, R7, PT ;  /* 0x000000070000720c */ /* 0x000fc60003f84070 */
[C---:B------:R-:W-:Y:S02]  /*22040*/  IMAD R6, R0.reuse, R26, R6 ;  /* 0x0000001a00067224 */ /* 0x040fe400078e0206 */
[----:B------:R-:W-:Y:S02]  /*22050*/  IMAD.MOV R27, RZ, RZ, -R27 ;  /* 0x000000ffff1b7224 */ /* 0x000fe400078e0a1b */
[----:B------:R-:W-:Y:S01]  /*22060*/  @!P3 IMAD.IADD R21, R21, 0x1, -R0 ;  /* 0x000000011515b824 */ /* 0x000fe200078e0a00 */
[C---:B------:R-:W-:Y:S01]  /*22070*/  ISETP.GT.U32.AND P3, PT, R0.reuse, R6, PT ;  /* 0x000000060000720c */ /* 0x040fe20003f64070 */
[----:B------:R-:W-:Y:S02]  /*22080*/  IMAD R4, R0, R27, R4 ;  /* 0x0000001b00047224 */ /* 0x000fe400078e0204 */
[--C-:B------:R-:W-:Y:S01]  /*22090*/  @!P1 IMAD.IADD R20, R20, 0x1, -R0.reuse ;  /* 0x0000000114149824 */ /* 0x100fe200078e0a00 */
[C---:B------:R-:W-:Y:S02]  /*220a0*/  ISETP.GT.U32.AND P1, PT, R0.reuse, R8, PT ;  /* 0x000000080000720c */ /* 0x040fe40003f24070 */
[----:B------:R-:W-:Y:S01]  /*220b0*/  ISETP.GT.U32.AND P0, PT, R0, R4, PT ;  /* 0x000000040000720c */ /* 0x000fe20003f04070 */
[----:B------:R-:W-:Y:S01]  /*220c0*/  @!P4 IMAD.IADD R7, R7, 0x1, -R0 ;  /* 0x000000010707c824 */ /* 0x000fe200078e0a00 */
[----:B------:R-:W-:-:S05]  /*220d0*/  ISETP.GE.AND P4, PT, R28, RZ, PT ;  /* 0x000000ff1c00720c */ /* 0x000fca0003f86270 */
[----:B------:R-:W-:-:S04]  /*220e0*/  @!P3 IMAD.IADD R6, R6, 0x1, -R0 ;  /* 0x000000010606b824 */ /* 0x000fc800078e0a00 */
[--C-:B------:R-:W-:Y:S01]  /*220f0*/  @!P1 IMAD.IADD R8, R8, 0x1, -R0.reuse ;  /* 0x0000000108089824 */ /* 0x100fe200078e0a00 */
[----:B------:R-:W-:Y:S02]  /*22100*/  ISETP.GE.AND P3, PT, R15, RZ, PT ;  /* 0x000000ff0f00720c */ /* 0x000fe40003f66270 */
[----:B------:R-:W2:Y:S01]  /*22110*/  LDL.LU R15, [R1+0xc3c] ;  /* 0x000c3c00010f7983 */ /* 0x000ea20000300800 */
[----:B------:R-:W-:Y:S01]  /*22120*/  @!P0 IMAD.IADD R4, R4, 0x1, -R0 ;  /* 0x0000000104048824 */ /* 0x000fe200078e0a00 */
[----:B------:R-:W-:Y:S01]  /*22130*/  ISETP.GE.AND P0, PT, R14, RZ, PT ;  /* 0x000000ff0e00720c */ /* 0x000fe20003f06270 */
[----:B------:R-:W-:Y:S01]  /*22140*/  @!P4 IMAD.MOV R18, RZ, RZ, -R18 ;  /* 0x000000ffff12c224 */ /* 0x000fe200078e0a12 */
[----:B------:R-:W-:Y:S01]  /*22150*/  ISETP.GT.U32.AND P4, PT, R0, R8, PT ;  /* 0x000000080000720c */ /* 0x000fe20003f84070 */
[----:B------:R-:W3:Y:S01]  /*22160*/  LDL.LU R14, [R1+0xc40] ;  /* 0x000c4000010e7983 */ /* 0x000ee20000300800 */
[----:B------:R-:W-:-:S05]  /*22170*/  ISETP.GE.AND P1, PT, R17, RZ, PT ;  /* 0x000000ff1100720c */ /* 0x000fca0003f26270 */
[----:B------:R-:W-:Y:S01]  /*22180*/  @!P3 IMAD.MOV R20, RZ, RZ, -R20 ;  /* 0x000000ffff14b224 */ /* 0x000fe200078e0a14 */
[----:B------:R-:W-:Y:S03]  /*22190*/  STL [R1+0x2b5c], R22 ;  /* 0x002b5c1601007387 */ /* 0x000fe60000100800 */
[----:B------:R-:W-:Y:S01]  /*221a0*/  @!P0 IMAD.MOV R21, RZ, RZ, -R21 ;  /* 0x000000ffff158224 */ /* 0x000fe200078e0a15 */
[----:B------:R-:W-:Y:S01]  /*221b0*/  STL [R1+0x2b60], R25 ;  /* 0x002b601901007387 */ /* 0x000fe20000100800 */
[----:B------:R-:W-:Y:S02]  /*221c0*/  @!P4 IMAD.IADD R8, R8, 0x1, -R0 ;  /* 0x000000010808c824 */ /* 0x000fe400078e0a00 */
[----:B------:R-:W-:Y:S01]  /*221d0*/  @!P1 IMAD.MOV R19, RZ, RZ, -R19 ;  /* 0x000000ffff139224 */ /* 0x000fe200078e0a13 */
[----:B------:R-:W-:Y:S01]  /*221e0*/  STL [R1+0x2b64], R18 ;  /* 0x002b641201007387 */ /* 0x000fe20000100800 */
[----:B------:R-:W-:-:S03]  /*221f0*/  ISETP.GE.AND P4, PT, R23, RZ, PT ;  /* 0x000000ff1700720c */ /* 0x000fc60003f86270 */
[----:B------:R-:W-:Y:S04]  /*22200*/  STL [R1+0x2b68], R19 ;  /* 0x002b681301007387 */ /* 0x000fe80000100800 */
[----:B------:R-:W-:Y:S04]  /*22210*/  STL [R1+0x2b6c], R20 ;  /* 0x002b6c1401007387 */ /* 0x000fe80000100800 */
[----:B------:R-:W-:Y:S04]  /*22220*/  STL [R1+0x2b70], R21 ;  /* 0x002b701501007387 */ /* 0x000fe80000100800 */
[----:B------:R-:W4:Y:S01]  /*22230*/  LDL.LU R23, [R1+0x2c5c] ;  /* 0x002c5c0001177983 */ /* 0x000f220000300800 */
[----:B------:R-:W-:-:S02]  /*22240*/  IABS R16, R12 ;  /* 0x0000000c00107213 */ /* 0x000fc40000000000 */
[----:B------:R-:W-:-:S03]  /*22250*/  ISETP.GT.U32.AND P2, PT, R0, R9, PT ;  /* 0x000000090000720c */ /* 0x000fc60003f44070 */
[----:B------:R-:W-:-:S04]  /*22260*/  IMAD.HI.U32 R26, R2, R16, RZ ;  /* 0x00000010021a7227 */ /* 0x000fc800078e00ff */
[----:B------:R-:W-:-:S04]  /*22270*/  IMAD.MOV R26, RZ, RZ, -R26 ;  /* 0x000000ffff1a7224 */ /* 0x000fc800078e0a1a */
[----:B------:R-:W-:Y:S02]  /*22280*/  IMAD R16, R0, R26, R16 ;  /* 0x0000001a00107224 */ /* 0x000fe400078e0210 */
[----:B------:R-:W-:-:S03]  /*22290*/  @!P2 IMAD.IADD R9, R9, 0x1, -R0 ;  /* 0x000000010909a824 */ /* 0x000fc600078e0a00 */
[----:B------:R-:W-:-:S13]  /*222a0*/  ISETP.GT.U32.AND P2, PT, R0, R16, PT ;  /* 0x000000100000720c */ /* 0x000fda0003f44070 */
[----:B------:R-:W-:-:S05]  /*222b0*/  @!P2 IMAD.IADD R16, R16, 0x1, -R0 ;  /* 0x000000011010a824 */ /* 0x000fca00078e0a00 */
[C---:B------:R-:W-:Y:S02]  /*222c0*/  ISETP.GT.U32.AND P0, PT, R0.reuse, R16, PT ;  /* 0x000000100000720c */ /* 0x040fe40003f04070 */
[----:B------:R-:W-:Y:S02]  /*222d0*/  IABS R27, R11 ;  /* 0x0000000b001b7213 */ /* 0x000fe40000000000 */
[----:B------:R-:W-:Y:S02]  /*222e0*/  IABS R26, R13 ;  /* 0x0000000d001a7213 */ /* 0x000fe40000000000 */
[----:B------:R-:W-:Y:S01]  /*222f0*/  ISETP.GT.U32.AND P1, PT, R0, R6, PT ;  /* 0x000000060000720c */ /* 0x000fe20003f24070 */
[----:B------:R-:W-:-:S06]  /*22300*/  IMAD.HI.U32 R28, R2, R27, RZ ;  /* 0x0000001b021c7227 */ /* 0x000fcc00078e00ff */
[----:B------:R-:W-:Y:S01]  /*22310*/  @!P0 IMAD.IADD R16, R16, 0x1, -R0 ;  /* 0x0000000110108824 */ /* 0x000fe200078e0a00 */
[----:B------:R-:W-:Y:S02]  /*22320*/  ISETP.GE.AND P0, PT, R10, RZ, PT ;  /* 0x000000ff0a00720c */ /* 0x000fe40003f06270 */
[----:B------:R-:W0:Y:S01]  /*22330*/  S2R R10, SR_TID.X ;  /* 0x00000000000a7919 */ /* 0x000e220000002100 */
[----:B------:R-:W-:Y:S01]  /*22340*/  IMAD.HI.U32 R2, R2, R26, RZ ;  /* 0x0000001a02027227 */ /* 0x000fe200078e00ff */
[C---:B------:R-:W-:Y:S02]  /*22350*/  ISETP.GT.U32.AND P3, PT, R0.reuse, R4, PT ;  /* 0x000000040000720c */ /* 0x040fe40003f64070 */
[----:B------:R-:W-:Y:S01]  /*22360*/  ISETP.GT.U32.AND P2, PT, R0, R7, PT ;  /* 0x000000070000720c */ /* 0x000fe20003f44070 */
[----:B------:R-:W-:Y:S02]  /*22370*/  IMAD.MOV R2, RZ, RZ, -R2 ;  /* 0x000000ffff027224 */ /* 0x000fe400078e0a02 */
[----:B------:R-:W-:-:S02]  /*22380*/  IMAD.MOV R28, RZ, RZ, -R28 ;  /* 0x000000ffff1c7224 */ /* 0x000fc400078e0a1c */
[C---:B------:R-:W-:Y:S01]  /*22390*/  IMAD R26, R0.reuse, R2, R26 ;  /* 0x00000002001a7224 */ /* 0x040fe200078e021a */
[----:B------:R-:W-:Y:S01]  /*223a0*/  ISETP.GT.U32.AND P5, PT, R0, R9, PT ;  /* 0x000000090000720c */ /* 0x000fe20003fa4070 */
[--C-:B------:R-:W-:Y:S02]  /*223b0*/  @!P1 IMAD.IADD R6, R6, 0x1, -R0.reuse ;  /* 0x0000000106069824 */ /* 0x100fe400078e0a00 */
[C---:B------:R-:W-:Y:S01]  /*223c0*/  IMAD R27, R0.reuse, R28, R27 ;  /* 0x0000001c001b7224 */ /* 0x040fe200078e021b */
[----:B------:R-:W-:Y:S01]  /*223d0*/  ISETP.GT.U32.AND P1, PT, R0, R26, PT ;  /* 0x0000001a0000720c */ /* 0x000fe20003f24070 */
[--C-:B------:R-:W-:Y:S01]  /*223e0*/  @!P3 IMAD.IADD R4, R4, 0x1, -R0.reuse ;  /* 0x000000010404b824 */ /* 0x100fe200078e0a00 */
[----:B------:R-:W-:Y:S01]  /*223f0*/  ISETP.GE.AND P3, PT, R29, RZ, PT ;  /* 0x000000ff1d00720c */ /* 0x000fe20003f66270 */
[--C-:B------:R-:W-:Y:S01]  /*22400*/  @!P2 IMAD.IADD R7, R7, 0x1, -R0.reuse ;  /* 0x000000010707a824 */ /* 0x100fe200078e0a00 */
[----:B------:R-:W-:Y:S01]  /*22410*/  ISETP.GT.U32.AND P2, PT, R0, R27, PT ;  /* 0x0000001b0000720c */ /* 0x000fe20003f44070 */
[----:B------:R-:W4:Y:S04]  /*22420*/  LDL.LU R29, [R1+0x2c58] ;  /* 0x002c5800011d7983 */ /* 0x000f280000300800 */
[----:B------:R-:W-:-:S04]  /*22430*/  @!P5 IMAD.IADD R9, R9, 0x1, -R0 ;  /* 0x000000010909d824 */ /* 0x000fc800078e0a00 */
[--C-:B------:R-:W-:Y:S01]  /*22440*/  @!P1 IMAD.IADD R26, R26, 0x1, -R0.reuse ;  /* 0x000000011a1a9824 */ /* 0x100fe200078e0a00 */
[----:B------:R-:W-:Y:S01]  /*22450*/  ISETP.GE.AND P1, PT, R12, RZ, PT ;  /* 0x000000ff0c00720c */ /* 0x000fe20003f26270 */
[----:B------:R-:W-:Y:S01]  /*22460*/  @!P4 IMAD.MOV R7, RZ, RZ, -R7 ;  /* 0x000000ffff07c224 */ /* 0x000fe200078e0a07 */
[----:B------:R-:W1:Y:S01]  /*22470*/  LDC R12, c[0x0][0x230] ;  /* 0x00008c00ff0c7b82 */ /* 0x000e620000000800 */
[C---:B0-----:R-:W-:Y:S01]  /*22480*/  LOP3.LUT R2, R10.reuse, 0x7, RZ, 0xc0, !PT ;  /* 0x000000070a027812 */ /* 0x041fe200078ec0ff */
[----:B------:R-:W-:Y:S02]  /*22490*/  @!P3 IMAD.MOV R9, RZ, RZ, -R9 ;  /* 0x000000ffff09b224 */ /* 0x000fe400078e0a09 */
[----:B------:R-:W-:Y:S01]  /*224a0*/  @!P2 IMAD.IADD R27, R27, 0x1, -R0 ;  /* 0x000000011b1ba824 */ /* 0x000fe200078e0a00 */
[----:B------:R-:W-:Y:S01]  /*224b0*/  ISETP.GE.AND P2, PT, R5, RZ, PT ;  /* 0x000000ff0500720c */ /* 0x000fe20003f46270 */
[----:B------:R-:W-:Y:S01]  /*224c0*/  IMAD.SHL.U32 R28, R10, 0x2, RZ ;  /* 0x000000020a1c7824 */ /* 0x000fe200078e00ff */
[----:B------:R-:W-:Y:S01]  /*224d0*/  ISETP.GT.U32.AND P4, PT, R0, R26, PT ;  /* 0x0000001a0000720c */ /* 0x000fe20003f84070 */
[----:B------:R-:W-:Y:S01]  /*224e0*/  @!P0 IMAD.MOV R8, RZ, RZ, -R8 ;  /* 0x000000ffff088224 */ /* 0x000fe200078e0a08 */
[----:B------:R-:W-:-:S11]  /*224f0*/  ISETP.GE.AND P3, PT, R11, RZ, PT ;  /* 0x000000ff0b00720c */ /* 0x000fd60003f66270 */
[----:B------:R-:W-:Y:S02]  /*22500*/  @!P4 IMAD.IADD R26, R26, 0x1, -R0 ;  /* 0x000000011a1ac824 */ /* 0x000fe400078e0a00 */
[----:B-1----:R-:W-:-:S05]  /*22510*/  VIADD R12, R12, 0x3f ;  /* 0x0000003f0c0c7836 */ /* 0x002fca0000000000 */
[----:B------:R-:W-:-:S04]  /*22520*/  SHF.R.S32.HI R11, RZ, 0x1f, R12 ;  /* 0x0000001fff0b7819 */ /* 0x000fc8000001140c */
[----:B------:R-:W-:Y:S02]  /*22530*/  LEA.HI R11, R11, R12, RZ, 0x6 ;  /* 0x0000000c0b0b7211 */ /* 0x000fe400078f30ff */
[----:B--2---:R-:W-:Y:S02]  /*22540*/  ISETP.GE.AND P6, PT, R15, RZ, PT ;  /* 0x000000ff0f00720c */ /* 0x004fe40003fc6270 */
[----:B---3--:R-:W-:Y:S01]  /*22550*/  ISETP.GE.AND P5, PT, R14, RZ, PT ;  /* 0x000000ff0e00720c */ /* 0x008fe20003fa6270 */
[----:B------:R-:W-:-:S10]  /*22560*/  IMAD R14, R2, 0x110, RZ ;  /* 0x00000110020e7824 */ /* 0x000fd400078e02ff */
[----:B------:R-:W-:-:S05]  /*22570*/  @!P6 IMAD.MOV R24, RZ, RZ, -R24 ;  /* 0x000000ffff18e224 */ /* 0x000fca00078e0a18 */
[----:B------:R-:W-:Y:S04]  /*22580*/  STL [R1+0x2b74], R24 ;  /* 0x002b741801007387 */ /* 0x000fe80000100800 */
[----:B------:R-:W2:Y:S04]  /*22590*/  LDL.LU R5, [R1+0x2c54] ;  /* 0x002c540001057983 */ /* 0x000ea80000300800 */
[----:B------:R0:W-:Y:S04]  /*225a0*/  STL [R1+0x2b78], R7 ;  /* 0x002b780701007387 */ /* 0x0001e80000100800 */
[----:B------:R1:W-:Y:S01]  /*225b0*/  STL [R1+0x2b7c], R9 ;  /* 0x002b7c0901007387 */ /* 0x0003e20000100800 */
[----:B------:R-:W-:Y:S01]  /*225c0*/  ISETP.GT.U32.AND P6, PT, R0, R27, PT ;  /* 0x0000001b0000720c */ /* 0x000fe20003fc4070 */
[C---:B0-----:R-:W-:Y:S01]  /*225d0*/  IMAD.SHL.U32 R7, R10.reuse, 0x80, RZ ;  /* 0x000000800a077824 */ /* 0x041fe200078e00ff */
[----:B------:R-:W-:Y:S01]  /*225e0*/  LOP3.LUT R10, R10, 0x3f, RZ, 0xc0, !PT ;  /* 0x0000003f0a0a7812 */ /* 0x000fe200078ec0ff */
[----:B-1----:R-:W-:Y:S01]  /*225f0*/  IMAD R9, R2, 0x90, RZ ;  /* 0x0000009002097824 */ /* 0x002fe200078e02ff */
[----:B------:R-:W-:Y:S01]  /*22600*/  LOP3.LUT R2, R14, 0x10, R28, 0x78, !PT ;  /* 0x000000100e027812 */ /* 0x000fe200078e781c */
[----:B----4-:R-:W-:-:S03]  /*22610*/  @!P5 IMAD.MOV R23, RZ, RZ, -R23 ;  /* 0x000000ffff17d224 */ /* 0x010fc600078e0a17 */
[----:B------:R-:W-:Y:S01]  /*22620*/  LOP3.LUT R2, R2, 0x800, R7, 0xf8, !PT ;  /* 0x0000080002027812 */ /* 0x000fe200078ef807 */
[----:B------:R-:W-:Y:S01]  /*22630*/  IMAD R7, R10, UR5, RZ ;  /* 0x000000050a077c24 */ /* 0x000fe2000f8e02ff */
[----:B------:R-:W-:Y:S01]  /*22640*/  STL [R1+0x2b80], R8 ;  /* 0x002b800801007387 */ /* 0x000fe20000100800 */
[----:B------:R-:W-:-:S03]  /*22650*/  LOP3.LUT R9, R9, 0x30, R28, 0x78, !PT ;  /* 0x0000003009097812 */ /* 0x000fc600078e781c */
[----:B------:R-:W-:Y:S01]  /*22660*/  STL [R1+0x2b84], R23 ;  /* 0x002b841701007387 */ /* 0x000fe20000100800 */
[----:B------:R-:W-:-:S03]  /*22670*/  ISETP.GE.AND P5, PT, R3, RZ, PT ;  /* 0x000000ff0300720c */ /* 0x000fc60003fa6270 */
[----:B------:R0:W-:Y:S04]  /*22680*/  STL [R1+0x2ad0], R3 ;  /* 0x002ad00301007387 */ /* 0x0001e80000100800 */
[----:B------:R1:W-:Y:S01]  /*22690*/  STL [R1+0x858], R7 ;  /* 0x0008580701007387 */ /* 0x0003e20000100800 */
[----:B------:R-:W-:-:S03]  /*226a0*/  @!P6 IMAD.IADD R27, R27, 0x1, -R0 ;  /* 0x000000011b1be824 */ /* 0x000fc600078e0a00 */
[----:B0-----:R-:W3:Y:S04]  /*226b0*/  LDL.LU R3, [R1+0xa10] ;  /* 0x000a100001037983 */ /* 0x001ee80000300800 */
[----:B------:R-:W4:Y:S01]  /*226c0*/  LDL.LU R23, [R1+0xa0c] ;  /* 0x000a0c0001177983 */ /* 0x000f220000300800 */
[----:B------:R-:W-:-:S03]  /*226d0*/  LEA R0, P4, R7, UR10, 0x1 ;  /* 0x0000000a07007c11 */ /* 0x000fc6000f8808ff */
[----:B------:R-:W4:Y:S04]  /*226e0*/  LDL.LU R8, [R1+0xa08] ;  /* 0x000a080001087983 */ /* 0x000f280000300800 */
[----:B------:R-:W4:Y:S04]  /*226f0*/  LDL.LU R2, [R1+0xa04] ;  /* 0x000a040001027983 */ /* 0x000f280000300800 */
[----:B------:R-:W4:Y:S04]  /*22700*/  LDL.LU R28, [R1+0xa00] ;  /* 0x000a0000011c7983 */ /* 0x000f280000300800 */
[----:B------:R-:W4:Y:S04]  /*22710*/  LDL.LU R9, [R1+0x9f8] ;  /* 0x0009f80001097983 */ /* 0x000f280000300800 */
[----:B-1----:R-:W4:Y:S04]  /*22720*/  LDL.LU R7, [R1+0x9e4] ;  /* 0x0009e40001077983 */ /* 0x002f280000300800 */
[----:B------:R-:W4:Y:S04]  /*22730*/  LDL.LU R24, [R1+0x9e0] ;  /* 0x0009e00001187983 */ /* 0x000f280000300800 */
[----:B------:R-:W4:Y:S04]  /*22740*/  LDL.LU R21, [R1+0x9d0] ;  /* 0x0009d00001157983 */ /* 0x000f280000300800 */
[----:B------:R-:W4:Y:S04]  /*22750*/  LDL.LU R20, [R1+0xc] ;  /* 0x00000c0001147983 */ /* 0x000f280000300800 */
[----:B------:R-:W4:Y:S04]  /*22760*/  LDL.LU R19, [R1+0x9c0] ;  /* 0x0009c00001137983 */ /* 0x000f280000300800 */
[----:B------:R-:W4:Y:S04]  /*22770*/  LDL.LU R18, [R1] ;  /* 0x0000000001127983 */ /* 0x000f280000300800 */
[----:B------:R-:W4:Y:S01]  /*22780*/  LDL.LU R25, [R1+0x9bc] ;  /* 0x0009bc0001197983 */ /* 0x000f220000300800 */
[----:B------:R-:W-:-:S03]  /*22790*/  ISETP.GE.AND P6, PT, R13, RZ, PT ;  /* 0x000000ff0d00720c */ /* 0x000fc60003fc6270 */
[----:B------:R-:W4:Y:S04]  /*227a0*/  LDL.LU R22, [R1+0x9b8] ;  /* 0x0009b80001167983 */ /* 0x000f280000300800 */
[----:B------:R-:W4:Y:S01]  /*227b0*/  LDL.LU R17, [R1+0x9b4] ;  /* 0x0009b40001117983 */ /* 0x000f220000300800 */
[----:B------:R-:W-:-:S03]  /*227c0*/  @!P5 IMAD.MOV R4, RZ, RZ, -R4 ;  /* 0x000000ffff04d224 */ /* 0x000fc600078e0a04 */
[----:B------:R-:W4:Y:S04]  /*227d0*/  LDL.LU R15, [R1+0x9b0] ;  /* 0x0009b000010f7983 */ /* 0x000f280000300800 */
[----:B------:R-:W4:Y:S04]  /*227e0*/  LDL.LU R14, [R1+0x9ac] ;  /* 0x0009ac00010e7983 */ /* 0x000f280000300800 */
[----:B------:R-:W4:Y:S04]  /*227f0*/  LDL.LU R13, [R1+0x9a8] ;  /* 0x0009a800010d7983 */ /* 0x000f280000300800 */
[----:B------:R-:W4:Y:S04]  /*22800*/  LDL.LU R12, [R1+0x9a4] ;  /* 0x0009a400010c7983 */ /* 0x000f280000300800 */
[----:B------:R-:W4:Y:S04]  /*22810*/  LDL.LU R11, [R1+0x9a0] ;  /* 0x0009a000010b7983 */ /* 0x000f280000300800 */
[----:B------:R-:W4:Y:S04]  /*22820*/  LDL.LU R10, [R1+0x99c] ;  /* 0x00099c00010a7983 */ /* 0x000f280000300800 */
[----:B------:R0:W-:Y:S04]  /*22830*/  STL [R1+0x2b30], R0 ;  /* 0x002b300001007387 */ /* 0x0001e80000100800 */
[----:B0-----:R-:W4:Y:S04]  /*22840*/  LDL.LU R0, [R1+0xa14] ;  /* 0x000a140001007983 */ /* 0x001f280000300800 */
[----:B------:R0:W-:Y:S04]  /*22850*/  STL [R1+0x2b88], R4 ;  /* 0x002b880401007387 */ /* 0x0001e80000100800 */
[----:B0-----:R-:W4:Y:S01]  /*22860*/  LDL.LU R4, [R1+0xa18] ;  /* 0x000a180001047983 */ /* 0x001f220000300800 */
[----:B------:R-:W-:-:S02]  /*22870*/  @!P1 IMAD.MOV R16, RZ, RZ, -R16 ;  /* 0x000000ffff109224 */ /* 0x000fc400078e0a10 */
[----:B------:R-:W-:Y:S02]  /*22880*/  @!P3 IMAD.MOV R27, RZ, RZ, -R27 ;  /* 0x000000ffff1bb224 */ /* 0x000fe400078e0a1b */
[----:B------:R-:W-:Y:S02]  /*22890*/  @!P6 IMAD.MOV R26, RZ, RZ, -R26 ;  /* 0x000000ffff1ae224 */ /* 0x000fe400078e0a1a */
[----:B------:R-:W-:Y:S01]  /*228a0*/  @!P2 IMAD.MOV R6, RZ, RZ, -R6 ;  /* 0x000000ffff06a224 */ /* 0x000fe200078e0a06 */
[----:B------:R-:W-:Y:S04]  /*228b0*/  STL [R1+0x2b8c], R16 ;  /* 0x002b8c1001007387 */ /* 0x000fe80000100800 */
[----:B------:R-:W-:Y:S04]  /*228c0*/  STL [R1+0x2b90], R27 ;  /* 0x002b901b01007387 */ /* 0x000fe80000100800 */
[----:B------:R-:W-:Y:S04]  /*228d0*/  STL [R1+0x2b94], R26 ;  /* 0x002b941a01007387 */ /* 0x000fe80000100800 */
[----:B------:R-:W-:Y:S01]  /*228e0*/  STL [R1+0x2b98], R6 ;  /* 0x002b980601007387 */ /* 0x000fe20000100800 */
[----:B--2---:R-:W-:-:S02]  /*228f0*/  ISETP.NE.AND P0, PT, R5, RZ, PT ;  /* 0x000000ff0500720c */ /* 0x004fc40003f05270 */
[----:B------:R-:W-:-:S04]  /*22900*/  LOP3.LUT R5, RZ, R5, RZ, 0x33, !PT ;  /* 0x00000005ff057212 */ /* 0x000fc800078e33ff */
[C---:B------:R-:W-:Y:S02]  /*22910*/  SEL R29, R5.reuse, R29, !P0 ;  /* 0x0000001d051d7207 */ /* 0x040fe40004000000 */
[C---:B---3--:R-:W-:Y:S02]  /*22920*/  SEL R3, R5.reuse, R3, !P0 ;  /* 0x0000000305037207 */ /* 0x048fe40004000000 */
[C---:B----4-:R-:W-:Y:S02]  /*22930*/  SEL R0, R5.reuse, R0, !P0 ;  /* 0x0000000005007207 */ /* 0x050fe40004000000 */
[----:B------:R-:W-:-:S05]  /*22940*/  SEL R4, R5, R4, !P0 ;  /* 0x0000000405047207 */ /* 0x000fca0004000000 */
[----:B------:R0:W-:Y:S04]  /*22950*/  STL [R1+0x54], R4 ;  /* 0x0000540401007387 */ /* 0x0001e80000100800 */
[----:B------:R1:W-:Y:S04]  /*22960*/  STL [R1+0x50], R0 ;  /* 0x0000500001007387 */ /* 0x0003e80000100800 */
[----:B------:R2:W-:Y:S01]  /*22970*/  STL [R1+0x40], R3 ;  /* 0x0000400301007387 */ /* 0x0005e20000100800 */
[C---:B0-----:R-:W-:Y:S02]  /*22980*/  SEL R4, R5.reuse, R23, !P0 ;  /* 0x0000001705047207 */ /* 0x041fe40004000000 */
[----:B-1----:R-:W-:-:S03]  /*22990*/  SEL R0, R5, R8, !P0 ;  /* 0x0000000805007207 */ /* 0x002fc60004000000 */
[----:B------:R-:W-:Y:S01]  /*229a0*/  STL [R1+0x3c], R4 ;  /* 0x00003c0401007387 */ /* 0x000fe20000100800 */
[C---:B--2---:R-:W-:Y:S02]  /*229b0*/  SEL R3, R5.reuse, R2, !P0 ;  /* 0x0000000205037207 */ /* 0x044fe40004000000 */
[C---:B------:R-:W-:Y:S01]  /*229c0*/  SEL R2, R5.reuse, R28, !P0 ;  /* 0x0000001c05027207 */ /* 0x040fe20004000000 */
[----:B------:R0:W-:Y:S04]  /*229d0*/  STL [R1+0x38], R0 ;  /* 0x0000380001007387 */ /* 0x0001e80000100800 */
[----:B------:R1:W-:Y:S04]  /*229e0*/  STL [R1+0x24], R3 ;  /* 0x0000240301007387 */ /* 0x0003e80000100800 */
[----:B------:R2:W-:Y:S01]  /*229f0*/  STL [R1+0x20], R2 ;  /* 0x0000200201007387 */ /* 0x0005e20000100800 */
[----:B0-----:R-:W-:-:S02]  /*22a00*/  SEL R0, R5, R9, !P0 ;  /* 0x0000000905007207 */ /* 0x001fc40004000000 */
[----:B-1----:R-:W-:-:S03]  /*22a10*/  SEL R3, R5, R7, !P0 ;  /* 0x0000000705037207 */ /* 0x002fc60004000000 */
[----:B------:R0:W-:Y:S01]  /*22a20*/  STL [R1+0x1c], R0 ;  /* 0x00001c0001007387 */ /* 0x0001e20000100800 */
[----:B--2---:R-:W-:-:S03]  /*22a30*/  SEL R2, R5, R24, !P0 ;  /* 0x0000001805027207 */ /* 0x004fc60004000000 */
[----:B------:R1:W-:Y:S04]  /*22a40*/  STL [R1+0x18], R3 ;  /* 0x0000180301007387 */ /* 0x0003e80000100800 */
[----:B------:R2:W-:Y:S01]  /*22a50*/  STL [R1+0x14], R2 ;  /* 0x0000140201007387 */ /* 0x0005e20000100800 */
[C---:B0-----:R-:W-:Y:S02]  /*22a60*/  SEL R0, R5.reuse, R21, !P0 ;  /* 0x0000001505007207 */ /* 0x041fe40004000000 */
[----:B-1----:R-:W-:-:S03]  /*22a70*/  SEL R3, R5, R20, !P0 ;  /* 0x0000001405037207 */ /* 0x002fc60004000000 */
[----:B------:R0:W-:Y:S01]  /*22a80*/  STL [R1+0x10], R0 ;  /* 0x0000100001007387 */ /* 0x0001e20000100800 */
[----:B--2---:R-:W-:-:S03]  /*22a90*/  SEL R2, R5, R19, !P0 ;  /* 0x0000001305027207 */ /* 0x004fc60004000000 */
[----:B------:R-:W-:Y:S01]  /*22aa0*/  STL [R1+0xc], R3 ;  /* 0x00000c0301007387 */ /* 0x000fe20000100800 */
[----:B------:R-:W-:-:S03]  /*22ab0*/  SEL R28, R5, R25, !P0 ;  /* 0x00000019051c7207 */ /* 0x000fc60004000000 */
[----:B------:R1:W-:Y:S01]  /*22ac0*/  STL [R1+0x4], R2 ;  /* 0x0000040201007387 */ /* 0x0003e20000100800 */
[----:B0-----:R-:W-:-:S05]  /*22ad0*/  SEL R0, R5, R18, !P0 ;  /* 0x0000001205007207 */ /* 0x001fca0004000000 */
[----:B------:R0:W-:Y:S01]  /*22ae0*/  STL [R1], R0 ;  /* 0x0000000001007387 */ /* 0x0001e20000100800 */
[----:B-1----:R-:W-:-:S03]  /*22af0*/  SEL R2, R5, R22, !P0 ;  /* 0x0000001605027207 */ /* 0x002fc60004000000 */
[----:B------:R-:W-:Y:S04]  /*22b00*/  STL.64 [R1+0x2b38], R28 ;  /* 0x002b381c01007387 */ /* 0x000fe80000100a00 */
[----:B------:R1:W-:Y:S01]  /*22b10*/  STL [R1+0x2b9c], R2 ;  /* 0x002b9c0201007387 */ /* 0x0003e20000100800 */
[C---:B0-----:R-:W-:Y:S02]  /*22b20*/  SEL R0, R5.reuse, R17, !P0 ;  /* 0x0000001105007207 */ /* 0x041fe40004000000 */
[C---:B------:R-:W-:Y:S02]  /*22b30*/  SEL R3, R5.reuse, R14, !P0 ;  /* 0x0000000e05037207 */ /* 0x040fe40004000000 */
[C---:B-1----:R-:W-:Y:S01]  /*22b40*/  SEL R2, R5.reuse, R15, !P0 ;  /* 0x0000000f05027207 */ /* 0x042fe20004000000 */
[----:B------:R0:W-:Y:S04]  /*22b50*/  STL [R1+0x74], R0 ;  /* 0x0000740001007387 */ /* 0x0001e80000100800 */
[----:B------:R1:W-:Y:S01]  /*22b60*/  STL [R1+0x88], R2 ;  /* 0x0000880201007387 */ /* 0x0003e20000100800 */
[----:B0-----:R-:W-:-:S03]  /*22b70*/  SEL R0, R5, R13, !P0 ;  /* 0x0000000d05007207 */ /* 0x001fc60004000000 */
[----:B------:R-:W-:Y:S01]  /*22b80*/  STL [R1+0x8c], R3 ;  /* 0x00008c0301007387 */ /* 0x000fe20000100800 */
[----:B-1----:R-:W-:-:S03]  /*22b90*/  SEL R2, R5, R12, !P0 ;  /* 0x0000000c05027207 */ /* 0x002fc60004000000 */
[----:B------:R-:W-:Y:S04]  /*22ba0*/  STL [R1+0xa4], R0 ;  /* 0x0000a40001007387 */ /* 0x000fe80000100800 */
[----:B------:R0:W-:Y:S04]  /*22bb0*/  STL [R1+0xac], R2 ;  /* 0x0000ac0201007387 */ /* 0x0001e80000100800 */
[----:B0-----:R-:W2:Y:S01]  /*22bc0*/  LDL.LU R2, [R1+0x97c] ;  /* 0x00097c0001027983 */ /* 0x001ea20000300800 */
[C---:B------:R-:W-:Y:S02]  /*22bd0*/  SEL R3, R5.reuse, R11, !P0 ;  /* 0x0000000b05037207 */ /* 0x040fe40004000000 */
[----:B------:R-:W-:-:S03]  /*22be0*/  SEL R0, R5, R10, !P0 ;  /* 0x0000000a05007207 */ /* 0x000fc60004000000 */
[----:B------:R-:W-:Y:S04]  /*22bf0*/  STL [R1+0xc4], R3 ;  /* 0x0000c40301007387 */ /* 0x000fe80000100800 */
[----:B--2---:R0:W-:Y:S04]  /*22c00*/  STL [R1+0x2c48], R2 ;  /* 0x002c480201007387 */ /* 0x0041e80000100800 */
[----:B------:R-:W-:Y:S04]  /*22c10*/  STL [R1+0xd4], R0 ;  /* 0x0000d40001007387 */ /* 0x000fe80000100800 */
[----:B0-----:R-:W2:Y:S04]  /*22c20*/  LDL.LU R2, [R1+0x984] ;  /* 0x0009840001027983 */ /* 0x001ea80000300800 */
[----:B--2---:R0:W-:Y:S04]  /*22c30*/  STL [R1+0x2c4c], R2 ;  /* 0x002c4c0201007387 */ /* 0x0041e80000100800 */
[----:B0-----:R-:W2:Y:S04]  /*22c40*/  LDL.LU R2, [R1+0x98c] ;  /* 0x00098c0001027983 */ /* 0x001ea80000300800 */
[----:B--2---:R0:W-:Y:S04]  /*22c50*/  STL [R1+0x2c50], R2 ;  /* 0x002c500201007387 */ /* 0x0041e80000100800 */
[----:B0-----:R-:W2:Y:S04]  /*22c60*/  LDL.LU R2, [R1+0x990] ;  /* 0x0009900001027983 */ /* 0x001ea80000300800 */
[----:B------:R-:W3:Y:S04]  /*22c70*/  LDL.LU R28, [R1+0x978] ;  /* 0x00097800011c7983 */ /* 0x000ee80000300800 */
[----:B------:R-:W4:Y:S04]  /*22c80*/  LDL.LU R29, [R1+0x96c] ;  /* 0x00096c00011d7983 */ /* 0x000f280000300800 */
[----:B------:R-:W3:Y:S04]  /*22c90*/  LDL.LU R6, [R1+0x964] ;  /* 0x0009640001067983 */ /* 0x000ee80000300800 */
[----:B------:R-:W4:Y:S04]  /*22ca0*/  LDL.LU R26, [R1+0x960] ;  /* 0x00096000011a7983 */ /* 0x000f280000300800 */
        /* <DEDUP_REMOVED lines=22> */
[----:B------:R-:W4:Y:S01]  /*22e10*/  LDL.LU R10, [R1+0x8c4] ;  /* 0x0008c400010a7983 */ /* 0x000f220000300800 */
[----:B--2---:R-:W-:-:S05]  /*22e20*/  SEL R2, R5, R2, !P0 ;  /* 0x0000000205027207 */ /* 0x004fca0004000000 */
[----:B------:R0:W-:Y:S04]  /*22e30*/  STL [R1+0xec], R2 ;  /* 0x0000ec0201007387 */ /* 0x0001e80000100800 */
[----:B0-----:R-:W2:Y:S02]  /*22e40*/  LDL.LU R2, [R1+0x2c50] ;  /* 0x002c500001027983 */ /* 0x001ea40000300800 */
[----:B--2---:R-:W-:-:S05]  /*22e50*/  SEL R2, R5, R2, !P0 ;  /* 0x0000000205027207 */ /* 0x004fca0004000000 */
[----:B------:R0:W-:Y:S04]  /*22e60*/  STL [R1+0xfc], R2 ;  /* 0x0000fc0201007387 */ /* 0x0001e80000100800 */
[----:B0-----:R-:W2:Y:S02]  /*22e70*/  LDL.LU R2, [R1+0x2c4c] ;  /* 0x002c4c0001027983 */ /* 0x001ea40000300800 */
[----:B--2---:R-:W-:-:S05]  /*22e80*/  SEL R2, R5, R2, !P0 ;  /* 0x0000000205027207 */ /* 0x004fca0004000000 */
[----:B------:R0:W-:Y:S04]  /*22e90*/  STL [R1+0x108], R2 ;  /* 0x0001080201007387 */ /* 0x0001e80000100800 */
[----:B0-----:R-:W2:Y:S01]  /*22ea0*/  LDL.LU R2, [R1+0x2c48] ;  /* 0x002c480001027983 */ /* 0x001ea20000300800 */
[C---:B---3--:R-:W-:Y:S02]  /*22eb0*/  SEL R6, R5.reuse, R6, !P0 ;  /* 0x0000000605067207 */ /* 0x048fe40004000000 */
[----:B--2---:R-:W-:-:S05]  /*22ec0*/  SEL R2, R5, R2, !P0 ;  /* 0x0000000205027207 */ /* 0x004fca0004000000 */
[----:B------:R0:W-:Y:S02]  /*22ed0*/  STL [R1+0x11c], R2 ;  /* 0x00011c0201007387 */ /* 0x0001e40000100800 */
[C---:B0-----:R-:W-:Y:S02]  /*22ee0*/  SEL R2, R5.reuse, R28, !P0 ;  /* 0x0000001c05027207 */ /* 0x041fe40004000000 */
[----:B----4-:R-:W-:-:S03]  /*22ef0*/  SEL R28, R5, R29, !P0 ;  /* 0x0000001d051c7207 */ /* 0x010fc60004000000 */
[----:B------:R0:W-:Y:S04]  /*22f00*/  STL [R1+0x124], R2 ;  /* 0x0001240201007387 */ /* 0x0001e80000100800 */
[----:B------:R-:W-:Y:S01]  /*22f10*/  STL [R1+0x138], R28 ;  /* 0x0001381c01007387 */ /* 0x000fe20000100800 */
[----:B0-----:R-:W-:-:S03]  /*22f20*/  SEL R2, R5, R26, !P0 ;  /* 0x0000001a05027207 */ /* 0x001fc60004000000 */
[----:B------:R0:W-:Y:S01]  /*22f30*/  STL [R1+0x164], R6 ;  /* 0x0001640601007387 */ /* 0x0001e20000100800 */
[----:B------:R-:W-:-:S03]  /*22f40*/  SEL R26, R5, R27, !P0 ;  /* 0x0000001b051a7207 */ /* 0x000fc60004000000 */
[----:B------:R1:W-:Y:S01]  /*22f50*/  STL [R1+0x170], R2 ;  /* 0x0001700201007387 */ /* 0x0003e20000100800 */
[----:B0-----:R-:W-:-:S03]  /*22f60*/  SEL R6, R5, R16, !P0 ;  /* 0x0000001005067207 */ /* 0x001fc60004000000 */
[----:B------:R-:W-:Y:S01]  /*22f70*/  STL [R1+0x178], R26 ;  /* 0x0001781a01007387 */ /* 0x000fe20000100800 */
[----:B-1----:R-:W-:-:S03]  /*22f80*/  SEL R2, R5, R4, !P0 ;  /* 0x0000000405027207 */ /* 0x002fc60004000000 */
[----:B------:R-:W-:Y:S01]  /*22f90*/  STL [R1+0x180], R6 ;  /* 0x0001800601007387 */ /* 0x000fe20000100800 */
[C---:B------:R-:W-:Y:S02]  /*22fa0*/  SEL R4, R5.reuse, R0, !P0 ;  /* 0x0000000005047207 */ /* 0x040fe40004000000 */
[C---:B------:R-:W-:Y:S01]  /*22fb0*/  SEL R0, R5.reuse, R3, !P0 ;  /* 0x0000000305007207 */ /* 0x040fe20004000000 */
[----:B------:R0:W-:Y:S01]  /*22fc0*/  STL [R1+0x188], R2 ;  /* 0x0001880201007387 */ /* 0x0001e20000100800 */
[----:B------:R-:W-:-:S03]  /*22fd0*/  SEL R3, R5, R8, !P0 ;  /* 0x0000000805037207 */ /* 0x000fc60004000000 */
[----:B------:R-:W-:Y:S01]  /*22fe0*/  STL [R1+0x19c], R4 ;  /* 0x00019c0401007387 */ /* 0x000fe20000100800 */
[----:B0-----:R-:W-:-:S03]  /*22ff0*/  SEL R2, R5, R23, !P0 ;  /* 0x0000001705027207 */ /* 0x001fc60004000000 */
[----:B------:R0:W-:Y:S04]  /*23000*/  STL [R1+0x1c8], R0 ;  /* 0x0001c80001007387 */ /* 0x0001e80000100800 */
[----:B------:R1:W-:Y:S01]  /*23010*/  STL [R1+0x1d0], R2 ;  /* 0x0001d00201007387 */ /* 0x0003e20000100800 */
[----:B0-----:R-:W-:-:S03]  /*23020*/  SEL R0, R5, R9, !P0 ;  /* 0x0000000905007207 */ /* 0x001fc60004000000 */
[----:B------:R0:W-:Y:S01]  /*23030*/  STL [R1+0x1dc], R3 ;  /* 0x0001dc0301007387 */ /* 0x0001e20000100800 */
[----:B-1----:R-:W-:-:S03]  /*23040*/  SEL R2, R5, R7, !P0 ;  /* 0x0000000705027207 */ /* 0x002fc60004000000 */
[----:B------:R1:W-:Y:S04]  /*23050*/  STL [R1+0x1e4], R0 ;  /* 0x0001e40001007387 */ /* 0x0003e80000100800 */
[----:B------:R2:W-:Y:S01]  /*23060*/  STL [R1+0x20c], R2 ;  /* 0x00020c0201007387 */ /* 0x0005e20000100800 */
[C---:B0-----:R-:W-:Y:S02]  /*23070*/  SEL R3, R5.reuse, R24, !P0 ;  /* 0x0000001805037207 */ /* 0x041fe40004000000 */
        /* <DEDUP_REMOVED lines=19> */
[----:B------:R-:W-:Y:S01]  /*231b0*/  STL [R1+0x2ac], R3 ;  /* 0x0002ac0301007387 */ /* 0x000fe20000100800 */
[----:B--2---:R-:W-:-:S03]  /*231c0*/  SEL R2, R5, R12, !P0 ;  /* 0x0000000c05027207 */ /* 0x004fc60004000000 */
        /* <DEDUP_REMOVED lines=55> */
[----:B------:R-:W-:Y:S04]  /*23540*/  STL [R1+0x304], R28 ;  /* 0x0003041c01007387 */ /* 0x000fe80000100800 */
[----:B------:R1:W-:Y:S01]  /*23550*/  STL [R1+0x30c], R6 ;  /* 0x00030c0601007387 */ /* 0x0003e20000100800 */
[C---:B0-----:R-:W-:Y:S02]  /*23560*/  SEL R2, R5.reuse, R26, !P0 ;  /* 0x0000001a05027207 */ /* 0x041fe40004000000 */
[----:B------:R-:W-:-:S02]  /*23570*/  SEL R26, R5, R27, !P0 ;  /* 0x0000001b051a7207 */ /* 0x000fc40004000000 */
[C---:B-1----:R-:W-:Y:S01]  /*23580*/  SEL R6, R5.reuse, R16, !P0 ;  /* 0x0000001005067207 */ /* 0x042fe20004000000 */
[----:B------:R0:W-:Y:S04]  /*23590*/  STL [R1+0x314], R2 ;  /* 0x0003140201007387 */ /* 0x0001e80000100800 */
[----:B------:R-:W-:Y:S04]  /*235a0*/  STL [R1+0x31c], R26 ;  /* 0x00031c1a01007387 */ /* 0x000fe80000100800 */
[----:B------:R-:W-:Y:S01]  /*235b0*/  STL [R1+0x32c], R6 ;  /* 0x00032c0601007387 */ /* 0x000fe20000100800 */
[----:B0-----:R-:W-:-:S02]  /*235c0*/  SEL R2, R5, R4, !P0 ;  /* 0x0000000405027207 */ /* 0x001fc40004000000 */
[C---:B------:R-:W-:Y:S02]  /*235d0*/  SEL R4, R5.reuse, R0, !P0 ;  /* 0x0000000005047207 */ /* 0x040fe40004000000 */
[C---:B------:R-:W-:Y:S01]  /*235e0*/  SEL R0, R5.reuse, R3, !P0 ;  /* 0x0000000305007207 */ /* 0x040fe20004000000 */
[----:B------:R0:W-:Y:S04]  /*235f0*/  STL [R1+0x33c], R2 ;  /* 0x00033c0201007387 */ /* 0x0001e80000100800 */
[----:B------:R-:W-:Y:S01]  /*23600*/  STL [R1+0x340], R4 ;  /* 0x0003400401007387 */ /* 0x000fe20000100800 */
[----:B------:R-:W-:-:S03]  /*23610*/  SEL R3, R5, R8, !P0 ;  /* 0x0000000805037207 */ /* 0x000fc60004000000 */
[----:B------:R1:W-:Y:S01]  /*23620*/  STL [R1+0x34c], R0 ;  /* 0x00034c0001007387 */ /* 0x0003e20000100800 */
[C---:B0-----:R-:W-:Y:S02]  /*23630*/  SEL R2, R5.reuse, R23, !P0 ;  /* 0x0000001705027207 */ /* 0x041fe40004000000 */
[----:B-1----:R-:W-:-:S03]  /*23640*/  SEL R0, R5, R9, !P0 ;  /* 0x0000000905007207 */ /* 0x002fc60004000000 */
[----:B------:R0:W-:Y:S04]  /*23650*/  STL [R1+0x350], R2 ;  /* 0x0003500201007387 */ /* 0x0001e80000100800 */
[----:B------:R1:W-:Y:S04]  /*23660*/  STL [R1+0x354], R3 ;  /* 0x0003540301007387 */ /* 0x0003e80000100800 */
[----:B------:R2:W-:Y:S01]  /*23670*/  STL [R1+0x360], R0 ;  /* 0x0003600001007387 */ /* 0x0005e20000100800 */
[C---:B0-----:R-:W-:Y:S02]  /*23680*/  SEL R2, R5.reuse, R7, !P0 ;  /* 0x0000000705027207 */ /* 0x041fe40004000000 */
[----:B-1----:R-:W-:-:S02]  /*23690*/  SEL R3, R5, R24, !P0 ;  /* 0x0000001805037207 */ /* 0x002fc40004000000 */
[C---:B--2---:R-:W-:Y:S01]  /*236a0*/  SEL R0, R5.reuse, R21, !P0 ;  /* 0x0000001505007207 */ /* 0x044fe20004000000 */
[----:B------:R0:W-:Y:S04]  /*236b0*/  STL [R1+0x368], R2 ;  /* 0x0003680201007387 */ /* 0x0001e80000100800 */
[----:B------:R1:W-:Y:S04]  /*236c0*/  STL [R1+0x370], R3 ;  /* 0x0003700301007387 */ /* 0x0003e80000100800 */
[----:B------:R2:W-:Y:S01]  /*236d0*/  STL [R1+0x380], R0 ;  /* 0x0003800001007387 */ /* 0x0005e20000100800 */
[----:B0-----:R-:W-:-:S02]  /*236e0*/  SEL R2, R5, R20, !P0 ;  /* 0x0000001405027207 */ /* 0x001fc40004000000 */
[C---:B-1----:R-:W-:Y:S02]  /*236f0*/  SEL R3, R5.reuse, R19, !P0 ;  /* 0x0000001305037207 */ /* 0x042fe40004000000 */
        /* <DEDUP_REMOVED lines=14> */
[----:B------:R-:W-:Y:S04]  /*237e0*/  STL [R1+0x3c8], R3 ;  /* 0x0003c80301007387 */ /* 0x000fe80000100800 */
[----:B------:R-:W-:Y:S01]  /*237f0*/  STL [R1+0x3cc], R0 ;  /* 0x0003cc0001007387 */ /* 0x000fe20000100800 */
[----:B0-----:R-:W-:-:S05]  /*23800*/  SEL R2, R5, R12, !P0 ;  /* 0x0000000c05027207 */ /* 0x001fca0004000000 */
        /* <DEDUP_REMOVED lines=1237> */
[C---:B----4-:R-:W-:Y:S02]  /*28560*/  SEL R26, R5.reuse, R26, !P0 ;  /* 0x0000001a051a7207 */ /* 0x050fe40004000000 */
[C---:B------:R-:W-:Y:S02]  /*28570*/  SEL R27, R5.reuse, R27, !P0 ;  /* 0x0000001b051b7207 */ /* 0x040fe40004000000 */
[----:B------:R-:W-:-:S02]  /*28580*/  SEL R16, R5, R16, !P0 ;  /* 0x0000001005107207 */ /* 0x000fc40004000000 */
[C---:B------:R-:W-:Y:S02]  /*28590*/  SEL R4, R5.reuse, R4, !P0 ;  /* 0x0000000405047207 */ /* 0x040fe40004000000 */
[C---:B------:R-:W-:Y:S02]  /*285a0*/  SEL R23, R5.reuse, R23, !P0 ;  /* 0x0000001705177207 */ /* 0x040fe40004000000 */
[C---:B------:R-:W-:Y:S02]  /*285b0*/  SEL R8, R5.reuse, R8, !P0 ;  /* 0x0000000805087207 */ /* 0x040fe40004000000 */
[C---:B------:R-:W-:Y:S02]  /*285c0*/  SEL R9, R5.reuse, R9, !P0 ;  /* 0x0000000905097207 */ /* 0x040fe40004000000 */
        /* <DEDUP_REMOVED lines=15> */
[----:B--2---:R-:W-:-:S05]  /*286c0*/  SEL R2, R5, R2, !P0 ;  /* 0x0000000205027207 */ /* 0x004fca0004000000 */
[----:B------:R0:W-:Y:S04]  /*286d0*/  STL [R1+0x1b0], R2 ;  /* 0x0001b00201007387 */ /* 0x0001e80000100800 */
[----:B0-----:R-:W2:Y:S04]  /*286e0*/  LDL.LU R2, [R1+0x2b9c] ;  /* 0x002b9c0001027983 */ /* 0x001ea80000300800 */
[----:B------:R0:W-:Y:S04]  /*286f0*/  STL [R1+0x1ac], R6 ;  /* 0x0001ac0601007387 */ /* 0x0001e80000100800 */
[----:B0-----:R-:W3:Y:S04]  /*28700*/  LDL.LU R6, [R1+0x2b98] ;  /* 0x002b980001067983 */ /* 0x001ee80000300800 */
[----:B------:R0:W-:Y:S04]  /*28710*/  STL [R1+0x1a8], R26 ;  /* 0x0001a81a01007387 */ /* 0x0001e80000100800 */
[----:B0-----:R-:W4:Y:S04]  /*28720*/  LDL.LU R26, [R1+0x2b94] ;  /* 0x002b9400011a7983 */ /* 0x001f280000300800 */
        /* <DEDUP_REMOVED lines=19> */
[----:B0-----:R-:W3:Y:S04]  /*28860*/  LDL.LU R20, [R1+0x2b6c] ;  /* 0x002b6c0001147983 */ /* 0x001ee80000300800 */
[----:B------:R0:W-:Y:S04]  /*28870*/  STL [R1+0x168], R19 ;  /* 0x0001681301007387 */ /* 0x0001e80000100800 */
[----:B0-----:R-:W4:Y:S04]  /*28880*/  LDL.LU R19, [R1+0x2b68] ;  /* 0x002b680001137983 */ /* 0x001f280000300800 */
[----:B------:R0:W-:Y:S04]  /*28890*/  STL [R1+0x160], R18 ;  /* 0x0001601201007387 */ /* 0x0001e80000100800 */
[----:B0-----:R-:W4:Y:S04]  /*288a0*/  LDL.LU R18, [R1+0x2b64] ;  /* 0x002b640001127983 */ /* 0x001f280000300800 */
        /* <DEDUP_REMOVED lines=17> */
[----:B0-----:R-:W3:Y:S01]  /*289c0*/  LDL.LU R10, [R1+0x2b40] ;  /* 0x002b4000010a7983 */ /* 0x001ee20000300800 */
[----:B------:R-:W-:-:S02]  /*289d0*/  SEL R28, R5, R28, !P0 ;  /* 0x0000001c051c7207 */ /* 0x000fc40004000000 */
[----:B------:R-:W-:-:S03]  /*289e0*/  SEL R0, R5, R0, !P0 ;  /* 0x0000000005007207 */ /* 0x000fc60004000000 */
[----:B------:R0:W-:Y:S01]  /*289f0*/  STL [R1+0x134], R28 ;  /* 0x0001341c01007387 */ /* 0x0001e20000100800 */
[C---:B------:R-:W-:Y:S02]  /*28a00*/  SEL R3, R5.reuse, R3, !P0 ;  /* 0x0000000305037207 */ /* 0x040fe40004000000 */
[----:B0-----:R-:W-:-:S05]  /*28a10*/  SEL R28, R5, R29, !P0 ;  /* 0x0000001d051c7207 */ /* 0x001fca0004000000 */
[----:B------:R-:W-:Y:S04]  /*28a20*/  STL [R1+0x130], R28 ;  /* 0x0001301c01007387 */ /* 0x000fe80000100800 */
[----:B------:R-:W4:Y:S04]  /*28a30*/  LDL.LU R29, [R1+0xc64] ;  /* 0x000c6400011d7983 */ /* 0x000f280000300800 */
[----:B------:R-:W-:Y:S04]  /*28a40*/  STL [R1+0x12c], R0 ;  /* 0x00012c0001007387 */ /* 0x000fe80000100800 */
[----:B------:R0:W-:Y:S04]  /*28a50*/  STL [R1+0x128], R3 ;  /* 0x0001280301007387 */ /* 0x0001e80000100800 */
[----:B0-----:R-:W4:Y:S01]  /*28a60*/  LDL.LU R3, [R1+0xc60] ;  /* 0x000c600001037983 */ /* 0x001f220000300800 */
[----:B--2---:R-:W-:-:S02]  /*28a70*/  SEL R7, R5, R7, !P0 ;  /* 0x0000000705077207 */ /* 0x004fc40004000000 */
[C---:B---3--:R-:W-:Y:S02]  /*28a80*/  SEL R0, R5.reuse, R10, !P0 ;  /* 0x0000000a05007207 */ /* 0x048fe40004000000 */
[C---:B----4-:R-:W-:Y:S02]  /*28a90*/  SEL R10, R5.reuse, R11, !P0 ;  /* 0x0000000b050a7207 */ /* 0x050fe40004000000 */
[C---:B------:R-:W-:Y:S01]  /*28aa0*/  SEL R11, R5.reuse, R12, !P0 ;  /* 0x0000000c050b7207 */ /* 0x040fe20004000000 */
        /* <DEDUP_REMOVED lines=13> */
[----:B------:R1:W-:Y:S01]  /*28b80*/  STL [R1+0xf8], R10 ;  /* 0x0000f80a01007387 */ /* 0x0003e20000100800 */
[C---:B------:R-:W-:Y:S02]  /*28b90*/  SEL R12, R5.reuse, R20, !P0 ;  /* 0x00000014050c7207 */ /* 0x040fe40004000000 */
[C---:B0-----:R-:W-:Y:S01]  /*28ba0*/  SEL R0, R5.reuse, R18, !P0 ;  /* 0x0000001205007207 */ /* 0x041fe20004000000 */
[----:B-1----:R-:W2:Y:S04]  /*28bb0*/  LDL.LU R10, [R1+0x858] ;  /* 0x00085800010a7983 */ /* 0x002ea80000300800 */
[----:B------:R0:W-:Y:S04]  /*28bc0*/  STL [R1+0xf4], R11 ;  /* 0x0000f40b01007387 */ /* 0x0001e80000100800 */
[----:B------:R1:W-:Y:S01]  /*28bd0*/  STL [R1+0xf0], R0 ;  /* 0x0000f00001007387 */ /* 0x0003e20000100800 */
[----:B0-----:R-:W-:-:S02]  /*28be0*/  SEL R11, R5, R19, !P0 ;  /* 0x00000013050b7207 */ /* 0x001fc40004000000 */
[----:B-1----:R-:W-:-:S03]  /*28bf0*/  SEL R0, R5, R21, !P0 ;  /* 0x0000001505007207 */ /* 0x002fc60004000000 */
[----:B------:R0:W-:Y:S04]  /*28c00*/  STL [R1+0xe8], R11 ;  /* 0x0000e80b01007387 */ /* 0x0001e80000100800 */
[----:B------:R-:W-:Y:S04]  /*28c10*/  STL [R1+0xe4], R12 ;  /* 0x0000e40c01007387 */ /* 0x000fe80000100800 */
[----:B------:R1:W-:Y:S01]  /*28c20*/  STL [R1+0xe0], R0 ;  /* 0x0000e00001007387 */ /* 0x0003e20000100800 */
[C---:B0-----:R-:W-:Y:S02]  /*28c30*/  SEL R11, R5.reuse, R24, !P0 ;  /* 0x00000018050b7207 */ /* 0x041fe40004000000 */
[----:B-1----:R-:W-:-:S03]  /*28c40*/  SEL R0, R5, R9, !P0 ;  /* 0x0000000905007207 */ /* 0x002fc60004000000 */
[----:B------:R-:W-:Y:S04]  /*28c50*/  STL [R1+0xdc], R11 ;  /* 0x0000dc0b01007387 */ /* 0x000fe80000100800 */
[----:B------:R-:W3:Y:S04]  /*28c60*/  LDL.LU R24, [R1+0x54] ;  /* 0x0000540001187983 */ /* 0x000ee80000300800 */
[----:B------:R0:W-:Y:S04]  /*28c70*/  STL [R1+0xd8], R7 ;  /* 0x0000d80701007387 */ /* 0x0001e80000100800 */
[----:B------:R-:W4:Y:S04]  /*28c80*/  LDL.LU R21, [R1+0x50] ;  /* 0x0000500001157983 */ /* 0x000f280000300800 */
[----:B------:R1:W-:Y:S04]  /*28c90*/  STL [R1+0xd0], R0 ;  /* 0x0000d00001007387 */ /* 0x0003e80000100800 */
[----:B------:R-:W4:Y:S04]  /*28ca0*/  LDL.LU R20, [R1+0x40] ;  /* 0x0000400001147983 */ /* 0x000f280000300800 */
[----:B------:R-:W4:Y:S04]  /*28cb0*/  LDL.LU R19, [R1+0x3c] ;  /* 0x00003c0001137983 */ /* 0x000f280000300800 */
[----:B------:R-:W4:Y:S04]  /*28cc0*/  LDL.LU R18, [R1+0x38] ;  /* 0x0000380001127983 */ /* 0x000f280000300800 */
[----:B------:R-:W4:Y:S04]  /*28cd0*/  LDL.LU R12, [R1+0x24] ;  /* 0x00002400010c7983 */ /* 0x000f280000300800 */
[----:B------:R-:W4:Y:S01]  /*28ce0*/  LDL.LU R13, [R1+0x20] ;  /* 0x00002000010d7983 */ /* 0x000f220000300800 */
[----:B0-----:R-:W-:-:S05]  /*28cf0*/  SEL R7, R5, R8, !P0 ;  /* 0x0000000805077207 */ /* 0x001fca0004000000 */
[----:B------:R0:W-:Y:S04]  /*28d00*/  STL [R1+0xcc], R7 ;  /* 0x0000cc0701007387 */ /* 0x0001e80000100800 */
[----:B------:R-:W4:Y:S04]  /*28d10*/  LDL.LU R15, [R1+0x1c] ;  /* 0x00001c00010f7983 */ /* 0x000f280000300800 */
[----:B------:R-:W4:Y:S01]  /*28d20*/  LDL.LU R14, [R1+0x18] ;  /* 0x00001800010e7983 */ /* 0x000f220000300800 */
[----:B-1----:R-:W-:-:S05]  /*28d30*/  SEL R0, R5, R23, !P0 ;  /* 0x0000001705007207 */ /* 0x002fca0004000000 */
[----:B------:R1:W-:Y:S04]  /*28d40*/  STL [R1+0xc8], R0 ;  /* 0x0000c80001007387 */ /* 0x0003e80000100800 */
[----:B------:R-:W4:Y:S04]  /*28d50*/  LDL.LU R25, [R1+0x14] ;  /* 0x0000140001197983 */ /* 0x000f280000300800 */
[----:B------:R-:W4:Y:S01]  /*28d60*/  LDL.LU R17, [R1+0x10] ;  /* 0x0000100001117983 */ /* 0x000f220000300800 */
[----:B0-----:R-:W-:Y:S02]  /*28d70*/  IMAD R7, R29, UR6, RZ ;  /* 0x000000061d077c24 */ /* 0x001fe4000f8e02ff */
[----:B------:R-:W-:Y:S01]  /*28d80*/  IMAD R8, R3, UR6, RZ ;  /* 0x0000000603087c24 */ /* 0x000fe2000f8e02ff */
[C---:B------:R-:W-:Y:S01]  /*28d90*/  SEL R3, R5.reuse, R27, !P0 ;  /* 0x0000001b05037207 */ /* 0x040fe20004000000 */
[----:B------:R-:W-:Y:S01]  /*28da0*/  ULDC UR6, c[0x0][0x240] ;  /* 0x0000900000067ab9 */ /* 0x000fe20000000800 */
[----:B-1----:R-:W-:-:S02]  /*28db0*/  SEL R0, R5, R4, !P0 ;  /* 0x0000000405007207 */ /* 0x002fc40004000000 */
[----:B------:R-:W-:Y:S02]  /*28dc0*/  SEL R4, R5, R16, !P0 ;  /* 0x0000001005047207 */ /* 0x000fe40004000000 */
[----:B------:R-:W-:-:S03]  /*28dd0*/  LEA R28, P1, R7, UR8, 0x1 ;  /* 0x00000008071c7c11 */ /* 0x000fc6000f8208ff */
[----:B------:R-:W-:Y:S04]  /*28de0*/  STL [R1+0xbc], R4 ;  /* 0x0000bc0401007387 */ /* 0x000fe80000100800 */
[----:B------:R-:W4:Y:S04]  /*28df0*/  LDL.LU R22, [R1+0xc] ;  /* 0x00000c0001167983 */ /* 0x000f280000300800 */
[----:B------:R0:W-:Y:S01]  /*28e00*/  STL [R1+0xb8], R3 ;  /* 0x0000b80301007387 */ /* 0x0001e20000100800 */
[----:B------:R-:W-:-:S03]  /*28e10*/  LEA.HI.X.SX32 R29, R7, UR9, 0x1, P1 ;  /* 0x00000009071d7c11 */ /* 0x000fc600088f0eff */
[----:B------:R-:W4:Y:S01]  /*28e20*/  LDL.LU R11, [R1+0x4] ;  /* 0x00000400010b7983 */ /* 0x000f220000300800 */
[C---:B0-----:R-:W-:Y:S02]  /*28e30*/  SEL R3, R5.reuse, R26, !P0 ;  /* 0x0000001a05037207 */ /* 0x041fe40004000000 */
[----:B------:R-:W-:-:S05]  /*28e40*/  SEL R5, R5, R6, !P0 ;  /* 0x0000000605057207 */ /* 0x000fca0004000000 */
[----:B------:R-:W-:Y:S04]  /*28e50*/  STL [R1+0xa8], R5 ;  /* 0x0000a80501007387 */ /* 0x000fe80000100800 */
[----:B------:R0:W-:Y:S01]  /*28e60*/  STL.64 [R1+0x12f0], R28 ;  /* 0x0012f01c01007387 */ /* 0x0001e20000100a00 */
[----:B------:R-:W-:-:S03]  /*28e70*/  LEA R26, P2, R8, UR8, 0x1 ;  /* 0x00000008081a7c11 */ /* 0x000fc6000f8408ff */
[----:B0-----:R-:W4:Y:S01]  /*28e80*/  LDL.LU.64 R28, [R1+0x2b38] ;  /* 0x002b3800011c7983 */ /* 0x001f220000300a00 */
[----:B------:R-:W-:Y:S02]  /*28e90*/  LEA.HI.X.SX32 R27, R8, UR9, 0x1, P2 ;  /* 0x00000009081b7c11 */ /* 0x000fe400090f0eff */
[----:B--2---:R-:W-:Y:S02]  /*28ea0*/  LEA.HI.X.SX32 R4, R10, UR11, 0x1, P4 ;  /* 0x0000000b0a047c11 */ /* 0x004fe4000a0f0eff */
[----:B------:R-:W2:Y:S04]  /*28eb0*/  LDL.LU R10, [R1] ;  /* 0x00000000010a7983 */ /* 0x000ea80000300800 */
[----:B------:R-:W-:Y:S01]  /*28ec0*/  STL.64 [R1+0x11d8], R26 ;  /* 0x0011d81a01007387 */ /* 0x000fe20000100a00 */
[----:B---3--:R-:W-:-:S02]  /*28ed0*/  IMAD R7, R24, UR6, RZ ;  /* 0x0000000618077c24 */ /* 0x008fc4000f8e02ff */
[----:B----4-:R-:W-:Y:S02]  /*28ee0*/  IMAD R6, R21, UR6, RZ ;  /* 0x0000000615067c24 */ /* 0x010fe4000f8e02ff */
[----:B------:R-:W-:Y:S01]  /*28ef0*/  IMAD R5, R20, UR6, RZ ;  /* 0x0000000614057c24 */ /* 0x000fe2000f8e02ff */
[----:B------:R0:W-:Y:S04]  /*28f00*/  STL [R1+0xb0], R7 ;  /* 0x0000b00701007387 */ /* 0x0001e80000100800 */
[----:B------:R-:W-:Y:S04]  /*28f10*/  STL [R1+0xa0], R6 ;  /* 0x0000a00601007387 */ /* 0x000fe80000100800 */
[----:B------:R1:W-:Y:S01]  /*28f20*/  STL [R1+0x9c], R5 ;  /* 0x00009c0501007387 */ /* 0x0003e20000100800 */
[----:B0-----:R-:W-:-:S02]  /*28f30*/  IMAD R7, R19, UR6, RZ ;  /* 0x0000000613077c24 */ /* 0x001fc4000f8e02ff */
[----:B-1----:R-:W-:-:S03]  /*28f40*/  IMAD R5, R12, UR6, RZ ;  /* 0x000000060c057c24 */ /* 0x002fc6000f8e02ff */
[----:B------:R-:W-:Y:S04]  /*28f50*/  STL [R1+0x98], R7 ;  /* 0x0000980701007387 */ /* 0x000fe80000100800 */
[----:B------:R-:W3:Y:S01]  /*28f60*/  LDL.LU R12, [R1+0x74] ;  /* 0x00007400010c7983 */ /* 0x000ee20000300800 */
[----:B------:R-:W-:-:S05]  /*28f70*/  IMAD R6, R18, UR6, RZ ;  /* 0x0000000612067c24 */ /* 0x000fca000f8e02ff */
[----:B------:R0:W-:Y:S04]  /*28f80*/  STL [R1+0x94], R6 ;  /* 0x0000940601007387 */ /* 0x0001e80000100800 */
[----:B------:R1:W-:Y:S01]  /*28f90*/  STL [R1+0x90], R5 ;  /* 0x0000900501007387 */ /* 0x0003e20000100800 */
[----:B0-----:R-:W-:-:S03]  /*28fa0*/  IMAD R6, R13, UR6, RZ ;  /* 0x000000060d067c24 */ /* 0x001fc6000f8e02ff */
[----:B------:R-:W4:Y:S01]  /*28fb0*/  LDL.LU R13, [R1+0x88] ;  /* 0x00008800010d7983 */ /* 0x000f220000300800 */
[----:B-1----:R-:W-:-:S03]  /*28fc0*/  IMAD R5, R15, UR6, RZ ;  /* 0x000000060f057c24 */ /* 0x002fc6000f8e02ff */
[----:B------:R0:W-:Y:S04]  /*28fd0*/  STL [R1+0x84], R6 ;  /* 0x0000840601007387 */ /* 0x0001e80000100800 */
[----:B------:R-:W4:Y:S04]  /*28fe0*/  LDL.LU R15, [R1+0x8c] ;  /* 0x00008c00010f7983 */ /* 0x000f280000300800 */
[----:B------:R1:W-:Y:S01]  /*28ff0*/  STL [R1+0x80], R5 ;  /* 0x0000800501007387 */ /* 0x0003e20000100800 */
[----:B0-----:R-:W-:-:S03]  /*29000*/  IMAD R6, R14, UR6, RZ ;  /* 0x000000060e067c24 */ /* 0x001fc6000f8e02ff */
[----:B------:R-:W4:Y:S01]  /*29010*/  LDL.LU R14, [R1+0xa4] ;  /* 0x0000a400010e7983 */ /* 0x000f220000300800 */
[----:B-1----:R-:W-:-:S03]  /*29020*/  IMAD R5, R25, UR6, RZ ;  /* 0x0000000619057c24 */ /* 0x002fc6000f8e02ff */
[----:B------:R0:W-:Y:S04]  /*29030*/  STL [R1+0x7c], R6 ;  /* 0x00007c0601007387 */ /* 0x0001e80000100800 */
[----:B0-----:R-:W4:Y:S04]  /*29040*/  LDL.LU R6, [R1+0xac] ;  /* 0x0000ac0001067983 */ /* 0x001f280000300800 */
[----:B------:R-:W4:Y:S04]  /*29050*/  LDL.LU R26, [R1+0xc4] ;  /* 0x0000c400011a7983 */ /* 0x000f280000300800 */
[----:B------:R0:W-:Y:S04]  /*29060*/  STL [R1+0x78], R5 ;  /* 0x0000780501007387 */ /* 0x0001e80000100800 */
[----:B------:R-:W4:Y:S04]  /*29070*/  LDL.LU R25, [R1+0xd4] ;  /* 0x0000d40001197983 */ /* 0x000f280000300800 */
[----:B------:R-:W4:Y:S01]  /*29080*/  LDL.LU R27, [R1+0xec] ;  /* 0x0000ec00011b7983 */ /* 0x000f220000300800 */
[----:B0-----:R-:W-:-:S03]  /*29090*/  IMAD R5, R17, UR6, RZ ;  /* 0x0000000611057c24 */ /* 0x001fc6000f8e02ff */
[----:B------:R-:W4:Y:S04]  /*290a0*/  LDL.LU R17, [R1+0xfc] ;  /* 0x0000fc0001117983 */ /* 0x000f280000300800 */
[----:B------:R0:W-:Y:S04]  /*290b0*/  STL [R1+0x70], R5 ;  /* 0x0000700501007387 */ /* 0x0001e80000100800 */
[----:B------:R-:W4:Y:S04]  /*290c0*/  LDL.LU R16, [R1+0x108] ;  /* 0x0001080001107983 */ /* 0x000f280000300800 */
[----:B------:R-:W4:Y:S01]  /*290d0*/  LDL.LU R18, [R1+0x11c] ;  /* 0x00011c0001127983 */ /* 0x000f220000300800 */
[----:B0-----:R-:W-:-:S05]  /*290e0*/  IMAD R5, R22, UR6, RZ ;  /* 0x0000000616057c24 */ /* 0x001fca000f8e02ff */
[----:B------:R0:W-:Y:S04]  /*290f0*/  STL [R1+0x6c], R5 ;  /* 0x00006c0501007387 */ /* 0x0001e80000100800 */
[----:B------:R-:W4:Y:S04]  /*29100*/  LDL.LU R23, [R1+0x124] ;  /* 0x0001240001177983 */ /* 0x000f280000300800 */
[----:B------:R-:W4:Y:S01]  /*29110*/  LDL.LU R19, [R1+0x138] ;  /* 0x0001380001137983 */ /* 0x000f220000300800 */
[----:B0-----:R-:W-:-:S05]  /*29120*/  IMAD R5, R11, UR6, RZ ;  /* 0x000000060b057c24 */ /* 0x001fca000f8e02ff */
[----:B------:R2:W-:Y:S04]  /*29130*/  STL [R1+0x68], R5 ;  /* 0x0000680501007387 */ /* 0x0005e80000100800 */
[----:B------:R-:W4:Y:S04]  /*29140*/  LDL.LU R9, [R1+0x164] ;  /* 0x0001640001097983 */ /* 0x000f280000300800 */
[----:B------:R-:W4:Y:S01]  /*29150*/  LDL.LU R20, [R1+0x170] ;  /* 0x0001700001147983 */ /* 0x000f220000300800 */
[----:B------:R-:W-:Y:S02]  /*29160*/  IMAD R2, R2, UR6, RZ ;  /* 0x0000000602027c24 */ /* 0x000fe4000f8e02ff */
[----:B--2---:R-:W-:-:S05]  /*29170*/  IMAD R5, R10, UR6, RZ ;  /* 0x000000060a057c24 */ /* 0x004fca000f8e02ff */
[----:B------:R0:W-:Y:S04]  /*29180*/  STL [R1+0x64], R5 ;  /* 0x0000640501007387 */ /* 0x0001e80000100800 */
[----:B------:R-:W2:Y:S04]  /*29190*/  LDL.LU R24, [R1+0x178] ;  /* 0x0001780001187983 */ /* 0x000ea80000300800 */
[----:B------:R-:W2:Y:S01]  /*291a0*/  LDL.LU R22, [R1+0x180] ;  /* 0x0001800001167983 */ /* 0x000ea20000300800 */
[----:B0-----:R-:W-:-:S05]  /*291b0*/  IMAD R5, R29, UR6, RZ ;  /* 0x000000061d057c24 */ /* 0x001fca000f8e02ff */
[----:B------:R0:W-:Y:S04]  /*291c0*/  STL [R1+0x60], R5 ;  /* 0x0000600501007387 */ /* 0x0001e80000100800 */
[----:B------:R-:W2:Y:S01]  /*291d0*/  LDL.LU R10, [R1+0x188] ;  /* 0x00018800010a7983 */ /* 0x000ea20000300800 */
[----:B0-----:R-:W-:-:S05]  /*291e0*/  IMAD R5, R28, UR6, RZ ;  /* 0x000000061c057c24 */ /* 0x001fca000f8e02ff */
[----:B------:R3:W-:Y:S04]  /*291f0*/  STL [R1+0x5c], R5 ;  /* 0x00005c0501007387 */ /* 0x0007e80000100800 */
[----:B------:R-:W2:Y:S04]  /*29200*/  LDL.LU R21, [R1+0x19c] ;  /* 0x00019c0001157983 */ /* 0x000ea80000300800 */
[----:B------:R-:W2:Y:S04]  /*29210*/  LDL.LU R11, [R1+0x1c8] ;  /* 0x0001c800010b7983 */ /* 0x000ea80000300800 */
[----:B------:R4:W-:Y:S01]  /*29220*/  STL [R1+0x58], R2 ;  /* 0x0000580201007387 */ /* 0x0009e20000100800 */
[----:B---3--:R-:W-:-:S03]  /*29230*/  IMAD R5, R12, UR6, RZ ;  /* 0x000000060c057c24 */ /* 0x008fc6000f8e02ff */
[----:B------:R-:W3:Y:S04]  /*29240*/  LDL.LU R12, [R1+0x1d0] ;  /* 0x0001d000010c7983 */ /* 0x000ee80000300800 */
[----:B------:R0:W-:Y:S01]  /*29250*/  STL [R1+0x54], R5 ;  /* 0x0000540501007387 */ /* 0x0001e20000100800 */
[----:B----4-:R-:W-:-:S03]  /*29260*/  IMAD R2, R13, UR6, RZ ;  /* 0x000000060d027c24 */ /* 0x010fc6000f8e02ff */
[----:B------:R-:W4:Y:S01]  /*29270*/  LDL.LU R13, [R1+0x1dc] ;  /* 0x0001dc00010d7983 */ /* 0x000f220000300800 */
[----:B0-----:R-:W-:-:S03]  /*29280*/  IMAD R5, R15, UR6, RZ ;  /* 0x000000060f057c24 */ /* 0x001fc6000f8e02ff */
[----:B------:R0:W-:Y:S04]  /*29290*/  STL [R1+0x50], R2 ;  /* 0x0000500201007387 */ /* 0x0001e80000100800 */
[----:B------:R-:W4:Y:S04]  /*292a0*/  LDL.LU R15, [R1+0x1e4] ;  /* 0x0001e400010f7983 */ /* 0x000f280000300800 */
[----:B------:R-:W-:Y:S01]  /*292b0*/  STL [R1+0x4c], R5 ;  /* 0x00004c0501007387 */ /* 0x000fe20000100800 */
[----:B0-----:R-:W-:-:S03]  /*292c0*/  IMAD R2, R14, UR6, RZ ;  /* 0x000000060e027c24 */ /* 0x001fc6000f8e02ff */
[----:B------:R-:W4:Y:S04]  /*292d0*/  LDL.LU R14, [R1+0x20c] ;  /* 0x00020c00010e7983 */ /* 0x000f280000300800 */
[----:B------:R0:W-:Y:S01]  /*292e0*/  STL [R1+0x48], R2 ;  /* 0x0000480201007387 */ /* 0x0001e20000100800 */
[----:B------:R-:W-:Y:S02]  /*292f0*/  IMAD R6, R6, UR6, RZ ;  /* 0x0000000606067c24 */ /* 0x000fe4000f8e02ff */
[----:B0-----:R-:W-:Y:S02]  /*29300*/  IMAD R2, R26, UR6, RZ ;  /* 0x000000061a027c24 */ /* 0x001fe4000f8e02ff */
[----:B------:R-:W-:Y:S01]  /*29310*/  IMAD R5, R25, UR6, RZ ;  /* 0x0000000619057c24 */ /* 0x000fe2000f8e02ff */
[----:B------:R-:W-:Y:S04]  /*29320*/  STL [R1+0x44], R6 ;  /* 0x0000440601007387 */ /* 0x000fe80000100800 */
[----:B------:R-:W4:Y:S04]  /*29330*/  LDL.LU R25, [R1+0x214] ;  /* 0x0002140001197983 */ /* 0x000f280000300800 */
[----:B------:R0:W-:Y:S04]  /*29340*/  STL [R1+0x40], R2 ;  /* 0x0000400201007387 */ /* 0x0001e80000100800 */
[----:B------:R1:W-:Y:S01]  /*29350*/  STL [R1+0x3c], R5 ;  /* 0x00003c0501007387 */ /* 0x0003e20000100800 */
[----:B0-----:R-:W-:-:S02]  /*29360*/  IMAD R2, R27, UR6, RZ ;  /* 0x000000061b027c24 */ /* 0x001fc4000f8e02ff */
[----:B-1----:R-:W-:Y:S02]  /*29370*/  IMAD R5, R17, UR6, RZ ;  /* 0x0000000611057c24 */ /* 0x002fe4000f8e02ff */
[----:B------:R-:W4:Y:S04]  /*29380*/  LDL.LU R17, [R1+0x21c] ;  /* 0x00021c0001117983 */ /* 0x000f280000300800 */
[----:B------:R-:W-:Y:S04]  /*29390*/  STL [R1+0x38], R2 ;  /* 0x0000380201007387 */ /* 0x000fe80000100800 */
[----:B------:R0:W-:Y:S02]  /*293a0*/  STL [R1+0x34], R5 ;  /* 0x0000340501007387 */ /* 0x0001e40000100800 */
[----:B0-----:R-:W-:-:S02]  /*293b0*/  IMAD R5, R18, UR6, RZ ;  /* 0x0000000612057c24 */ /* 0x001fc4000f8e02ff */
[----:B------:R-:W4:Y:S01]  /*293c0*/  LDL.LU R18, [R1+0x244] ;  /* 0x0002440001127983 */ /* 0x000f220000300800 */
[----:B------:R-:W-:-:S05]  /*293d0*/  IMAD R2, R16, UR6, RZ ;  /* 0x0000000610027c24 */ /* 0x000fca000f8e02ff */
[----:B------:R0:W-:Y:S04]  /*293e0*/  STL [R1+0x30], R2 ;  /* 0x0000300201007387 */ /* 0x0001e80000100800 */
[----:B------:R1:W-:Y:S01]  /*293f0*/  STL [R1+0x2c], R5 ;  /* 0x00002c0501007387 */ /* 0x0003e20000100800 */
[----:B0-----:R-:W-:Y:S02]  /*29400*/  IMAD R2, R23, UR6, RZ ;  /* 0x0000000617027c24 */ /* 0x001fe4000f8e02ff */
[----:B-1----:R-:W-:Y:S02]  /*29410*/  IMAD R5, R19, UR6, RZ ;  /* 0x0000000613057c24 */ /* 0x002fe4000f8e02ff */
[----:B------:R-:W4:Y:S04]  /*29420*/  LDL.LU R19, [R1+0x258] ;  /* 0x0002580001137983 */ /* 0x000f280000300800 */
[----:B------:R0:W-:Y:S04]  /*29430*/  STL [R1+0x28], R2 ;  /* 0x0000280201007387 */ /* 0x0001e80000100800 */
[----:B------:R1:W-:Y:S01]  /*29440*/  STL [R1+0x24], R5 ;  /* 0x0000240501007387 */ /* 0x0003e20000100800 */
[----:B0-----:R-:W-:-:S02]  /*29450*/  IMAD R2, R9, UR6, RZ ;  /* 0x0000000609027c24 */ /* 0x001fc4000f8e02ff */
[----:B-1----:R-:W-:Y:S02]  /*29460*/  IMAD R5, R20, UR6, RZ ;  /* 0x0000000614057c24 */ /* 0x002fe4000f8e02ff */
[----:B------:R-:W4:Y:S04]  /*29470*/  LDL.LU R20, [R1+0x260] ;  /* 0x0002600001147983 */ /* 0x000f280000300800 */
[----:B------:R2:W-:Y:S04]  /*29480*/  STL [R1+0x20], R2 ;  /* 0x0000200201007387 */ /* 0x0005e80000100800 */
[----:B------:R0:W-:Y:S01]  /*29490*/  STL [R1+0x1c], R5 ;  /* 0x00001c0501007387 */ /* 0x0001e20000100800 */
[----:B--2---:R-:W-:-:S02]  /*294a0*/  IMAD R2, R24, UR6, RZ ;  /* 0x0000000618027c24 */ /* 0x004fc4000f8e02ff */
[----:B0-----:R-:W-:Y:S02]  /*294b0*/  IMAD R5, R22, UR6, RZ ;  /* 0x0000000616057c24 */ /* 0x001fe4000f8e02ff */
[----:B------:R-:W2:Y:S04]  /*294c0*/  LDL.LU R22, [R1+0x270] ;  /* 0x0002700001167983 */ /* 0x000ea80000300800 */
[----:B------:R0:W-:Y:S04]  /*294d0*/  STL [R1+0x18], R2 ;  /* 0x0000180201007387 */ /* 0x0001e80000100800 */
[----:B------:R1:W-:Y:S01]  /*294e0*/  STL [R1+0x14], R5 ;  /* 0x0000140501007387 */ /* 0x0003e20000100800 */
[----:B0-----:R-:W-:-:S03]  /*294f0*/  IMAD R2, R10, UR6, RZ ;  /* 0x000000060a027c24 */ /* 0x001fc6000f8e02ff */
[----:B------:R-:W2:Y:S04]  /*29500*/  LDL.LU R10, [R1+0x278] ;  /* 0x00027800010a7983 */ /* 0x000ea80000300800 */
[----:B------:R0:W-:Y:S01]  /*29510*/  STL [R1+0x10], R2 ;  /* 0x0000100201007387 */ /* 0x0001e20000100800 */
[----:B-1----:R-:W-:Y:S02]  /*29520*/  IMAD R5, R21, UR6, RZ ;  /* 0x0000000615057c24 */ /* 0x002fe4000f8e02ff */
[----:B0-----:R-:W-:Y:S02]  /*29530*/  IMAD R2, R11, UR6, RZ ;  /* 0x000000060b027c24 */ /* 0x001fe4000f8e02ff */
[----:B------:R-:W2:Y:S04]  /*29540*/  LDL.LU R11, [R1+0x29c] ;  /* 0x00029c00010b7983 */ /* 0x000ea80000300800 */
[----:B------:R3:W-:Y:S04]  /*29550*/  STL [R1+0xc], R5 ;  /* 0x00000c0501007387 */ /* 0x0007e80000100800 */
[----:B------:R4:W-:Y:S01]  /*29560*/  STL [R1+0x8], R2 ;  /* 0x0000080201007387 */ /* 0x0009e20000100800 */
[----:B---3--:R-:W-:-:S03]  /*29570*/  IMAD R5, R12, UR6, RZ ;  /* 0x000000060c057c24 */ /* 0x008fc6000f8e02ff */
[----:B------:R-:W3:Y:S04]  /*29580*/  LDL.LU R12, [R1+0x2a4] ;  /* 0x0002a400010c7983 */ /* 0x000ee80000300800 */
[----:B------:R-:W-:Y:S01]  /*29590*/  STL [R1+0x4], R5 ;  /* 0x0000040501007387 */ /* 0x000fe20000100800 */
[----:B----4-:R-:W-:-:S03]  /*295a0*/  IMAD R2, R13, UR6, RZ ;  /* 0x000000060d027c24 */ /* 0x010fc6000f8e02ff */
[----:B------:R-:W4:Y:S01]  /*295b0*/  LDL.LU R13, [R1+0x2ac] ;  /* 0x0002ac00010d7983 */ /* 0x000f220000300800 */
[----:B------:R-:W-:-:S03]  /*295c0*/  IMAD R29, R15, UR6, RZ ;  /* 0x000000060f1d7c24 */ /* 0x000fc6000f8e02ff */
[----:B------:R0:W-:Y:S04]  /*295d0*/  STL [R1], R2 ;  /* 0x0000000201007387 */ /* 0x0001e80000100800 */
[----:B------:R1:W-:Y:S01]  /*295e0*/  STL [R1+0x2af0], R29 ;  /* 0x002af01d01007387 */ /* 0x0003e20000100800 */
[----:B------:R-:W-:-:S03]  /*295f0*/  IMAD R28, R14, UR6, RZ ;  /* 0x000000060e1c7c24 */ /* 0x000fc6000f8e02ff */
[----:B------:R-:W4:Y:S04]  /*29600*/  LDL.LU R14, [R1+0x2b4] ;  /* 0x0002b400010e7983 */ /* 0x000f280000300800 */
[----:B------:R-:W4:Y:S04]  /*29610*/  LDL.LU R15, [R1+0x2b8] ;  /* 0x0002b800010f7983 */ /* 0x000f280000300800 */
[----:B------:R-:W-:Y:S01]  /*29620*/  STL [R1+0x2aec], R28 ;  /* 0x002aec1c01007387 */ /* 0x000fe20000100800 */
[----:B0-----:R-:W-:-:S03]  /*29630*/  IMAD R2, R25, UR6, RZ ;  /* 0x0000000619027c24 */ /* 0x001fc6000f8e02ff */
[----:B------:R-:W4:Y:S04]  /*29640*/  LDL.LU R25, [R1+0x2c4] ;  /* 0x0002c40001197983 */ /* 0x000f280000300800 */
[----:B------:R-:W-:Y:S01]  /*29650*/  STL [R1+0x2ae8], R2 ;  /* 0x002ae80201007387 */ /* 0x000fe20000100800 */
[----:B------:R-:W-:-:S03]  /*29660*/  IMAD R5, R17, UR6, RZ ;  /* 0x0000000611057c24 */ /* 0x000fc6000f8e02ff */
        /* <DEDUP_REMOVED lines=11> */
[----:B--2---:R-:W-:-:S05]  /*29720*/  IMAD R9, R22, UR6, RZ ;  /* 0x0000000616097c24 */ /* 0x004fca000f8e02ff */
[----:B------:R-:W-:Y:S04]  /*29730*/  STL [R1+0x2ad4], R9 ;  /* 0x002ad40901007387 */ /* 0x000fe80000100800 */
[----:B------:R-:W2:Y:S01]  /*29740*/  LDL.LU R21, [R1+0x2f8] ;  /* 0x0002f80001157983 */ /* 0x000ea20000300800 */
[----:B------:R-:W-:-:S05]  /*29750*/  IMAD R10, R10, UR6, RZ ;  /* 0x000000060a0a7c24 */ /* 0x000fca000f8e02ff */
[----:B------:R-:W-:Y:S01]  /*29760*/  STL [R1+0x2af4], R10 ;  /* 0x002af40a01007387 */ /* 0x000fe20000100800 */
[----:B------:R-:W-:-:S05]  /*29770*/  IMAD R11, R11, UR6, RZ ;  /* 0x000000060b0b7c24 */ /* 0x000fca000f8e02ff */
[----:B------:R-:W-:Y:S01]  /*29780*/  STL [R1+0x2af8], R11 ;  /* 0x002af80b01007387 */ /* 0x000fe20000100800 */
[----:B---3--:R-:W-:-:S05]  /*29790*/  IMAD R12, R12, UR6, RZ ;  /* 0x000000060c0c7c24 */ /* 0x008fca000f8e02ff */
[----:B------:R-:W-:Y:S04]  /*297a0*/  STL [R1+0x2afc], R12 ;  /* 0x002afc0c01007387 */ /* 0x000fe80000100800 */
[----:B------:R-:W3:Y:S04]  /*297b0*/  LDL.LU R22, [R1+0x2fc] ;  /* 0x0002fc0001167983 */ /* 0x000ee80000300800 */
[----:B------:R-:W3:Y:S01]  /*297c0*/  LDL.LU R23, [R1+0x304] ;  /* 0x0003040001177983 */ /* 0x000ee20000300800 */
[----:B----4-:R-:W-:-:S05]  /*297d0*/  IMAD R13, R13, UR6, RZ ;  /* 0x000000060d0d7c24 */ /* 0x010fca000f8e02ff */
[----:B------:R-:W-:Y:S01]  /*297e0*/  STL [R1+0x2b00], R13 ;  /* 0x002b000d01007387 */ /* 0x000fe20000100800 */
[----:B------:R-:W-:-:S05]  /*297f0*/  IMAD R14, R14, UR6, RZ ;  /* 0x000000060e0e7c24 */ /* 0x000fca000f8e02ff */
[----:B------:R-:W-:Y:S04]  /*29800*/  STL [R1+0x2b04], R14 ;  /* 0x002b040e01007387 */ /* 0x000fe80000100800 */
[----:B------:R-:W4:Y:S01]  /*29810*/  LDL.LU R24, [R1+0x30c] ;  /* 0x00030c0001187983 */ /* 0x000f220000300800 */
[----:B------:R-:W-:-:S05]  /*29820*/  IMAD R15, R15, UR6, RZ ;  /* 0x000000060f0f7c24 */ /* 0x000fca000f8e02ff */
[----:B------:R-:W-:Y:S01]  /*29830*/  STL [R1+0x2b08], R15 ;  /* 0x002b080f01007387 */ /* 0x000fe20000100800 */
[----:B------:R-:W-:-:S03]  /*29840*/  IMAD R16, R25, UR6, RZ ;  /* 0x0000000619107c24 */ /* 0x000fc6000f8e02ff */
[----:B------:R-:W4:Y:S04]  /*29850*/  LDL.LU R25, [R1+0x314] ;  /* 0x0003140001197983 */ /* 0x000f280000300800 */
[----:B------:R-:W-:Y:S01]  /*29860*/  STL [R1+0x2b0c], R16 ;  /* 0x002b0c1001007387 */ /* 0x000fe20000100800 */
[----:B------:R-:W-:-:S05]  /*29870*/  IMAD R17, R17, UR6, RZ ;  /* 0x0000000611117c24 */ /* 0x000fca000f8e02ff */
[----:B------:R-:W-:Y:S04]  /*29880*/  STL [R1+0x2b10], R17 ;  /* 0x002b101101007387 */ /* 0x000fe80000100800 */
[----:B------:R-:W4:Y:S01]  /*29890*/  LDL.LU R26, [R1+0x31c] ;  /* 0x00031c00011a7983 */ /* 0x000f220000300800 */
[----:B------:R-:W-:-:S05]  /*298a0*/  IMAD R18, R18, UR6, RZ ;  /* 0x0000000612127c24 */ /* 0x000fca000f8e02ff */
[----:B------:R-:W-:Y:S04]  /*298b0*/  STL [R1+0x2b14], R18 ;  /* 0x002b141201007387 */ /* 0x000fe80000100800 */
[----:B------:R-:W4:Y:S04]  /*298c0*/  LDL.LU R27, [R1+0x32c] ;  /* 0x00032c00011b7983 */ /* 0x000f280000300800 */
[----:B-1----:R-:W4:Y:S01]  /*298d0*/  LDL.LU R29, [R1+0x33c] ;  /* 0x00033c00011d7983 */ /* 0x002f220000300800 */
[----:B------:R-:W-:-:S05]  /*298e0*/  IMAD R19, R19, UR6, RZ ;  /* 0x0000000613137c24 */ /* 0x000fca000f8e02ff */
[----:B------:R0:W-:Y:S04]  /*298f0*/  STL [R1+0x2b18], R19 ;  /* 0x002b181301007387 */ /* 0x0001e80000100800 */
[----:B0-----:R-:W4:Y:S04]  /*29900*/  LDL.LU R19, [R1+0x340] ;  /* 0x0003400001137983 */ /* 0x001f280000300800 */
[----:B------:R-:W4:Y:S01]  /*29910*/  LDL.LU R28, [R1+0x34c] ;  /* 0x00034c00011c7983 */ /* 0x000f220000300800 */
[----:B------:R-:W-:-:S03]  /*29920*/  IMAD R20, R20, UR6, RZ ;  /* 0x0000000614147c24 */ /* 0x000fc6000f8e02ff */
[----:B------:R-:W4:Y:S04]  /*29930*/  LDL.LU R5, [R1+0x350] ;  /* 0x0003500001057983 */ /* 0x000f280000300800 */
[----:B------:R-:W-:Y:S04]  /*29940*/  STL [R1+0x2b1c], R20 ;  /* 0x002b1c1401007387 */ /* 0x000fe80000100800 */
[----:B------:R-:W4:Y:S04]  /*29950*/  LDL.LU R15, [R1+0x354] ;  /* 0x00035400010f7983 */ /* 0x000f280000300800 */
[----:B------:R-:W4:Y:S04]  /*29960*/  LDL.LU R11, [R1+0x360] ;  /* 0x00036000010b7983 */ /* 0x000f280000300800 */
[----:B------:R-:W4:Y:S04]  /*29970*/  LDL.LU R14, [R1+0x368] ;  /* 0x00036800010e7983 */ /* 0x000f280000300800 */
[----:B------:R-:W4:Y:S01]  /*29980*/  LDL.LU R10, [R1+0x370] ;  /* 0x00037000010a7983 */ /* 0x000f220000300800 */
[----:B--2---:R-:W-:-:S05]  /*29990*/  IMAD R21, R21, UR6, RZ ;  /* 0x0000000615157c24 */ /* 0x004fca000f8e02ff */
[----:B------:R0:W-:Y:S01]  /*299a0*/  STL [R1+0x2b20], R21 ;  /* 0x002b201501007387 */ /* 0x0001e20000100800 */
[----:B---3--:R-:W-:-:S05]  /*299b0*/  IMAD R22, R22, UR6, RZ ;  /* 0x0000000616167c24 */ /* 0x008fca000f8e02ff */
[----:B------:R-:W-:Y:S04]  /*299c0*/  STL [R1+0x2b24], R22 ;  /* 0x002b241601007387 */ /* 0x000fe80000100800 */
[----:B------:R-:W2:Y:S01]  /*299d0*/  LDL.LU R13, [R1+0x380] ;  /* 0x00038000010d7983 */ /* 0x000ea20000300800 */
[----:B------:R-:W-:-:S03]  /*299e0*/  IMAD R23, R23, UR6, RZ ;  /* 0x0000000617177c24 */ /* 0x000fc6000f8e02ff */
[----:B------:R-:W3:Y:S04]  /*299f0*/  LDL.LU R9, [R1+0x38c] ;  /* 0x00038c0001097983 */ /* 0x000ee80000300800 */
[----:B------:R-:W-:Y:S04]  /*29a00*/  STL [R1+0x2b28], R23 ;  /* 0x002b281701007387 */ /* 0x000fe80000100800 */
[----:B------:R-:W3:Y:S04]  /*29a10*/  LDL.LU R8, [R1+0x398] ;  /* 0x0003980001087983 */ /* 0x000ee80000300800 */
[----:B------:R-:W3:Y:S01]  /*29a20*/  LDL.LU R7, [R1+0x39c] ;  /* 0x00039c0001077983 */ /* 0x000ee20000300800 */
[----:B----4-:R-:W-:-:S05]  /*29a30*/  IMAD R24, R24, UR6, RZ ;  /* 0x0000000618187c24 */ /* 0x010fca000f8e02ff */
[----:B------:R-:W-:Y:S04]  /*29a40*/  STL [R1+0x2b2c], R24 ;  /* 0x002b2c1801007387 */ /* 0x000fe80000100800 */
[----:B------:R-:W4:Y:S04]  /*29a50*/  LDL.LU R18, [R1+0x3a8] ;  /* 0x0003a80001127983 */ /* 0x000f280000300800 */
[----:B------:R-:W4:Y:S04]  /*29a60*/  LDL.LU R17, [R1+0x3ac] ;  /* 0x0003ac0001117983 */ /* 0x000f280000300800 */
[----:B------:R-:W4:Y:S04]  /*29a70*/  LDL.LU R6, [R1+0x3b4] ;  /* 0x0003b40001067983 */ /* 0x000f280000300800 */
[----:B------:R-:W4:Y:S04]  /*29a80*/  LDL.LU R16, [R1+0x3bc] ;  /* 0x0003bc0001107983 */ /* 0x000f280000300800 */
[----:B------:R-:W4:Y:S04]  /*29a90*/  LDL.LU R12, [R1+0x3c8] ;  /* 0x0003c800010c7983 */ /* 0x000f280000300800 */
[----:B------:R-:W4:Y:S01]  /*29aa0*/  LDL.LU R2, [R1+0x3cc] ;  /* 0x0003cc0001027983 */ /* 0x000f220000300800 */
[----:B0-----:R-:W-:-:S03]  /*29ab0*/  IMAD R21, R29, UR6, RZ ;  /* 0x000000061d157c24 */ /* 0x001fc6000f8e02ff */
[----:B------:R-:W4:Y:S04]  /*29ac0*/  LDL.LU R29, [R1+0x3d4] ;  /* 0x0003d400011d7983 */ /* 0x000f280000300800 */
[----:B------:R-:W-:Y:S01]  /*29ad0*/  STL [R1+0x74], R21 ;  /* 0x0000741501007387 */ /* 0x000fe20000100800 */
[----:B------:R-:W-:Y:S02]  /*29ae0*/  IMAD R20, R19, UR6, RZ ;  /* 0x0000000613147c24 */ /* 0x000fe4000f8e02ff */
[----:B------:R-:W-:Y:S02]  /*29af0*/  IMAD R19, R28, UR6, RZ ;  /* 0x000000061c137c24 */ /* 0x000fe4000f8e02ff */
[----:B------:R-:W4:Y:S04]  /*29b00*/  LDL.LU R28, [R1+0x3e8] ;  /* 0x0003e800011c7983 */ /* 0x000f280000300800 */
[----:B------:R0:W-:Y:S04]  /*29b10*/  STL [R1+0x88], R20 ;  /* 0x0000881401007387 */ /* 0x0001e80000100800 */
[----:B------:R1:W-:Y:S01]  /*29b20*/  STL [R1+0x8c], R19 ;  /* 0x00008c1301007387 */ /* 0x0003e20000100800 */
[----:B0-----:R-:W-:-:S03]  /*29b30*/  IMAD R20, R5, UR6, RZ ;  /* 0x0000000605147c24 */ /* 0x001fc6000f8e02ff */
[----:B------:R-:W4:Y:S01]  /*29b40*/  LDL.LU R5, [R1+0x3f0] ;  /* 0x0003f00001057983 */ /* 0x000f220000300800 */
[----:B-1----:R-:W-:Y:S02]  /*29b50*/  IMAD R19, R15, UR6, RZ ;  /* 0x000000060f137c24 */ /* 0x002fe4000f8e02ff */
[----:B------:R-:W-:Y:S01]  /*29b60*/  IMAD R15, R11, UR6, RZ ;  /* 0x000000060b0f7c24 */ /* 0x000fe2000f8e02ff */
[----:B------:R-:W-:Y:S04]  /*29b70*/  STL [R1+0xa4], R20 ;  /* 0x0000a41401007387 */ /* 0x000fe80000100800 */
[----:B------:R-:W4:Y:S04]  /*29b80*/  LDL.LU R11, [R1+0x3fc] ;  /* 0x0003fc00010b7983 */ /* 0x000f280000300800 */
[----:B------:R-:W-:Y:S01]  /*29b90*/  STL [R1+0xac], R19 ;  /* 0x0000ac1301007387 */ /* 0x000fe20000100800 */
[----:B------:R-:W-:-:S03]  /*29ba0*/  IMAD R14, R14, UR6, RZ ;  /* 0x000000060e0e7c24 */ /* 0x000fc6000f8e02ff */
[----:B------:R0:W-:Y:S01]  /*29bb0*/  STL [R1+0xc4], R15 ;  /* 0x0000c40f01007387 */ /* 0x0001e20000100800 */
[----:B------:R-:W-:-:S03]  /*29bc0*/  IMAD R10, R10, UR6, RZ ;  /* 0x000000060a0a7c24 */ /* 0x000fc6000f8e02ff */
[----:B0-----:R-:W4:Y:S04]  /*29bd0*/  LDL.LU R15, [R1+0x400] ;  /* 0x00040000010f7983 */ /* 0x001f280000300800 */
[----:B------:R0:W-:Y:S04]  /*29be0*/  STL [R1+0xd4], R14 ;  /* 0x0000d40e01007387 */ /* 0x0001e80000100800 */
[----:B0-----:R-:W4:Y:S04]  /*29bf0*/  LDL.LU R14, [R1+0x408] ;  /* 0x00040800010e7983 */ /* 0x001f280000300800 */
[----:B------:R0:W-:Y:S04]  /*29c00*/  STL [R1+0xec], R10 ;  /* 0x0000ec0a01007387 */ /* 0x0001e80000100800 */
[----:B0-----:R-:W4:Y:S01]  /*29c10*/  LDL.LU R10, [R1+0x410] ;  /* 0x00041000010a7983 */ /* 0x001f220000300800 */
[----:B--2---:R-:W-:-:S03]  /*29c20*/  IMAD R20, R13, UR6, RZ ;  /* 0x000000060d147c24 */ /* 0x004fc6000f8e02ff */
[----:B------:R-:W2:Y:S01]  /*29c30*/  LDL.LU R13, [R1+0x41c] ;  /* 0x00041c00010d7983 */ /* 0x000ea20000300800 */
[----:B---3--:R-:W-:-:S03]  /*29c40*/  IMAD R19, R9, UR6, RZ ;  /* 0x0000000609137c24 */ /* 0x008fc6000f8e02ff */
[----:B------:R-:W-:Y:S04]  /*29c50*/  STL [R1+0xfc], R20 ;  /* 0x0000fc1401007387 */ /* 0x000fe80000100800 */
[----:B------:R-:W3:Y:S04]  /*29c60*/  LDL.LU R9, [R1+0x424] ;  /* 0x0004240001097983 */ /* 0x000ee80000300800 */
[----:B------:R0:W-:Y:S02]  /*29c70*/  STL [R1+0x108], R19 ;  /* 0x0001081301007387 */ /* 0x0001e40000100800 */
[----:B0-----:R-:W-:-:S02]  /*29c80*/  IMAD R19, R8, UR6, RZ ;  /* 0x0000000608137c24 */ /* 0x001fc4000f8e02ff */
[----:B------:R-:W3:Y:S01]  /*29c90*/  LDL.LU R8, [R1+0x428] ;  /* 0x0004280001087983 */ /* 0x000ee20000300800 */
[----:B------:R-:W-:-:S03]  /*29ca0*/  IMAD R20, R7, UR6, RZ ;  /* 0x0000000607147c24 */ /* 0x000fc6000f8e02ff */
[----:B------:R4:W-:Y:S04]  /*29cb0*/  STL [R1+0x11c], R19 ;  /* 0x00011c1301007387 */ /* 0x0009e80000100800 */
[----:B------:R-:W3:Y:S04]  /*29cc0*/  LDL.LU R7, [R1+0x43c] ;  /* 0x00043c0001077983 */ /* 0x000ee80000300800 */
[----:B------:R-:W-:Y:S01]  /*29cd0*/  STL [R1+0x124], R20 ;  /* 0x0001241401007387 */ /* 0x000fe20000100800 */
[----:B----4-:R-:W-:Y:S02]  /*29ce0*/  IMAD R19, R18, UR6, RZ ;  /* 0x0000000612137c24 */ /* 0x010fe4000f8e02ff */
[----:B------:R-:W-:-:S02]  /*29cf0*/  IMAD R17, R17, UR6, RZ ;  /* 0x0000000611117c24 */ /* 0x000fc4000f8e02ff */
[----:B------:R-:W-:Y:S01]  /*29d00*/  IMAD R18, R6, UR6, RZ ;  /* 0x0000000606127c24 */ /* 0x000fe2000f8e02ff */
[----:B------:R-:W-:Y:S04]  /*29d10*/  STL [R1+0x138], R19 ;  /* 0x0001381301007387 */ /* 0x000fe80000100800 */
[----:B------:R-:W4:Y:S04]  /*29d20*/  LDL.LU R6, [R1+0x444] ;  /* 0x0004440001067983 */ /* 0x000f280000300800 */
[----:B------:R0:W-:Y:S04]  /*29d30*/  STL [R1+0x164], R17 ;  /* 0x0001641101007387 */ /* 0x0001e80000100800 */
[----:B------:R-:W-:Y:S01]  /*29d40*/  STL [R1+0x170], R18 ;  /* 0x0001701201007387 */ /* 0x000fe20000100800 */
[----:B0-----:R-:W-:-:S02]  /*29d50*/  IMAD R17, R16, UR6, RZ ;  /* 0x0000000610117c24 */ /* 0x001fc4000f8e02ff */
[----:B------:R-:W-:Y:S02]  /*29d60*/  IMAD R16, R12, UR6, RZ ;  /* 0x000000060c107c24 */ /* 0x000fe4000f8e02ff */
[----:B------:R-:W-:Y:S01]  /*29d70*/  IMAD R12, R2, UR6, RZ ;  /* 0x00000006020c7c24 */ /* 0x000fe2000f8e02ff */
[----:B------:R-:W-:Y:S04]  /*29d80*/  STL [R1+0x178], R17 ;  /* 0x0001781101007387 */ /* 0x000fe80000100800 */
[----:B------:R-:W4:Y:S04]  /*29d90*/  LDL.LU R20, [R1+0x44c] ;  /* 0x00044c0001147983 */ /* 0x000f280000300800 */
[----:B------:R-:W-:Y:S04]  /*29da0*/  STL [R1+0x180], R16 ;  /* 0x0001801001007387 */ /* 0x000fe80000100800 */
[----:B------:R-:W4:Y:S04]  /*29db0*/  LDL.LU R2, [R1+0x458] ;  /* 0x0004580001027983 */ /* 0x000f280000300800 */
[----:B------:R0:W-:Y:S04]  /*29dc0*/  STL [R1+0x188], R12 ;  /* 0x0001880c01007387 */ /* 0x0001e80000100800 */
[----:B------:R-:W4:Y:S01]  /*29dd0*/  LDL.LU R19, [R1+0x460] ;  /* 0x0004600001137983 */ /* 0x000f220000300800 */
[----:B0-----:R-:W-:-:S03]  /*29de0*/  IMAD R12, R29, UR6, RZ ;  /* 0x000000061d0c7c24 */ /* 0x001fc6000f8e02ff */
[----:B------:R-:W4:Y:S04]  /*29df0*/  LDL.LU R29, [R1+0x464] ;  /* 0x00046400011d7983 */ /* 0x000f280000300800 */
[----:B------:R0:W-:Y:S01]  /*29e00*/  STL [R1+0x19c], R12 ;  /* 0x00019c0c01007387 */ /* 0x0001e20000100800 */
[----:B------:R-:W-:-:S03]  /*29e10*/  IMAD R16, R28, UR6, RZ ;  /* 0x000000061c107c24 */ /* 0x000fc6000f8e02ff */
[----:B------:R-:W4:Y:S04]  /*29e20*/  LDL.LU R28, [R1+0x474] ;  /* 0x00047400011c7983 */ /* 0x000f280000300800 */
[----:B------:R1:W-:Y:S01]  /*29e30*/  STL [R1+0x1c8], R16 ;  /* 0x0001c81001007387 */ /* 0x0003e20000100800 */
[----:B0-----:R-:W-:-:S03]  /*29e40*/  IMAD R12, R5, UR6, RZ ;  /* 0x00000006050c7c24 */ /* 0x001fc6000f8e02ff */
[----:B-1----:R-:W4:Y:S04]  /*29e50*/  LDL.LU R16, [R1+0x478] ;  /* 0x0004780001107983 */ /* 0x002f280000300800 */
[----:B------:R-:W4:Y:S04]  /*29e60*/  LDL.LU R5, [R1+0x47c] ;  /* 0x00047c0001057983 */ /* 0x000f280000300800 */
[----:B------:R0:W-:Y:S01]  /*29e70*/  STL [R1+0x1d0], R12 ;  /* 0x0001d00c01007387 */ /* 0x0001e20000100800 */
[----:B------:R-:W-:-:S03]  /*29e80*/  IMAD R17, R11, UR6, RZ ;  /* 0x000000060b117c24 */ /* 0x000fc6000f8e02ff */
[----:B0-----:R-:W4:Y:S04]  /*29e90*/  LDL.LU R12, [R1+0x484] ;  /* 0x00048400010c7983 */ /* 0x001f280000300800 */
[----:B------:R-:W4:Y:S01]  /*29ea0*/  LDL.LU R11, [R1+0x498] ;  /* 0x00049800010b7983 */ /* 0x000f220000300800 */
[----:B------:R-:W-:-:S03]  /*29eb0*/  IMAD R18, R15, UR6, RZ ;  /* 0x000000060f127c24 */ /* 0x000fc6000f8e02ff */
[----:B------:R0:W-:Y:S04]  /*29ec0*/  STL [R1+0x1dc], R17 ;  /* 0x0001dc1101007387 */ /* 0x0001e80000100800 */
[----:B------:R-:W-:Y:S01]  /*29ed0*/  STL [R1+0x1e4], R18 ;  /* 0x0001e41201007387 */ /* 0x000fe20000100800 */
[----:B0-----:R-:W-:-:S03]  /*29ee0*/  IMAD R17, R14, UR6, RZ ;  /* 0x000000060e117c24 */ /* 0x001fc6000f8e02ff */
[----:B------:R-:W4:Y:S04]  /*29ef0*/  LDL.LU R14, [R1+0x4a0] ;  /* 0x0004a000010e7983 */ /* 0x000f280000300800 */
[----:B------:R-:W-:Y:S01]  /*29f00*/  STL [R1+0x20c], R17 ;  /* 0x00020c1101007387 */ /* 0x000fe20000100800 */
[----:B------:R-:W-:-:S03]  /*29f10*/  IMAD R15, R10, UR6, RZ ;  /* 0x000000060a0f7c24 */ /* 0x000fc6000f8e02ff */
[----:B------:R-:W4:Y:S04]  /*29f20*/  LDL.LU R10, [R1+0x4ac] ;  /* 0x0004ac00010a7983 */ /* 0x000f280000300800 */
[----:B------:R3:W-:Y:S01]  /*29f30*/  STL [R1+0x214], R15 ;  /* 0x0002140f01007387 */ /* 0x0007e20000100800 */
[----:B--2---:R-:W-:Y:S02]  /*29f40*/  IMAD R13, R13, UR6, RZ ;  /* 0x000000060d0d7c24 */ /* 0x004fe4000f8e02ff */
[----:B---3--:R-:W-:Y:S02]  /*29f50*/  IMAD R15, R9, UR6, RZ ;  /* 0x00000006090f7c24 */ /* 0x008fe4000f8e02ff */
[----:B------:R-:W2:Y:S04]  /*29f60*/  LDL.LU R9, [R1+0x4b0] ;  /* 0x0004b00001097983 */ /* 0x000ea80000300800 */
[----:B------:R0:W-:Y:S04]  /*29f70*/  STL [R1+0x21c], R13 ;  /* 0x00021c0d01007387 */ /* 0x0001e80000100800 */
[----:B------:R-:W-:Y:S01]  /*29f80*/  STL [R1+0x244], R15 ;  /* 0x0002440f01007387 */ /* 0x000fe20000100800 */
[----:B0-----:R-:W-:-:S03]  /*29f90*/  IMAD R13, R8, UR6, RZ ;  /* 0x00000006080d7c24 */ /* 0x001fc6000f8e02ff */
[----:B------:R-:W3:Y:S01]  /*29fa0*/  LDL.LU R8, [R1+0x4b8] ;  /* 0x0004b80001087983 */ /* 0x000ee20000300800 */
[----:B------:R-:W-:-:S03]  /*29fb0*/  IMAD R7, R7, UR6, RZ ;  /* 0x0000000607077c24 */ /* 0x000fc6000f8e02ff */
[----:B------:R-:W-:Y:S04]  /*29fc0*/  STL [R1+0x258], R13 ;  /* 0x0002580d01007387 */ /* 0x000fe80000100800 */
[----:B------:R-:W3:Y:S04]  /*29fd0*/  LDL.LU R18, [R1+0x4c8] ;  /* 0x0004c80001127983 */ /* 0x000ee80000300800 */
[----:B------:R-:W3:Y:S04]  /*29fe0*/  LDL.LU R17, [R1+0x4cc] ;  /* 0x0004cc0001117983 */ /* 0x000ee80000300800 */
[----:B------:R0:W-:Y:S04]  /*29ff0*/  STL [R1+0x260], R7 ;  /* 0x0002600701007387 */ /* 0x0001e80000100800 */
[----:B0-----:R-:W3:Y:S04]  /*2a000*/  LDL.LU R7, [R1+0x4d0] ;  /* 0x0004d00001077983 */ /* 0x001ee80000300800 */
[----:B------:R-:W3:Y:S01]  /*2a010*/  LDL.LU R15, [R1+0x4e8] ;  /* 0x0004e800010f7983 */ /* 0x000ee20000300800 */
[----:B----4-:R-:W-:-:S03]  /*2a020*/  IMAD R6, R6, UR6, RZ ;  /* 0x0000000606067c24 */ /* 0x010fc6000f8e02ff */
[----:B------:R-:W4:Y:S04]  /*2a030*/  LDL.LU R13, [R1+0x4ec] ;  /* 0x0004ec00010d7983 */ /* 0x000f280000300800 */
[----:B------:R0:W-:Y:S04]  /*2a040*/  STL [R1+0x270], R6 ;  /* 0x0002700601007387 */ /* 0x0001e80000100800 */
[----:B0-----:R-:W4:Y:S01]  /*2a050*/  LDL.LU R6, [R1+0x4fc] ;  /* 0x0004fc0001067983 */ /* 0x001f220000300800 */
[----:B------:R-:W-:-:S03]  /*2a060*/  IMAD R21, R2, UR6, RZ ;  /* 0x0000000602157c24 */ /* 0x000fc6000f8e02ff */
[----:B------:R-:W4:Y:S01]  /*2a070*/  LDL.LU R2, [R1+0x500] ;  /* 0x0005000001027983 */ /* 0x000f220000300800 */
[----:B------:R-:W-:-:S05]  /*2a080*/  IMAD R20, R20, UR6, RZ ;  /* 0x0000000614147c24 */ /* 0x000fca000f8e02ff */
[----:B------:R0:W-:Y:S04]  /*2a090*/  STL [R1+0x278], R20 ;  /* 0x0002781401007387 */ /* 0x0001e80000100800 */
[----:B------:R-:W-:Y:S01]  /*2a0a0*/  STL [R1+0x29c], R21 ;  /* 0x00029c1501007387 */ /* 0x000fe20000100800 */
[----:B0-----:R-:W-:Y:S02]  /*2a0b0*/  IMAD R20, R19, UR6, RZ ;  /* 0x0000000613147c24 */ /* 0x001fe4000f8e02ff */
[----:B------:R-:W-:Y:S02]  /*2a0c0*/  IMAD R19, R29, UR6, RZ ;  /* 0x000000061d137c24 */ /* 0x000fe4000f8e02ff */
[----:B------:R-:W4:Y:S04]  /*2a0d0*/  LDL.LU R29, [R1+0x504] ;  /* 0x00050400011d7983 */ /* 0x000f280000300800 */
[----:B------:R0:W-:Y:S04]  /*2a0e0*/  STL [R1+0x2a4], R20 ;  /* 0x0002a41401007387 */ /* 0x0001e80000100800 */
[----:B------:R1:W-:Y:S01]  /*2a0f0*/  STL [R1+0x2ac], R19 ;  /* 0x0002ac1301007387 */ /* 0x0003e20000100800 */
[----:B0-----:R-:W-:-:S03]  /*2a100*/  IMAD R20, R28, UR6, RZ ;  /* 0x000000061c147c24 */ /* 0x001fc6000f8e02ff */
[----:B------:R-:W4:Y:S04]  /*2a110*/  LDL.LU R28, [R1+0x50c] ;  /* 0x00050c00011c7983 */ /* 0x000f280000300800 */
[----:B------:R-:W-:Y:S01]  /*2a120*/  STL [R1+0x2b4], R20 ;  /* 0x0002b41401007387 */ /* 0x000fe20000100800 */
[----:B-1----:R-:W-:Y:S02]  /*2a130*/  IMAD R19, R16, UR6, RZ ;  /* 0x0000000610137c24 */ /* 0x002fe4000f8e02ff */
[----:B------:R-:W-:Y:S02]  /*2a140*/  IMAD R16, R5, UR6, RZ ;  /* 0x0000000605107c24 */ /* 0x000fe4000f8e02ff */
[----:B------:R-:W4:Y:S04]  /*2a150*/  LDL.LU R5, [R1+0x51c] ;  /* 0x00051c0001057983 */ /* 0x000f280000300800 */
[----:B------:R-:W-:Y:S04]  /*2a160*/  STL [R1+0x2b8], R19 ;  /* 0x0002b81301007387 */ /* 0x000fe80000100800 */
[----:B------:R0:W-:Y:S01]  /*2a170*/  STL [R1+0x2c4], R16 ;  /* 0x0002c41001007387 */ /* 0x0001e20000100800 */
[----:B------:R-:W-:-:S03]  /*2a180*/  IMAD R12, R12, UR6, RZ ;  /* 0x000000060c0c7c24 */ /* 0x000fc6000f8e02ff */
[----:B0-----:R-:W4:Y:S01]  /*2a190*/  LDL.LU R16, [R1+0x520] ;  /* 0x0005200001107983 */ /* 0x001f220000300800 */
[----:B------:R-:W-:-:S03]  /*2a1a0*/  IMAD R11, R11, UR6, RZ ;  /* 0x000000060b0b7c24 */ /* 0x000fc6000f8e02ff */
[----:B------:R0:W-:Y:S04]  /*2a1b0*/  STL [R1+0x2cc], R12 ;  /* 0x0002cc0c01007387 */ /* 0x0001e80000100800 */
[----:B0-----:R-:W4:Y:S04]  /*2a1c0*/  LDL.LU R12, [R1+0x524] ;  /* 0x00052400010c7983 */ /* 0x001f280000300800 */
[----:B------:R0:W-:Y:S01]  /*2a1d0*/  STL [R1+0x2dc], R11 ;  /* 0x0002dc0b01007387 */ /* 0x0001e20000100800 */
[----:B------:R-:W-:-:S03]  /*2a1e0*/  IMAD R20, R14, UR6, RZ ;  /* 0x000000060e147c24 */ /* 0x000fc6000f8e02ff */
[----:B0-----:R-:W4:Y:S04]  /*2a1f0*/  LDL.LU R11, [R1+0x52c] ;  /* 0x00052c00010b7983 */ /* 0x001f280000300800 */
[----:B------:R-:W4:Y:S01]  /*2a200*/  LDL.LU R14, [R1+0x540] ;  /* 0x00054000010e7983 */ /* 0x000f220000300800 */
[----:B------:R-:W-:-:S03]  /*2a210*/  IMAD R19, R10, UR6, RZ ;  /* 0x000000060a137c24 */ /* 0x000fc6000f8e02ff */
[----:B------:R-:W-:Y:S04]  /*2a220*/  STL [R1+0x2e4], R20 ;  /* 0x0002e41401007387 */ /* 0x000fe80000100800 */
[----:B------:R-:W4:Y:S04]  /*2a230*/  LDL.LU R10, [R1+0x548] ;  /* 0x00054800010a7983 */ /* 0x000f280000300800 */
[----:B------:R2:W-:Y:S02]  /*2a240*/  STL [R1+0x2e8], R19 ;  /* 0x0002e81301007387 */ /* 0x0005e40000100800 */
[----:B--2---:R-:W-:-:S02]  /*2a250*/  IMAD R19, R9, UR6, RZ ;  /* 0x0000000609137c24 */ /* 0x004fc4000f8e02ff */
[----:B------:R-:W2:Y:S04]  /*2a260*/  LDL.LU R9, [R1+0x554] ;  /* 0x0005540001097983 */ /* 0x000ea80000300800 */
[----:B------:R0:W-:Y:S01]  /*2a270*/  STL [R1+0x2f8], R19 ;  /* 0x0002f81301007387 */ /* 0x0001e20000100800 */
[----:B---3--:R-:W-:-:S03]  /*2a280*/  IMAD R20, R8, UR6, RZ ;  /* 0x0000000608147c24 */ /* 0x008fc6000f8e02ff */
[----:B------:R-:W3:Y:S01]  /*2a290*/  LDL.LU R8, [R1+0x558] ;  /* 0x0005580001087983 */ /* 0x000ee20000300800 */
[----:B0-----:R-:W-:Y:S02]  /*2a2a0*/  IMAD R19, R18, UR6, RZ ;  /* 0x0000000612137c24 */ /* 0x001fe4000f8e02ff */
[----:B------:R-:W-:Y:S01]  /*2a2b0*/  IMAD R17, R17, UR6, RZ ;  /* 0x0000000611117c24 */ /* 0x000fe2000f8e02ff */
[----:B------:R-:W-:Y:S04]  /*2a2c0*/  STL [R1+0x2fc], R20 ;  /* 0x0002fc1401007387 */ /* 0x000fe80000100800 */
[----:B------:R-:W-:Y:S01]  /*2a2d0*/  STL [R1+0x304], R19 ;  /* 0x0003041301007387 */ /* 0x000fe20000100800 */
[----:B------:R-:W-:-:S03]  /*2a2e0*/  IMAD R18, R7, UR6, RZ ;  /* 0x0000000607127c24 */ /* 0x000fc6000f8e02ff */
[----:B------:R-:W3:Y:S04]  /*2a2f0*/  LDL.LU R7, [R1+0x564] ;  /* 0x0005640001077983 */ /* 0x000ee80000300800 */
[----:B------:R0:W-:Y:S04]  /*2a300*/  STL [R1+0x30c], R17 ;  /* 0x00030c1101007387 */ /* 0x0001e80000100800 */
[----:B------:R-:W-:Y:S01]  /*2a310*/  STL [R1+0x314], R18 ;  /* 0x0003141201007387 */ /* 0x000fe20000100800 */
[----:B0-----:R-:W-:Y:S02]  /*2a320*/  IMAD R17, R15, UR6, RZ ;  /* 0x000000060f117c24 */ /* 0x001fe4000f8e02ff */
[----:B----4-:R-:W-:-:S03]  /*2a330*/  IMAD R15, R13, UR6, RZ ;  /* 0x000000060d0f7c24 */ /* 0x010fc6000f8e02ff */
[----:B------:R-:W-:Y:S04]  /*2a340*/  STL [R1+0x31c], R17 ;  /* 0x00031c1101007387 */ /* 0x000fe80000100800 */
[----:B------:R-:W4:Y:S01]  /*2a350*/  LDL.LU R20, [R1+0x568] ;  /* 0x0005680001147983 */ /* 0x000f220000300800 */
[----:B------:R-:W-:-:S03]  /*2a360*/  IMAD R13, R6, UR6, RZ ;  /* 0x00000006060d7c24 */ /* 0x000fc6000f8e02ff */
[----:B------:R-:W-:Y:S04]  /*2a370*/  STL [R1+0x32c], R15 ;  /* 0x00032c0f01007387 */ /* 0x000fe80000100800 */
[----:B------:R-:W4:Y:S04]  /*2a380*/  LDL.LU R6, [R1+0x574] ;  /* 0x0005740001067983 */ /* 0x000f280000300800 */
[----:B------:R0:W-:Y:S04]  /*2a390*/  STL [R1+0x33c], R13 ;  /* 0x00033c0d01007387 */ /* 0x0001e80000100800 */
[----:B------:R-:W4:Y:S01]  /*2a3a0*/  LDL.LU R19, [R1+0x57c] ;  /* 0x00057c0001137983 */ /* 0x000f220000300800 */
[----:B0-----:R-:W-:-:S03]  /*2a3b0*/  IMAD R13, R2, UR6, RZ ;  /* 0x00000006020d7c24 */ /* 0x001fc6000f8e02ff */
[----:B------:R-:W4:Y:S04]  /*2a3c0*/  LDL.LU R2, [R1+0x580] ;  /* 0x0005800001027983 */ /* 0x000f280000300800 */
[----:B------:R-:W-:Y:S01]  /*2a3d0*/  STL [R1+0x340], R13 ;  /* 0x0003400d01007387 */ /* 0x000fe20000100800 */
[----:B------:R-:W-:-:S03]  /*2a3e0*/  IMAD R15, R29, UR6, RZ ;  /* 0x000000061d0f7c24 */ /* 0x000fc6000f8e02ff */
[----:B------:R-:W4:Y:S04]  /*2a3f0*/  LDL.LU R29, [R1+0x598] ;  /* 0x00059800011d7983 */ /* 0x000f280000300800 */
[----:B------:R0:W-:Y:S04]  /*2a400*/  STL [R1+0x34c], R15 ;  /* 0x00034c0f01007387 */ /* 0x0001e80000100800 */
[----:B0-----:R-:W4:Y:S01]  /*2a410*/  LDL.LU R15, [R1+0x5a0] ;  /* 0x0005a000010f7983 */ /* 0x001f220000300800 */
[----:B------:R-:W-:-:S03]  /*2a420*/  IMAD R13, R28, UR6, RZ ;  /* 0x000000061c0d7c24 */ /* 0x000fc6000f8e02ff */
[----:B------:R-:W4:Y:S04]  /*2a430*/  LDL.LU R28, [R1+0x5ac] ;  /* 0x0005ac00011c7983 */ /* 0x000f280000300800 */
[----:B------:R0:W-:Y:S04]  /*2a440*/  STL [R1+0x350], R13 ;  /* 0x0003500d01007387 */ /* 0x0001e80000100800 */
[----:B0-----:R-:W4:Y:S01]  /*2a450*/  LDL.LU R13, [R1+0x5b0] ;  /* 0x0005b000010d7983 */ /* 0x001f220000300800 */
[----:B------:R-:W-:-:S03]  /*2a460*/  IMAD R17, R5, UR6, RZ ;  /* 0x0000000605117c24 */ /* 0x000fc6000f8e02ff */
[----:B------:R-:W4:Y:S04]  /*2a470*/  LDL.LU R5, [R1+0x5b8] ;  /* 0x0005b80001057983 */ /* 0x000f280000300800 */
[----:B------:R0:W-:Y:S01]  /*2a480*/  STL [R1+0x354], R17 ;  /* 0x0003541101007387 */ /* 0x0001e20000100800 */
[----:B------:R-:W-:-:S05]  /*2a490*/  IMAD R18, R16, UR6, RZ ;  /* 0x0000000610127c24 */ /* 0x000fca000f8e02ff */
[----:B------:R-:W-:Y:S01]  /*2a4a0*/  STL [R1+0x360], R18 ;  /* 0x0003601201007387 */ /* 0x000fe20000100800 */
[----:B0-----:R-:W-:-:S03]  /*2a4b0*/  IMAD R17, R12, UR6, RZ ;  /* 0x000000060c117c24 */ /* 0x001fc6000f8e02ff */
[----:B------:R-:W4:Y:S04]  /*2a4c0*/  LDL.LU R12, [R1+0x5bc] ;  /* 0x0005bc00010c7983 */ /* 0x000f280000300800 */
[----:B------:R-:W-:Y:S01]  /*2a4d0*/  STL [R1+0x368], R17 ;  /* 0x0003681101007387 */ /* 0x000fe20000100800 */
[----:B------:R-:W-:-:S03]  /*2a4e0*/  IMAD R16, R11, UR6, RZ ;  /* 0x000000060b107c24 */ /* 0x000fc6000f8e02ff */
[----:B------:R-:W4:Y:S04]  /*2a4f0*/  LDL.LU R11, [R1+0x5cc] ;  /* 0x0005cc00010b7983 */ /* 0x000f280000300800 */
[----:B------:R0:W-:Y:S01]  /*2a500*/  STL [R1+0x370], R16 ;  /* 0x0003701001007387 */ /* 0x0001e20000100800 */
[----:B------:R-:W-:Y:S02]  /*2a510*/  IMAD R14, R14, UR6, RZ ;  /* 0x000000060e0e7c24 */ /* 0x000fe4000f8e02ff */
[----:B0-----:R-:W-:Y:S02]  /*2a520*/  IMAD R16, R10, UR6, RZ ;  /* 0x000000060a107c24 */ /* 0x001fe4000f8e02ff */
[----:B------:R-:W4:Y:S04]  /*2a530*/  LDL.LU R10, [R1+0x5d0] ;  /* 0x0005d000010a7983 */ /* 0x000f280000300800 */
[----:B------:R2:W-:Y:S04]  /*2a540*/  STL [R1+0x380], R14 ;  /* 0x0003800e01007387 */ /* 0x0005e80000100800 */
[----:B------:R-:W-:Y:S01]  /*2a550*/  STL [R1+0x38c], R16 ;  /* 0x00038c1001007387 */ /* 0x000fe20000100800 */
[----:B--2---:R-:W-:-:S03]  /*2a560*/  IMAD R14, R9, UR6, RZ ;  /* 0x00000006090e7c24 */ /* 0x004fc6000f8e02ff */
[----:B------:R-:W2:Y:S04]  /*2a570*/  LDL.LU R9, [R1+0x5d8] ;  /* 0x0005d80001097983 */ /* 0x000ea80000300800 */
[----:B------:R-:W-:Y:S04]  /*2a580*/  STL [R1+0x398], R14 ;  /* 0x0003980e01007387 */ /* 0x000fe80000100800 */
[----:B------:R-:W2:Y:S04]  /*2a590*/  LDL.LU R18, [R1+0x5ec] ;  /* 0x0005ec0001127983 */ /* 0x000ea80000300800 */
[----:B------:R-:W2:Y:S01]  /*2a5a0*/  LDL.LU R17, [R1+0x5f4] ;  /* 0x0005f40001117983 */ /* 0x000ea20000300800 */
[----:B---3--:R-:W-:-:S05]  /*2a5b0*/  IMAD R8, R8, UR6, RZ ;  /* 0x0000000608087c24 */ /* 0x008fca000f8e02ff */
[----:B------:R0:W-:Y:S04]  /*2a5c0*/  STL [R1+0x39c], R8 ;  /* 0x00039c0801007387 */ /* 0x0001e80000100800 */
[----:B0-----:R-:W3:Y:S04]  /*2a5d0*/  LDL.LU R8, [R1+0x600] ;  /* 0x0006000001087983 */ /* 0x001ee80000300800 */
[----:B------:R-:W3:Y:S01]  /*2a5e0*/  LDL.LU R16, [R1+0x604] ;  /* 0x0006040001107983 */ /* 0x000ee20000300800 */
[----:B------:R-:W-:-:S03]  /*2a5f0*/  IMAD R7, R7, UR6, RZ ;  /* 0x0000000607077c24 */ /* 0x000fc6000f8e02ff */
[----:B------:R-:W3:Y:S04]  /*2a600*/  LDL.LU R14, [R1+0x60c] ;  /* 0x00060c00010e7983 */ /* 0x000ee80000300800 */
[----:B------:R0:W-:Y:S04]  /*2a610*/  STL [R1+0x3a8], R7 ;  /* 0x0003a80701007387 */ /* 0x0001e80000100800 */
[----:B0-----:R-:W3:Y:S01]  /*2a620*/  LDL.LU R7, [R1+0x610] ;  /* 0x0006100001077983 */ /* 0x001ee20000300800 */
[----:B----4-:R-:W-:Y:S02]  /*2a630*/  IMAD R20, R20, UR6, RZ ;  /* 0x0000000614147c24 */ /* 0x010fe4000f8e02ff */
[----:B------:R-:W-:-:S02]  /*2a640*/  IMAD R21, R6, UR6, RZ ;  /* 0x0000000606157c24 */ /* 0x000fc4000f8e02ff */
[----:B------:R-:W4:Y:S04]  /*2a650*/  LDL.LU R6, [R1+0x620] ;  /* 0x0006200001067983 */ /* 0x000f280000300800 */
[----:B------:R0:W-:Y:S04]  /*2a660*/  STL [R1+0x3ac], R20 ;  /* 0x0003ac1401007387 */ /* 0x0001e80000100800 */
[----:B------:R-:W-:Y:S01]  /*2a670*/  STL [R1+0x3b4], R21 ;  /* 0x0003b41501007387 */ /* 0x000fe20000100800 */
[----:B0-----:R-:W-:Y:S02]  /*2a680*/  IMAD R20, R19, UR6, RZ ;  /* 0x0000000613147c24 */ /* 0x001fe4000f8e02ff */
[----:B------:R-:W-:-:S02]  /*2a690*/  IMAD R19, R2, UR6, RZ ;  /* 0x0000000602137c24 */ /* 0x000fc4000f8e02ff */
[----:B------:R-:W4:Y:S04]  /*2a6a0*/  LDL.LU R2, [R1+0x624] ;  /* 0x0006240001027983 */ /* 0x000f280000300800 */
[----:B------:R0:W-:Y:S04]  /*2a6b0*/  STL [R1+0x3bc], R20 ;  /* 0x0003bc1401007387 */ /* 0x0001e80000100800 */
[----:B------:R1:W-:Y:S01]  /*2a6c0*/  STL [R1+0x3c8], R19 ;  /* 0x0003c81301007387 */ /* 0x0003e20000100800 */
[----:B0-----:R-:W-:-:S03]  /*2a6d0*/  IMAD R20, R29, UR6, RZ ;  /* 0x000000061d147c24 */ /* 0x001fc6000f8e02ff */
[----:B------:R-:W4:Y:S01]  /*2a6e0*/  LDL.LU R29, [R1+0x62c] ;  /* 0x00062c00011d7983 */ /* 0x000f220000300800 */
[----:B-1----:R-:W-:-:S03]  /*2a6f0*/  IMAD R19, R15, UR6, RZ ;  /* 0x000000060f137c24 */ /* 0x002fc6000f8e02ff */
[----:B------:R-:W-:Y:S01]  /*2a700*/  STL [R1+0x3cc], R20 ;  /* 0x0003cc1401007387 */ /* 0x000fe20000100800 */
[----:B------:R-:W-:-:S03]  /*2a710*/  IMAD R15, R28, UR6, RZ ;  /* 0x000000061c0f7c24 */ /* 0x000fc6000f8e02ff */
        /* <DEDUP_REMOVED lines=8> */
[----:B------:R0:W-:Y:S04]  /*2a7a0*/  STL [R1+0x3fc], R5 ;  /* 0x0003fc0501007387 */ /* 0x0001e80000100800 */
[----:B0-----:R-:W4:Y:S01]  /*2a7b0*/  LDL.LU R5, [R1+0x658] ;  /* 0x0006580001057983 */ /* 0x001f220000300800 */
[----:B------:R-:W-:-:S03]  /*2a7c0*/  IMAD R20, R12, UR6, RZ ;  /* 0x000000060c147c24 */ /* 0x000fc6000f8e02ff */
[----:B------:R-:W4:Y:S04]  /*2a7d0*/  LDL.LU R12, [R1+0x660] ;  /* 0x00066000010c7983 */ /* 0x000f280000300800 */
[----:B------:R-:W-:Y:S01]  /*2a7e0*/  STL [R1+0x400], R20 ;  /* 0x0004001401007387 */ /* 0x000fe20000100800 */
[----:B------:R-:W-:-:S03]  /*2a7f0*/  IMAD R19, R11, UR6, RZ ;  /* 0x000000060b137c24 */ /* 0x000fc6000f8e02ff */
[----:B------:R-:W4:Y:S04]  /*2a800*/  LDL.LU R11, [R1+0x668] ;  /* 0x00066800010b7983 */ /* 0x000f280000300800 */
[----:B------:R0:W-:Y:S02]  /*2a810*/  STL [R1+0x408], R19 ;  /* 0x0004081301007387 */ /* 0x0001e40000100800 */
[----:B0-----:R-:W-:Y:S02]  /*2a820*/  IMAD R19, R10, UR6, RZ ;  /* 0x000000060a137c24 */ /* 0x001fe4000f8e02ff */
[----:B------:R-:W4:Y:S04]  /*2a830*/  LDL.LU R10, [R1+0x674] ;  /* 0x00067400010a7983 */ /* 0x000f280000300800 */
[----:B------:R0:W-:Y:S01]  /*2a840*/  STL [R1+0x410], R19 ;  /* 0x0004101301007387 */ /* 0x0001e20000100800 */
[----:B--2---:R-:W-:-:S03]  /*2a850*/  IMAD R20, R9, UR6, RZ ;  /* 0x0000000609147c24 */ /* 0x004fc6000f8e02ff */
[----:B------:R-:W2:Y:S01]  /*2a860*/  LDL.LU R9, [R1+0x678] ;  /* 0x0006780001097983 */ /* 0x000ea20000300800 */
[----:B0-----:R-:W-:Y:S02]  /*2a870*/  IMAD R19, R18, UR6, RZ ;  /* 0x0000000612137c24 */ /* 0x001fe4000f8e02ff */
[----:B------:R-:W-:Y:S01]  /*2a880*/  IMAD R17, R17, UR6, RZ ;  /* 0x0000000611117c24 */ /* 0x000fe2000f8e02ff */
[----:B------:R-:W-:Y:S04]  /*2a890*/  STL [R1+0x41c], R20 ;  /* 0x00041c1401007387 */ /* 0x000fe80000100800 */
[----:B------:R-:W-:Y:S01]  /*2a8a0*/  STL [R1+0x424], R19 ;  /* 0x0004241301007387 */ /* 0x000fe20000100800 */
[----:B---3--:R-:W-:-:S03]  /*2a8b0*/  IMAD R18, R8, UR6, RZ ;  /* 0x0000000608127c24 */ /* 0x008fc6000f8e02ff */
[----:B------:R-:W3:Y:S04]  /*2a8c0*/  LDL.LU R8, [R1+0x680] ;  /* 0x0006800001087983 */ /* 0x000ee80000300800 */
[----:B------:R0:W-:Y:S04]  /*2a8d0*/  STL [R1+0x428], R17 ;  /* 0x0004281101007387 */ /* 0x0001e80000100800 */
[----:B------:R-:W-:Y:S01]  /*2a8e0*/  STL [R1+0x43c], R18 ;  /* 0x00043c1201007387 */ /* 0x000fe20000100800 */
[----:B0-----:R-:W-:Y:S02]  /*2a8f0*/  IMAD R17, R16, UR6, RZ ;  /* 0x0000000610117c24 */ /* 0x001fe4000f8e02ff */
[----:B------:R-:W-:-:S03]  /*2a900*/  IMAD R16, R14, UR6, RZ ;  /* 0x000000060e107c24 */ /* 0x000fc6000f8e02ff */
[----:B------:R-:W-:Y:S04]  /*2a910*/  STL [R1+0x444], R17 ;  /* 0x0004441101007387 */ /* 0x000fe80000100800 */
[----:B------:R-:W3:Y:S01]  /*2a920*/  LDL.LU R20, [R1+0x694] ;  /* 0x0006940001147983 */ /* 0x000ee20000300800 */
[----:B------:R-:W-:-:S03]  /*2a930*/  IMAD R14, R7, UR6, RZ ;  /* 0x00000006070e7c24 */ /* 0x000fc6000f8e02ff */
[----:B------:R-:W-:Y:S04]  /*2a940*/  STL [R1+0x44c], R16 ;  /* 0x00044c1001007387 */ /* 0x000fe80000100800 */
[----:B------:R-:W3:Y:S04]  /*2a950*/  LDL.LU R7, [R1+0x69c] ;  /* 0x00069c0001077983 */ /* 0x000ee80000300800 */
[----:B------:R4:W-:Y:S04]  /*2a960*/  STL [R1+0x458], R14 ;  /* 0x0004580e01007387 */ /* 0x0009e80000100800 */
[----:B------:R-:W3:Y:S01]  /*2a970*/  LDL.LU R19, [R1+0x6a8] ;  /* 0x0006a80001137983 */ /* 0x000ee20000300800 */
[----:B----4-:R-:W-:-:S03]  /*2a980*/  IMAD R14, R6, UR6, RZ ;  /* 0x00000006060e7c24 */ /* 0x010fc6000f8e02ff */
        /* <DEDUP_REMOVED lines=26> */
[----:B0-----:R-:W-:-:S03]  /*2ab30*/  IMAD R12, R10, UR6, RZ ;  /* 0x000000060a0c7c24 */ /* 0x001fc6000f8e02ff */
[----:B------:R-:W4:Y:S04]  /*2ab40*/  LDL.LU R10, [R1+0x6fc] ;  /* 0x0006fc00010a7983 */ /* 0x000f280000300800 */
[----:B------:R-:W-:Y:S04]  /*2ab50*/  STL [R1+0x4b0], R12 ;  /* 0x0004b00c01007387 */ /* 0x000fe80000100800 */
[----:B------:R-:W4:Y:S04]  /*2ab60*/  LDL.LU R18, [R1+0x708] ;  /* 0x0007080001127983 */ /* 0x000f280000300800 */
[----:B------:R-:W4:Y:S01]  /*2ab70*/  LDL.LU R17, [R1+0x710] ;  /* 0x0007100001117983 */ /* 0x000f220000300800 */
[----:B--2---:R-:W-:-:S05]  /*2ab80*/  IMAD R9, R9, UR6, RZ ;  /* 0x0000000609097c24 */ /* 0x004fca000f8e02ff */
[----:B------:R0:W-:Y:S04]  /*2ab90*/  STL [R1+0x4b8], R9 ;  /* 0x0004b80901007387 */ /* 0x0001e80000100800 */
[----:B0-----:R-:W2:Y:S04]  /*2aba0*/  LDL.LU R9, [R1+0x71c] ;  /* 0x00071c0001097983 */ /* 0x001ea80000300800 */
[----:B------:R-:W2:Y:S04]  /*2abb0*/  LDL.LU R15, [R1+0x724] ;  /* 0x00072400010f7983 */ /* 0x000ea80000300800 */
[----:B------:R-:W2:Y:S01]  /*2abc0*/  LDL.LU R12, [R1+0x728] ;  /* 0x00072800010c7983 */ /* 0x000ea20000300800 */
[----:B---3--:R-:W-:-:S05]  /*2abd0*/  IMAD R8, R8, UR6, RZ ;  /* 0x0000000608087c24 */ /* 0x008fca000f8e02ff */
[----:B------:R0:W-:Y:S04]  /*2abe0*/  STL [R1+0x4c8], R8 ;  /* 0x0004c80801007387 */ /* 0x0001e80000100800 */
[----:B0-----:R-:W3:Y:S01]  /*2abf0*/  LDL.LU R8, [R1+0x730] ;  /* 0x0007300001087983 */ /* 0x001ee20000300800 */
[----:B------:R-:W-:Y:S02]  /*2ac00*/  IMAD R20, R20, UR6, RZ ;  /* 0x0000000614147c24 */ /* 0x000fe4000f8e02ff */
[----:B------:R-:W-:Y:S02]  /*2ac10*/  IMAD R21, R7, UR6, RZ ;  /* 0x0000000607157c24 */ /* 0x000fe4000f8e02ff */
[----:B------:R-:W3:Y:S04]  /*2ac20*/  LDL.LU R7, [R1+0x734] ;  /* 0x0007340001077983 */ /* 0x000ee80000300800 */
[----:B------:R0:W-:Y:S04]  /*2ac30*/  STL [R1+0x4cc], R20 ;  /* 0x0004cc1401007387 */ /* 0x0001e80000100800 */
[----:B------:R-:W-:Y:S01]  /*2ac40*/  STL [R1+0x4d0], R21 ;  /* 0x0004d01501007387 */ /* 0x000fe20000100800 */
[----:B0-----:R-:W-:-:S02]  /*2ac50*/  IMAD R20, R19, UR6, RZ ;  /* 0x0000000613147c24 */ /* 0x001fc4000f8e02ff */
[----:B----4-:R-:W-:Y:S02]  /*2ac60*/  IMAD R19, R6, UR6, RZ ;  /* 0x0000000606137c24 */ /* 0x010fe4000f8e02ff */
        /* <DEDUP_REMOVED lines=12> */
[----:B0-----:R-:W4:Y:S04]  /*2ad30*/  LDL.LU R16, [R1+0x74c] ;  /* 0x00074c0001107983 */ /* 0x001f280000300800 */
[----:B------:R0:W-:Y:S01]  /*2ad40*/  STL [R1+0x50c], R14 ;  /* 0x00050c0e01007387 */ /* 0x0001e20000100800 */
[----:B------:R-:W-:-:S03]  /*2ad50*/  IMAD R19, R28, UR6, RZ ;  /* 0x000000061c137c24 */ /* 0x000fc6000f8e02ff */
[----:B0-----:R-:W4:Y:S04]  /*2ad60*/  LDL.LU R14, [R1+0x750] ;  /* 0x00075000010e7983 */ /* 0x001f280000300800 */
[----:B------:R0:W-:Y:S04]  /*2ad70*/  STL [R1+0x51c], R19 ;  /* 0x00051c1301007387 */ /* 0x0001e80000100800 */
[----:B------:R-:W4:Y:S01]  /*2ad80*/  LDL.LU R28, [R1+0x758] ;  /* 0x00075800011c7983 */ /* 0x000f220000300800 */
[----:B------:R-:W-:-:S03]  /*2ad90*/  IMAD R20, R13, UR6, RZ ;  /* 0x000000060d147c24 */ /* 0x000fc6000f8e02ff */
[----:B------:R-:W4:Y:S04]  /*2ada0*/  LDL.LU R13, [R1+0x75c] ;  /* 0x00075c00010d7983 */ /* 0x000f280000300800 */
[----:B------:R-:W-:Y:S01]  /*2adb0*/  STL [R1+0x520], R20 ;  /* 0x0005201401007387 */ /* 0x000fe20000100800 */
[----:B0-----:R-:W-:-:S03]  /*2adc0*/  IMAD R19, R5, UR6, RZ ;  /* 0x0000000605137c24 */ /* 0x001fc6000f8e02ff */
[----:B------:R-:W4:Y:S04]  /*2add0*/  LDL.LU R5, [R1+0x764] ;  /* 0x0007640001057983 */ /* 0x000f280000300800 */
[----:B------:R0:W-:Y:S02]  /*2ade0*/  STL [R1+0x524], R19 ;  /* 0x0005241301007387 */ /* 0x0001e40000100800 */
[----:B0-----:R-:W-:Y:S02]  /*2adf0*/  IMAD R19, R11, UR6, RZ ;  /* 0x000000060b137c24 */ /* 0x001fe4000f8e02ff */
[----:B------:R-:W4:Y:S04]  /*2ae00*/  LDL.LU R11, [R1+0x768] ;  /* 0x00076800010b7983 */ /* 0x000f280000300800 */
[----:B------:R0:W-:Y:S01]  /*2ae10*/  STL [R1+0x52c], R19 ;  /* 0x00052c1301007387 */ /* 0x0001e20000100800 */
[----:B------:R-:W-:-:S03]  /*2ae20*/  IMAD R20, R10, UR6, RZ ;  /* 0x000000060a147c24 */ /* 0x000fc6000f8e02ff */
[----:B------:R-:W4:Y:S01]  /*2ae30*/  LDL.LU R10, [R1+0x770] ;  /* 0x00077000010a7983 */ /* 0x000f220000300800 */
[----:B0-----:R-:W-:Y:S02]  /*2ae40*/  IMAD R19, R18, UR6, RZ ;  /* 0x0000000612137c24 */ /* 0x001fe4000f8e02ff */
[----:B------:R-:W-:Y:S01]  /*2ae50*/  IMAD R17, R17, UR6, RZ ;  /* 0x0000000611117c24 */ /* 0x000fe2000f8e02ff */
[----:B------:R-:W-:Y:S04]  /*2ae60*/  STL [R1+0x540], R20 ;  /* 0x0005401401007387 */ /* 0x000fe80000100800 */
[----:B------:R-:W-:Y:S01]  /*2ae70*/  STL [R1+0x548], R19 ;  /* 0x0005481301007387 */ /* 0x000fe20000100800 */
[----:B--2---:R-:W-:-:S03]  /*2ae80*/  IMAD R18, R9, UR6, RZ ;  /* 0x0000000609127c24 */ /* 0x004fc6000f8e02ff */
[----:B------:R-:W2:Y:S04]  /*2ae90*/  LDL.LU R9, [R1+0x778] ;  /* 0x0007780001097983 */ /* 0x000ea80000300800 */
[----:B------:R0:W-:Y:S04]  /*2aea0*/  STL [R1+0x554], R17 ;  /* 0x0005541101007387 */ /* 0x0001e80000100800 */
[----:B------:R-:W-:Y:S01]  /*2aeb0*/  STL [R1+0x558], R18 ;  /* 0x0005581201007387 */ /* 0x000fe20000100800 */
[----:B0-----:R-:W-:Y:S02]  /*2aec0*/  IMAD R17, R15, UR6, RZ ;  /* 0x000000060f117c24 */ /* 0x001fe4000f8e02ff */
[----:B------:R-:W-:-:S03]  /*2aed0*/  IMAD R15, R12, UR6, RZ ;  /* 0x000000060c0f7c24 */ /* 0x000fc6000f8e02ff */
[----:B------:R-:W-:Y:S04]  /*2aee0*/  STL [R1+0x564], R17 ;  /* 0x0005641101007387 */ /* 0x000fe80000100800 */
[----:B------:R-:W2:Y:S04]  /*2aef0*/  LDL.LU R20, [R1+0x77c] ;  /* 0x00077c0001147983 */ /* 0x000ea80000300800 */
[----:B------:R-:W-:Y:S01]  /*2af00*/  STL [R1+0x568], R15 ;  /* 0x0005680f01007387 */ /* 0x000fe20000100800 */
[----:B---3--:R-:W-:-:S03]  /*2af10*/  IMAD R12, R8, UR6, RZ ;  /* 0x00000006080c7c24 */ /* 0x008fc6000f8e02ff */
[----:B------:R-:W3:Y:S04]  /*2af20*/  LDL.LU R8, [R1+0x780] ;  /* 0x0007800001087983 */ /* 0x000ee80000300800 */
[----:B------:R0:W-:Y:S04]  /*2af30*/  STL [R1+0x574], R12 ;  /* 0x0005740c01007387 */ /* 0x0001e80000100800 */
[----:B------:R-:W3:Y:S01]  /*2af40*/  LDL.LU R19, [R1+0x788] ;  /* 0x0007880001137983 */ /* 0x000ee20000300800 */
[----:B0-----:R-:W-:-:S03]  /*2af50*/  IMAD R12, R7, UR6, RZ ;  /* 0x00000006070c7c24 */ /* 0x001fc6000f8e02ff */
[----:B------:R-:W3:Y:S04]  /*2af60*/  LDL.LU R7, [R1+0x790] ;  /* 0x0007900001077983 */ /* 0x000ee80000300800 */
[----:B------:R0:W-:Y:S01]  /*2af70*/  STL [R1+0x57c], R12 ;  /* 0x00057c0c01007387 */ /* 0x0001e20000100800 */
[----:B----4-:R-:W-:-:S03]  /*2af80*/  IMAD R15, R6, UR6, RZ ;  /* 0x00000006060f7c24 */ /* 0x010fc6000f8e02ff */
        /* <DEDUP_REMOVED lines=13> */
[----:B------:R-:W4:Y:S01]  /*2b060*/  LDL.LU R14, [R1+0x7b4] ;  /* 0x0007b400010e7983 */ /* 0x000f220000300800 */
[----:B------:R-:W-:-:S03]  /*2b070*/  IMAD R16, R28, UR6, RZ ;  /* 0x000000061c107c24 */ /* 0x000fc6000f8e02ff */
[----:B------:R-:W-:Y:S04]  /*2b080*/  STL [R1+0x5b0], R17 ;  /* 0x0005b01101007387 */ /* 0x000fe80000100800 */
[----:B------:R-:W4:Y:S04]  /*2b090*/  LDL.LU R28, [R1+0x7b8] ;  /* 0x0007b800011c7983 */ /* 0x000f280000300800 */
[----:B------:R0:W-:Y:S01]  /*2b0a0*/  STL [R1+0x5b8], R16 ;  /* 0x0005b81001007387 */ /* 0x0001e20000100800 */
[----:B------:R-:W-:Y:S02]  /*2b0b0*/  IMAD R13, R13, UR6, RZ ;  /* 0x000000060d0d7c24 */ /* 0x000fe4000f8e02ff */
[----:B0-----:R-:W-:-:S02]  /*2b0c0*/  IMAD R16, R5, UR6, RZ ;  /* 0x0000000605107c24 */ /* 0x001fc4000f8e02ff */
        /* <DEDUP_REMOVED lines=8> */
[----:B------:R-:W-:-:S05]  /*2b150*/  IMAD R10, R10, UR6, RZ ;  /* 0x000000060a0a7c24 */ /* 0x000fca000f8e02ff */
[----:B------:R0:W-:Y:S04]  /*2b160*/  STL [R1+0x5d8], R10 ;  /* 0x0005d80a01007387 */ /* 0x0001e80000100800 */
[----:B0-----:R-:W4:Y:S04]  /*2b170*/  LDL.LU R10, [R1+0x7dc] ;  /* 0x0007dc00010a7983 */ /* 0x001f280000300800 */
[----:B------:R-:W4:Y:S04]  /*2b180*/  LDL.LU R16, [R1+0x7e0] ;  /* 0x0007e00001107983 */ /* 0x000f280000300800 */
[----:B------:R-:W4:Y:S01]  /*2b190*/  LDL.LU R13, [R1+0x854] ;  /* 0x00085400010d7983 */ /* 0x000f220000300800 */
[----:B--2---:R-:W-:-:S05]  /*2b1a0*/  IMAD R9, R9, UR6, RZ ;  /* 0x0000000609097c24 */ /* 0x004fca000f8e02ff */
[----:B------:R0:W-:Y:S04]  /*2b1b0*/  STL [R1+0x5ec], R9 ;  /* 0x0005ec0901007387 */ /* 0x0001e80000100800 */
[----:B0-----:R-:W2:Y:S01]  /*2b1c0*/  LDL.LU R9, [R1+0x850] ;  /* 0x0008500001097983 */ /* 0x001ea20000300800 */
[----:B------:R-:W-:Y:S02]  /*2b1d0*/  IMAD R20, R20, UR6, RZ ;  /* 0x0000000614147c24 */ /* 0x000fe4000f8e02ff */
[----:B---3--:R-:W-:Y:S02]  /*2b1e0*/  IMAD R21, R8, UR6, RZ ;  /* 0x0000000608157c24 */ /* 0x008fe4000f8e02ff */
[----:B------:R-:W3:Y:S04]  /*2b1f0*/  LDL.LU R8, [R1+0x84c] ;  /* 0x00084c0001087983 */ /* 0x000ee80000300800 */
[----:B------:R0:W-:Y:S04]  /*2b200*/  STL [R1+0x5f4], R20 ;  /* 0x0005f41401007387 */ /* 0x0001e80000100800 */
[----:B------:R-:W-:Y:S01]  /*2b210*/  STL [R1+0x600], R21 ;  /* 0x0006001501007387 */ /* 0x000fe20000100800 */
[----:B0-----:R-:W-:-:S02]  /*2b220*/  IMAD R20, R19, UR6, RZ ;  /* 0x0000000613147c24 */ /* 0x001fc4000f8e02ff */
[----:B------:R-:W-:Y:S02]  /*2b230*/  IMAD R19, R7, UR6, RZ ;  /* 0x0000000607137c24 */ /* 0x000fe4000f8e02ff */
[----:B------:R-:W3:Y:S04]  /*2b240*/  LDL.LU R7, [R1+0x848] ;  /* 0x0008480001077983 */ /* 0x000ee80000300800 */
[----:B------:R4:W-:Y:S04]  /*2b250*/  STL [R1+0x604], R20 ;  /* 0x0006041401007387 */ /* 0x0009e80000100800 */
[----:B------:R0:W-:Y:S01]  /*2b260*/  STL [R1+0x60c], R19 ;  /* 0x00060c1301007387 */ /* 0x0001e20000100800 */
[----:B----4-:R-:W-:-:S03]  /*2b270*/  IMAD R20, R6, UR6, RZ ;  /* 0x0000000606147c24 */ /* 0x010fc6000f8e02ff */
[----:B------:R-:W4:Y:S04]  /*2b280*/  LDL.LU R6, [R1+0x844] ;  /* 0x0008440001067983 */ /* 0x000f280000300800 */
[----:B------:R-:W-:Y:S01]  /*2b290*/  STL [R1+0x610], R20 ;  /* 0x0006101401007387 */ /* 0x000fe20000100800 */
[----:B0-----:R-:W-:Y:S02]  /*2b2a0*/  IMAD R19, R15, UR6, RZ ;  /* 0x000000060f137c24 */ /* 0x001fe4000f8e02ff */
        /* <DEDUP_REMOVED lines=26> */
[----:B------:R-:W-:-:S03]  /*2b450*/  IMAD R18, R10, UR6, RZ ;  /* 0x000000060a127c24 */ /* 0x000fc6000f8e02ff */
[----:B------:R-:W4:Y:S04]  /*2b460*/  LDL.LU R10, [R1+0x820] ;  /* 0x00082000010a7983 */ /* 0x000f280000300800 */
[----:B------:R0:W-:Y:S04]  /*2b470*/  STL [R1+0x674], R17 ;  /* 0x0006741101007387 */ /* 0x0001e80000100800 */
[----:B------:R-:W-:Y:S01]  /*2b480*/  STL [R1+0x678], R18 ;  /* 0x0006781201007387 */ /* 0x000fe20000100800 */
[----:B0-----:R-:W-:Y:S02]  /*2b490*/  IMAD R17, R16, UR6, RZ ;  /* 0x0000000610117c24 */ /* 0x001fe4000f8e02ff */
[----:B------:R-:W-:-:S03]  /*2b4a0*/  IMAD R16, R13, UR6, RZ ;  /* 0x000000060d107c24 */ /* 0x000fc6000f8e02ff */
[----:B------:R-:W-:Y:S04]  /*2b4b0*/  STL [R1+0x680], R17 ;  /* 0x0006801101007387 */ /* 0x000fe80000100800 */
[----:B------:R-:W4:Y:S04]  /*2b4c0*/  LDL.LU R20, [R1+0x81c] ;  /* 0x00081c0001147983 */ /* 0x000f280000300800 */
[----:B------:R-:W-:Y:S01]  /*2b4d0*/  STL [R1+0x694], R16 ;  /* 0x0006941001007387 */ /* 0x000fe20000100800 */
[----:B--2---:R-:W-:-:S03]  /*2b4e0*/  IMAD R13, R9, UR6, RZ ;  /* 0x00000006090d7c24 */ /* 0x004fc6000f8e02ff */
[----:B------:R-:W2:Y:S04]  /*2b4f0*/  LDL.LU R9, [R1+0x818] ;  /* 0x0008180001097983 */ /* 0x000ea80000300800 */
[----:B------:R3:W-:Y:S04]  /*2b500*/  STL [R1+0x69c], R13 ;  /* 0x00069c0d01007387 */ /* 0x0007e80000100800 */
[----:B------:R-:W2:Y:S01]  /*2b510*/  LDL.LU R19, [R1+0x814] ;  /* 0x0008140001137983 */ /* 0x000ea20000300800 */
[----:B---3--:R-:W-:-:S03]  /*2b520*/  IMAD R13, R8, UR6, RZ ;  /* 0x00000006080d7c24 */ /* 0x008fc6000f8e02ff */
[----:B------:R-:W3:Y:S04]  /*2b530*/  LDL.LU R8, [R1+0x810] ;  /* 0x0008100001087983 */ /* 0x000ee80000300800 */
[----:B------:R4:W-:Y:S01]  /*2b540*/  STL [R1+0x6a8], R13 ;  /* 0x0006a80d01007387 */ /* 0x0009e20000100800 */
[----:B------:R-:W-:-:S03]  /*2b550*/  IMAD R16, R7, UR6, RZ ;  /* 0x0000000607107c24 */ /* 0x000fc6000f8e02ff */
[----:B------:R-:W3:Y:S04]  /*2b560*/  LDL.LU R7, [R1+0x80c] ;  /* 0x00080c0001077983 */ /* 0x000ee80000300800 */
[----:B------:R0:W-:Y:S01]  /*2b570*/  STL [R1+0x6ac], R16 ;  /* 0x0006ac1001007387 */ /* 0x0001e20000100800 */
[----:B----4-:R-:W-:-:S03]  /*2b580*/  IMAD R13, R6, UR6, RZ ;  /* 0x00000006060d7c24 */ /* 0x010fc6000f8e02ff */
[----:B0-----:R-:W4:Y:S04]  /*2b590*/  LDL.LU R16, [R1+0x808] ;  /* 0x0008080001107983 */ /* 0x001f280000300800 */
        /* <DEDUP_REMOVED lines=12> */
[----:B------:R-:W4:Y:S01]  /*2b660*/  LDL.LU R29, [R1+0x7f4] ;  /* 0x0007f400011d7983 */ /* 0x000f220000300800 */
[----:B------:R-:W-:-:S03]  /*2b670*/  IMAD R14, R14, UR6, RZ ;  /* 0x000000060e0e7c24 */ /* 0x000fc6000f8e02ff */
[----:B------:R0:W-:Y:S02]  /*2b680*/  STL [R1+0x6d0], R15 ;  /* 0x0006d00f01007387 */ /* 0x0001e40000100800 */
        /* <DEDUP_REMOVED lines=14> */
[----:B------:R-:W-:-:S05]  /*2b770*/  IMAD R10, R10, UR6, RZ ;  /* 0x000000060a0a7c24 */ /* 0x000fca000f8e02ff */
[----:B------:R0:W-:Y:S04]  /*2b780*/  STL [R1+0x708], R10 ;  /* 0x0007080a01007387 */ /* 0x0001e80000100800 */
[----:B0-----:R-:W4:Y:S01]  /*2b790*/  LDL.LU R10, [R1+0x7bc] ;  /* 0x0007bc00010a7983 */ /* 0x001f220000300800 */
[----:B------:R-:W-:Y:S02]  /*2b7a0*/  IMAD R20, R20, UR6, RZ ;  /* 0x0000000614147c24 */ /* 0x000fe4000f8e02ff */
[----:B--2---:R-:W-:Y:S02]  /*2b7b0*/  IMAD R21, R9, UR6, RZ ;  /* 0x0000000609157c24 */ /* 0x004fe4000f8e02ff */
[----:B------:R-:W2:Y:S04]  /*2b7c0*/  LDL.LU R9, [R1+0x7b0] ;  /* 0x0007b00001097983 */ /* 0x000ea80000300800 */
[----:B------:R0:W-:Y:S04]  /*2b7d0*/  STL [R1+0x710], R20 ;  /* 0x0007101401007387 */ /* 0x0001e80000100800 */
[----:B------:R-:W-:Y:S01]  /*2b7e0*/  STL [R1+0x71c], R21 ;  /* 0x00071c1501007387 */ /* 0x000fe20000100800 */
[----:B0-----:R-:W-:-:S02]  /*2b7f0*/  IMAD R20, R19, UR6, RZ ;  /* 0x0000000613147c24 */ /* 0x001fc4000f8e02ff */
[----:B---3--:R-:W-:Y:S02]  /*2b800*/  IMAD R19, R8, UR6, RZ ;  /* 0x0000000608137c24 */ /* 0x008fe4000f8e02ff */
[----:B------:R-:W3:Y:S04]  /*2b810*/  LDL.LU R8, [R1+0x7a0] ;  /* 0x0007a00001087983 */ /* 0x000ee80000300800 */
[----:B------:R0:W-:Y:S04]  /*2b820*/  STL [R1+0x724], R20 ;  /* 0x0007241401007387 */ /* 0x0001e80000100800 */
[----:B------:R4:W-:Y:S01]  /*2b830*/  STL [R1+0x728], R19 ;  /* 0x0007281301007387 */ /* 0x0009e20000100800 */
[----:B0-----:R-:W-:-:S03]  /*2b840*/  IMAD R20, R7, UR6, RZ ;  /* 0x0000000607147c24 */ /* 0x001fc6000f8e02ff */
[----:B------:R-:W3:Y:S04]  /*2b850*/  LDL.LU R7, [R1+0x794] ;  /* 0x0007940001077983 */ /* 0x000ee80000300800 */
[----:B------:R-:W-:Y:S01]  /*2b860*/  STL [R1+0x730], R20 ;  /* 0x0007301401007387 */ /* 0x000fe20000100800 */
[----:B----4-:R-:W-:Y:S02]  /*2b870*/  IMAD R19, R16, UR6, RZ ;  /* 0x0000000610137c24 */ /* 0x010fe4000f8e02ff */
        /* <DEDUP_REMOVED lines=17> */
[----:B0-----:R-:W-:-:S02]  /*2b990*/  IMAD R19, R28, UR6, RZ ;  /* 0x000000061c137c24 */ /* 0x001fc4000f8e02ff */
        /* <DEDUP_REMOVED lines=17> */
[----:B------:R-:W-:-:S03]  /*2bab0*/  IMAD R14, R10, UR6, RZ ;  /* 0x000000060a0e7c24 */ /* 0x000fc6000f8e02ff */
[----:B------:R-:W4:Y:S04]  /*2bac0*/  LDL.LU R10, [R1+0x718] ;  /* 0x00071800010a7983 */ /* 0x000f280000300800 */
[----:B------:R2:W-:Y:S04]  /*2bad0*/  STL [R1+0x780], R14 ;  /* 0x0007800e01007387 */ /* 0x0005e80000100800 */
[----:B------:R-:W4:Y:S01]  /*2bae0*/  LDL.LU R19, [R1+0x714] ;  /* 0x0007140001137983 */ /* 0x000f220000300800 */
[----:B--2---:R-:W-:-:S03]  /*2baf0*/  IMAD R14, R9, UR6, RZ ;  /* 0x00000006090e7c24 */ /* 0x004fc6000f8e02ff */
[----:B------:R-:W2:Y:S04]  /*2bb00*/  LDL.LU R9, [R1+0x70c] ;  /* 0x00070c0001097983 */ /* 0x000ea80000300800 */
[----:B------:R-:W-:Y:S01]  /*2bb10*/  STL [R1+0x788], R14 ;  /* 0x0007880e01007387 */ /* 0x000fe20000100800 */
[----:B---3--:R-:W-:-:S03]  /*2bb20*/  IMAD R15, R8, UR6, RZ ;  /* 0x00000006080f7c24 */ /* 0x008fc6000f8e02ff */
[----:B------:R-:W3:Y:S04]  /*2bb30*/  LDL.LU R8, [R1+0x704] ;  /* 0x0007040001087983 */ /* 0x000ee80000300800 */
[----:B------:R0:W-:Y:S04]  /*2bb40*/  STL [R1+0x790], R15 ;  /* 0x0007900f01007387 */ /* 0x0001e80000100800 */
[----:B0-----:R-:W3:Y:S01]  /*2bb50*/  LDL.LU R15, [R1+0x700] ;  /* 0x00070000010f7983 */ /* 0x001ee20000300800 */
[----:B------:R-:W-:-:S03]  /*2bb60*/  IMAD R14, R7, UR6, RZ ;  /* 0x00000006070e7c24 */ /* 0x000fc6000f8e02ff */
[----:B------:R-:W3:Y:S04]  /*2bb70*/  LDL.LU R7, [R1+0x6f8] ;  /* 0x0006f80001077983 */ /* 0x000ee80000300800 */
[----:B------:R0:W-:Y:S04]  /*2bb80*/  STL [R1+0x794], R14 ;  /* 0x0007940e01007387 */ /* 0x0001e80000100800 */
[----:B0-----:R-:W3:Y:S01]  /*2bb90*/  LDL.LU R14, [R1+0x6f4] ;  /* 0x0006f400010e7983 */ /* 0x001ee20000300800 */
[----:B----4-:R-:W-:-:S03]  /*2bba0*/  IMAD R17, R6, UR6, RZ ;  /* 0x0000000606117c24 */ /* 0x010fc6000f8e02ff */
        /* <DEDUP_REMOVED lines=9> */
[----:B------:R0:W-:Y:S02]  /*2bc40*/  STL [R1+0x76c], R16 ;  /* 0x00076c1001007387 */ /* 0x0001e40000100800 */
[----:B0-----:R-:W-:Y:S02]  /*2bc50*/  IMAD R16, R29, UR6, RZ ;  /* 0x000000061d107c24 */ /* 0x001fe4000f8e02ff */
[----:B------:R-:W4:Y:S01]  /*2bc60*/  LDL.LU R29, [R1+0x6dc] ;  /* 0x0006dc00011d7983 */ /* 0x000f220000300800 */
[----:B------:R-:W-:-:S05]  /*2bc70*/  IMAD R12, R12, UR6, RZ ;  /* 0x000000060c0c7c24 */ /* 0x000fca000f8e02ff */
[----:B------:R0:W-:Y:S04]  /*2bc80*/  STL [R1+0x760], R12 ;  /* 0x0007600c01007387 */ /* 0x0001e80000100800 */
[----:B------:R-:W-:Y:S01]  /*2bc90*/  STL [R1+0x754], R16 ;  /* 0x0007541001007387 */ /* 0x000fe20000100800 */
[----:B0-----:R-:W-:-:S03]  /*2bca0*/  IMAD R12, R28, UR6, RZ ;  /* 0x000000061c0c7c24 */ /* 0x001fc6000f8e02ff */
[----:B------:R-:W4:Y:S01]  /*2bcb0*/  LDL.LU R28, [R1+0x6d4] ;  /* 0x0006d400011c7983 */ /* 0x000f220000300800 */
[----:B------:R-:W-:-:S03]  /*2bcc0*/  IMAD R5, R5, UR6, RZ ;  /* 0x0000000605057c24 */ /* 0x000fc6000f8e02ff */
[----:B------:R-:W-:Y:S04]  /*2bcd0*/  STL [R1+0x744], R12 ;  /* 0x0007440c01007387 */ /* 0x000fe80000100800 */
[----:B------:R-:W4:Y:S04]  /*2bce0*/  LDL.LU R18, [R1+0x6c8] ;  /* 0x0006c80001127983 */ /* 0x000f280000300800 */
[----:B------:R-:W4:Y:S04]  /*2bcf0*/  LDL.LU R17, [R1+0x6c4] ;  /* 0x0006c40001117983 */ /* 0x000f280000300800 */
        /* <DEDUP_REMOVED lines=8> */
[----:B------:R-:W-:Y:S02]  /*2bd80*/  IMAD R21, R10, UR6, RZ ;  /* 0x000000060a157c24 */ /* 0x000fe4000f8e02ff */
[----:B------:R-:W4:Y:S04]  /*2bd90*/  LDL.LU R10, [R1+0x698] ;  /* 0x00069800010a7983 */ /* 0x000f280000300800 */
[----:B------:R0:W-:Y:S04]  /*2bda0*/  STL [R1+0x720], R20 ;  /* 0x0007201401007387 */ /* 0x0001e80000100800 */
[----:B------:R-:W-:Y:S01]  /*2bdb0*/  STL [R1+0x718], R21 ;  /* 0x0007181501007387 */ /* 0x000fe20000100800 */
[----:B0-----:R-:W-:-:S02]  /*2bdc0*/  IMAD R20, R19, UR6, RZ ;  /* 0x0000000613147c24 */ /* 0x001fc4000f8e02ff */
[----:B--2---:R-:W-:Y:S02]  /*2bdd0*/  IMAD R19, R9, UR6, RZ ;  /* 0x0000000609137c24 */ /* 0x004fe4000f8e02ff */
[----:B------:R-:W2:Y:S04]  /*2bde0*/  LDL.LU R9, [R1+0x690] ;  /* 0x0006900001097983 */ /* 0x000ea80000300800 */
[----:B------:R3:W-:Y:S04]  /*2bdf0*/  STL [R1+0x714], R20 ;  /* 0x0007141401007387 */ /* 0x0007e80000100800 */
[----:B------:R0:W-:Y:S01]  /*2be00*/  STL [R1+0x70c], R19 ;  /* 0x00070c1301007387 */ /* 0x0001e20000100800 */
[----:B---3--:R-:W-:-:S03]  /*2be10*/  IMAD R20, R8, UR6, RZ ;  /* 0x0000000608147c24 */ /* 0x008fc6000f8e02ff */
[----:B------:R-:W3:Y:S04]  /*2be20*/  LDL.LU R8, [R1+0x68c] ;  /* 0x00068c0001087983 */ /* 0x000ee80000300800 */
[----:B------:R-:W-:Y:S01]  /*2be30*/  STL [R1+0x704], R20 ;  /* 0x0007041401007387 */ /* 0x000fe20000100800 */
[----:B0-----:R-:W-:Y:S02]  /*2be40*/  IMAD R19, R15, UR6, RZ ;  /* 0x000000060f137c24 */ /* 0x001fe4000f8e02ff */
[----:B------:R-:W-:Y:S02]  /*2be50*/  IMAD R15, R7, UR6, RZ ;  /* 0x00000006070f7c24 */ /* 0x000fe4000f8e02ff */
[----:B------:R-:W3:Y:S04]  /*2be60*/  LDL.LU R7, [R1+0x688] ;  /* 0x0006880001077983 */ /* 0x000ee80000300800 */
[----:B------:R-:W-:Y:S04]  /*2be70*/  STL [R1+0x700], R19 ;  /* 0x0007001301007387 */ /* 0x000fe80000100800 */
[----:B------:R0:W-:Y:S01]  /*2be80*/  STL [R1+0x6f8], R15 ;  /* 0x0006f80f01007387 */ /* 0x0001e20000100800 */
[----:B------:R-:W-:-:S03]  /*2be90*/  IMAD R14, R14, UR6, RZ ;  /* 0x000000060e0e7c24 */ /* 0x000fc6000f8e02ff */
[----:B0-----:R-:W3:Y:S01]  /*2bea0*/  LDL.LU R15, [R1+0x684] ;  /* 0x00068400010f7983 */ /* 0x001ee20000300800 */
[----:B----4-:R-:W-:-:S03]  /*2beb0*/  IMAD R6, R6, UR6, RZ ;  /* 0x0000000606067c24 */ /* 0x010fc6000f8e02ff */
        /* <DEDUP_REMOVED lines=32> */
[----:B0-----:R-:W-:-:S03]  /*2c0c0*/  IMAD R12, R10, UR6, RZ ;  /* 0x000000060a0c7c24 */ /* 0x001fc6000f8e02ff */
[----:B------:R-:W4:Y:S04]  /*2c0d0*/  LDL.LU R10, [R1+0x634] ;  /* 0x00063400010a7983 */ /* 0x000f280000300800 */
[----:B------:R-:W-:Y:S01]  /*2c0e0*/  STL [R1+0x698], R12 ;  /* 0x0006980c01007387 */ /* 0x000fe20000100800 */
[----:B--2---:R-:W-:-:S03]  /*2c0f0*/  IMAD R16, R9, UR6, RZ ;  /* 0x0000000609107c24 */ /* 0x004fc6000f8e02ff */
[----:B------:R-:W2:Y:S04]  /*2c100*/  LDL.LU R9, [R1+0x630] ;  /* 0x0006300001097983 */ /* 0x000ea80000300800 */
[----:B------:R0:W-:Y:S04]  /*2c110*/  STL [R1+0x690], R16 ;  /* 0x0006901001007387 */ /* 0x0001e80000100800 */
[----:B0-----:R-:W2:Y:S01]  /*2c120*/  LDL.LU R16, [R1+0x628] ;  /* 0x0006280001107983 */ /* 0x001ea20000300800 */
[----:B---3--:R-:W-:-:S03]  /*2c130*/  IMAD R12, R8, UR6, RZ ;  /* 0x00000006080c7c24 */ /* 0x008fc6000f8e02ff */
[----:B------:R-:W3:Y:S04]  /*2c140*/  LDL.LU R8, [R1+0x61c] ;  /* 0x00061c0001087983 */ /* 0x000ee80000300800 */
[----:B------:R0:W-:Y:S04]  /*2c150*/  STL [R1+0x68c], R12 ;  /* 0x00068c0c01007387 */ /* 0x0001e80000100800 */
[----:B0-----:R-:W3:Y:S01]  /*2c160*/  LDL.LU R12, [R1+0x618] ;  /* 0x00061800010c7983 */ /* 0x001ee20000300800 */
[----:B------:R-:W-:-:S03]  /*2c170*/  IMAD R17, R7, UR6, RZ ;  /* 0x0000000607117c24 */ /* 0x000fc6000f8e02ff */
[----:B------:R-:W3:Y:S04]  /*2c180*/  LDL.LU R7, [R1+0x614] ;  /* 0x0006140001077983 */ /* 0x000ee80000300800 */
[----:B------:R4:W-:Y:S01]  /*2c190*/  STL [R1+0x688], R17 ;  /* 0x0006881101007387 */ /* 0x0009e20000100800 */
[----:B------:R-:W-:-:S05]  /*2c1a0*/  IMAD R18, R15, UR6, RZ ;  /* 0x000000060f127c24 */ /* 0x000fca000f8e02ff */
[----:B------:R-:W-:Y:S01]  /*2c1b0*/  STL [R1+0x684], R18 ;  /* 0x0006841201007387 */ /* 0x000fe20000100800 */
[----:B----4-:R-:W-:-:S03]  /*2c1c0*/  IMAD R17, R14, UR6, RZ ;  /* 0x000000060e117c24 */ /* 0x010fc6000f8e02ff */
[----:B------:R-:W4:Y:S04]  /*2c1d0*/  LDL.LU R14, [R1+0x608] ;  /* 0x00060800010e7983 */ /* 0x000f280000300800 */
[----:B------:R-:W-:Y:S01]  /*2c1e0*/  STL [R1+0x67c], R17 ;  /* 0x00067c1101007387 */ /* 0x000fe20000100800 */
[----:B------:R-:W-:-:S03]  /*2c1f0*/  IMAD R15, R6, UR6, RZ ;  /* 0x00000006060f7c24 */ /* 0x000fc6000f8e02ff */
[----:B------:R-:W4:Y:S04]  /*2c200*/  LDL.LU R6, [R1+0x5fc] ;  /* 0x0005fc0001067983 */ /* 0x000f280000300800 */
[----:B------:R0:W-:Y:S02]  /*2c210*/  STL [R1+0x670], R15 ;  /* 0x0006700f01007387 */ /* 0x0001e40000100800 */
[----:B0-----:R-:W-:Y:S02]  /*2c220*/  IMAD R15, R13, UR6, RZ ;  /* 0x000000060d0f7c24 */ /* 0x001fe4000f8e02ff */
[----:B------:R-:W-:Y:S02]  /*2c230*/  IMAD R13, R2, UR6, RZ ;  /* 0x00000006020d7c24 */ /* 0x000fe4000f8e02ff */
[----:B------:R-:W4:Y:S04]  /*2c240*/  LDL.LU R2, [R1+0x5f8] ;  /* 0x0005f80001027983 */ /* 0x000f280000300800 */
[----:B------:R0:W-:Y:S04]  /*2c250*/  STL [R1+0x66c], R15 ;  /* 0x00066c0f01007387 */ /* 0x0001e80000100800 */
[----:B------:R1:W-:Y:S01]  /*2c260*/  STL [R1+0x664], R13 ;  /* 0x0006640d01007387 */ /* 0x0003e20000100800 */
[----:B0-----:R-:W-:-:S03]  /*2c270*/  IMAD R15, R29, UR6, RZ ;  /* 0x000000061d0f7c24 */ /* 0x001fc6000f8e02ff */
[----:B------:R-:W4:Y:S04]  /*2c280*/  LDL.LU R29, [R1+0x5f0] ;  /* 0x0005f000011d7983 */ /* 0x000f280000300800 */
[----:B------:R0:W-:Y:S04]  /*2c290*/  STL [R1+0x65c], R15 ;  /* 0x00065c0f01007387 */ /* 0x0001e80000100800 */
[----:B------:R-:W4:Y:S04]  /*2c2a0*/  LDL.LU R18, [R1+0x5e8] ;  /* 0x0005e80001127983 */ /* 0x000f280000300800 */
[----:B------:R-:W4:Y:S01]  /*2c2b0*/  LDL.LU R17, [R1+0x5e4] ;  /* 0x0005e40001117983 */ /* 0x000f220000300800 */
[----:B-1----:R-:W-:-:S05]  /*2c2c0*/  IMAD R13, R28, UR6, RZ ;  /* 0x000000061c0d7c24 */ /* 0x002fca000f8e02ff */
[----:B------:R1:W-:Y:S04]  /*2c2d0*/  STL [R1+0x650], R13 ;  /* 0x0006500d01007387 */ /* 0x0003e80000100800 */
[----:B------:R-:W4:Y:S04]  /*2c2e0*/  LDL.LU R28, [R1+0x5e0] ;  /* 0x0005e000011c7983 */ /* 0x000f280000300800 */
[----:B0-----:R-:W4:Y:S01]  /*2c2f0*/  LDL.LU R15, [R1+0x5dc] ;  /* 0x0005dc00010f7983 */ /* 0x001f220000300800 */
[----:B------:R-:W-:-:S03]  /*2c300*/  IMAD R5, R5, UR6, RZ ;  /* 0x0000000605057c24 */ /* 0x000fc6000f8e02ff */
[----:B-1----:R-:W4:Y:S04]  /*2c310*/  LDL.LU R13, [R1+0x5d4] ;  /* 0x0005d400010d7983 */ /* 0x002f280000300800 */
[----:B------:R0:W-:Y:S04]  /*2c320*/  STL [R1+0x64c], R5 ;  /* 0x00064c0501007387 */ /* 0x0001e80000100800 */
[----:B0-----:R-:W4:Y:S01]  /*2c330*/  LDL.LU R5, [R1+0x5c8] ;  /* 0x0005c80001057983 */ /* 0x001f220000300800 */
[----:B------:R-:W-:Y:S02]  /*2c340*/  IMAD R20, R20, UR6, RZ ;  /* 0x0000000614147c24 */ /* 0x000fe4000f8e02ff */
        /* <DEDUP_REMOVED lines=9> */
[----:B--2---:R-:W-:-:S03]  /*2c3e0*/  IMAD R20, R9, UR6, RZ ;  /* 0x0000000609147c24 */ /* 0x004fc6000f8e02ff */
[----:B------:R-:W2:Y:S04]  /*2c3f0*/  LDL.LU R9, [R1+0x5b4] ;  /* 0x0005b40001097983 */ /* 0x000ea80000300800 */
[----:B------:R-:W-:Y:S01]  /*2c400*/  STL [R1+0x630], R20 ;  /* 0x0006301401007387 */ /* 0x000fe20000100800 */
[----:B0-----:R-:W-:Y:S02]  /*2c410*/  IMAD R19, R16, UR6, RZ ;  /* 0x0000000610137c24 */ /* 0x001fe4000f8e02ff */
[----:B---3--:R-:W-:Y:S02]  /*2c420*/  IMAD R16, R8, UR6, RZ ;  /* 0x0000000608107c24 */ /* 0x008fe4000f8e02ff */
[----:B------:R-:W3:Y:S04]  /*2c430*/  LDL.LU R8, [R1+0x5a8] ;  /* 0x0005a80001087983 */ /* 0x000ee80000300800 */
[----:B------:R-:W-:Y:S04]  /*2c440*/  STL [R1+0x628], R19 ;  /* 0x0006281301007387 */ /* 0x000fe80000100800 */
[----:B------:R0:W-:Y:S01]  /*2c450*/  STL [R1+0x61c], R16 ;  /* 0x00061c1001007387 */ /* 0x0001e20000100800 */
[----:B------:R-:W-:-:S03]  /*2c460*/  IMAD R12, R12, UR6, RZ ;  /* 0x000000060c0c7c24 */ /* 0x000fc6000f8e02ff */
[----:B0-----:R-:W3:Y:S01]  /*2c470*/  LDL.LU R16, [R1+0x5a4] ;  /* 0x0005a40001107983 */ /* 0x001ee20000300800 */
[----:B------:R-:W-:-:S03]  /*2c480*/  IMAD R7, R7, UR6, RZ ;  /* 0x0000000607077c24 */ /* 0x000fc6000f8e02ff */
[----:B------:R0:W-:Y:S04]  /*2c490*/  STL [R1+0x618], R12 ;  /* 0x0006180c01007387 */ /* 0x0001e80000100800 */
[----:B0-----:R-:W3:Y:S04]  /*2c4a0*/  LDL.LU R12, [R1+0x59c] ;  /* 0x00059c00010c7983 */ /* 0x001ee80000300800 */
[----:B------:R0:W-:Y:S04]  /*2c4b0*/  STL [R1+0x614], R7 ;  /* 0x0006140701007387 */ /* 0x0001e80000100800 */
[----:B0-----:R-:W3:Y:S01]  /*2c4c0*/  LDL.LU R7, [R1+0x594] ;  /* 0x0005940001077983 */ /* 0x001ee20000300800 */
[----:B----4-:R-:W-:-:S03]  /*2c4d0*/  IMAD R20, R14, UR6, RZ ;  /* 0x000000060e147c24 */ /* 0x010fc6000f8e02ff */
        /* <DEDUP_REMOVED lines=34> */
[----:B--2---:R-:W-:-:S03]  /*2c700*/  IMAD R13, R9, UR6, RZ ;  /* 0x00000006090d7c24 */ /* 0x004fc6000f8e02ff */
[----:B------:R-:W2:Y:S04]  /*2c710*/  LDL.LU R9, [R1+0x544] ;  /* 0x0005440001097983 */ /* 0x000ea80000300800 */
[----:B------:R0:W-:Y:S04]  /*2c720*/  STL [R1+0x5b4], R13 ;  /* 0x0005b40d01007387 */ /* 0x0001e80000100800 */
[----:B0-----:R-:W2:Y:S01]  /*2c730*/  LDL.LU R13, [R1+0x53c] ;  /* 0x00053c00010d7983 */ /* 0x001ea20000300800 */
[----:B---3--:R-:W-:-:S03]  /*2c740*/  IMAD R17, R8, UR6, RZ ;  /* 0x0000000608117c24 */ /* 0x008fc6000f8e02ff */
[----:B------:R-:W3:Y:S04]  /*2c750*/  LDL.LU R8, [R1+0x538] ;  /* 0x0005380001087983 */ /* 0x000ee80000300800 */
[----:B------:R0:W-:Y:S01]  /*2c760*/  STL [R1+0x5a8], R17 ;  /* 0x0005a81101007387 */ /* 0x0001e20000100800 */
[----:B------:R-:W-:-:S05]  /*2c770*/  IMAD R18, R16, UR6, RZ ;  /* 0x0000000610127c24 */ /* 0x000fca000f8e02ff */
[----:B------:R-:W-:Y:S01]  /*2c780*/  STL [R1+0x5a4], R18 ;  /* 0x0005a41201007387 */ /* 0x000fe20000100800 */
[----:B0-----:R-:W-:-:S03]  /*2c790*/  IMAD R17, R12, UR6, RZ ;  /* 0x000000060c117c24 */ /* 0x001fc6000f8e02ff */
[----:B------:R-:W3:Y:S04]  /*2c7a0*/  LDL.LU R12, [R1+0x534] ;  /* 0x00053400010c7983 */ /* 0x000ee80000300800 */
[----:B------:R-:W-:Y:S01]  /*2c7b0*/  STL [R1+0x59c], R17 ;  /* 0x00059c1101007387 */ /* 0x000fe20000100800 */
[----:B------:R-:W-:-:S03]  /*2c7c0*/  IMAD R16, R7, UR6, RZ ;  /* 0x0000000607107c24 */ /* 0x000fc6000f8e02ff */
[----:B------:R-:W3:Y:S04]  /*2c7d0*/  LDL.LU R7, [R1+0x530] ;  /* 0x0005300001077983 */ /* 0x000ee80000300800 */
[----:B------:R4:W-:Y:S02]  /*2c7e0*/  STL [R1+0x594], R16 ;  /* 0x0005941001007387 */ /* 0x0009e40000100800 */
[----:B----4-:R-:W-:Y:S02]  /*2c7f0*/  IMAD R16, R14, UR6, RZ ;  /* 0x000000060e107c24 */ /* 0x010fe4000f8e02ff */
        /* <DEDUP_REMOVED lines=12> */
[----:B0-----:R-:W4:Y:S04]  /*2c8c0*/  LDL.LU R16, [R1+0x4f8] ;  /* 0x0004f80001107983 */ /* 0x001f280000300800 */
[----:B-1----:R-:W4:Y:S01]  /*2c8d0*/  LDL.LU R14, [R1+0x4f4] ;  /* 0x0004f400010e7983 */ /* 0x002f220000300800 */
[----:B------:R-:W-:-:S05]  /*2c8e0*/  IMAD R21, R28, UR6, RZ ;  /* 0x000000061c157c24 */ /* 0x000fca000f8e02ff */
[----:B------:R0:W-:Y:S04]  /*2c8f0*/  STL [R1+0x578], R21 ;  /* 0x0005781501007387 */ /* 0x0001e80000100800 */
[----:B------:R-:W4:Y:S01]  /*2c900*/  LDL.LU R28, [R1+0x4f0] ;  /* 0x0004f000011c7983 */ /* 0x000f220000300800 */
[----:B------:R-:W-:Y:S02]  /*2c910*/  IMAD R20, R20, UR6, RZ ;  /* 0x0000000614147c24 */ /* 0x000fe4000f8e02ff */
[----:B0-----:R-:W-:Y:S02]  /*2c920*/  IMAD R21, R5, UR6, RZ ;  /* 0x0000000605157c24 */ /* 0x001fe4000f8e02ff */
[----:B------:R-:W4:Y:S04]  /*2c930*/  LDL.LU R5, [R1+0x4e4] ;  /* 0x0004e40001057983 */ /* 0x000f280000300800 */
[----:B------:R0:W-:Y:S04]  /*2c940*/  STL [R1+0x570], R20 ;  /* 0x0005701401007387 */ /* 0x0001e80000100800 */
[----:B------:R-:W-:Y:S01]  /*2c950*/  STL [R1+0x56c], R21 ;  /* 0x00056c1501007387 */ /* 0x000fe20000100800 */
[----:B0-----:R-:W-:-:S02]  /*2c960*/  IMAD R20, R19, UR6, RZ ;  /* 0x0000000613147c24 */ /* 0x001fc4000f8e02ff */
        /* <DEDUP_REMOVED lines=8> */
[----:B--2---:R-:W-:Y:S02]  /*2c9f0*/  IMAD R15, R9, UR6, RZ ;  /* 0x00000006090f7c24 */ /* 0x004fe4000f8e02ff */
[----:B------:R-:W2:Y:S04]  /*2ca00*/  LDL.LU R9, [R1+0x4d8] ;  /* 0x0004d80001097983 */ /* 0x000ea80000300800 */
[----:B------:R-:W-:Y:S04]  /*2ca10*/  STL [R1+0x54c], R19 ;  /* 0x00054c1301007387 */ /* 0x000fe80000100800 */
[----:B------:R0:W-:Y:S01]  /*2ca20*/  STL [R1+0x544], R15 ;  /* 0x0005440f01007387 */ /* 0x0001e20000100800 */
[----:B------:R-:W-:-:S03]  /*2ca30*/  IMAD R13, R13, UR6, RZ ;  /* 0x000000060d0d7c24 */ /* 0x000fc6000f8e02ff */
[----:B0-----:R-:W2:Y:S01]  /*2ca40*/  LDL.LU R15, [R1+0x4d4] ;  /* 0x0004d400010f7983 */ /* 0x001ea20000300800 */
[----:B---3--:R-:W-:-:S03]  /*2ca50*/  IMAD R8, R8, UR6, RZ ;  /* 0x0000000608087c24 */ /* 0x008fc6000f8e02ff */
[----:B------:R0:W-:Y:S04]  /*2ca60*/  STL [R1+0x53c], R13 ;  /* 0x00053c0d01007387 */ /* 0x0001e80000100800 */
[----:B0-----:R-:W3:Y:S04]  /*2ca70*/  LDL.LU R13, [R1+0x4c4] ;  /* 0x0004c400010d7983 */ /* 0x001ee80000300800 */
[----:B------:R0:W-:Y:S04]  /*2ca80*/  STL [R1+0x538], R8 ;  /* 0x0005380801007387 */ /* 0x0001e80000100800 */
[----:B0-----:R-:W3:Y:S01]  /*2ca90*/  LDL.LU R8, [R1+0x4c0] ;  /* 0x0004c00001087983 */ /* 0x001ee20000300800 */
[----:B------:R-:W-:-:S03]  /*2caa0*/  IMAD R20, R12, UR6, RZ ;  /* 0x000000060c147c24 */ /* 0x000fc6000f8e02ff */
[----:B------:R-:W3:Y:S04]  /*2cab0*/  LDL.LU R12, [R1+0x4bc] ;  /* 0x0004bc00010c7983 */ /* 0x000ee80000300800 */
[----:B------:R-:W-:Y:S01]  /*2cac0*/  STL [R1+0x534], R20 ;  /* 0x0005341401007387 */ /* 0x000fe20000100800 */
[----:B------:R-:W-:-:S03]  /*2cad0*/  IMAD R19, R7, UR6, RZ ;  /* 0x0000000607137c24 */ /* 0x000fc6000f8e02ff */
[----:B------:R-:W3:Y:S04]  /*2cae0*/  LDL.LU R7, [R1+0x4b4] ;  /* 0x0004b40001077983 */ /* 0x000ee80000300800 */
[----:B------:R4:W-:Y:S02]  /*2caf0*/  STL [R1+0x530], R19 ;  /* 0x0005301301007387 */ /* 0x0009e40000100800 */
[----:B----4-:R-:W-:Y:S02]  /*2cb00*/  IMAD R19, R6, UR6, RZ ;  /* 0x0000000606137c24 */ /* 0x010fe4000f8e02ff */
[----:B------:R-:W4:Y:S04]  /*2cb10*/  LDL.LU R6, [R1+0x4a8] ;  /* 0x0004a80001067983 */ /* 0x000f280000300800 */
[----:B------:R0:W-:Y:S01]  /*2cb20*/  STL [R1+0x528], R19 ;  /* 0x0005281301007387 */ /* 0x0001e20000100800 */
[----:B------:R-:W-:-:S03]  /*2cb30*/  IMAD R20, R2, UR6, RZ ;  /* 0x0000000602147c24 */ /* 0x000fc6000f8e02ff */
[----:B------:R-:W4:Y:S01]  /*2cb40*/  LDL.LU R2, [R1+0x4a4] ;  /* 0x0004a40001027983 */ /* 0x000f220000300800 */
[----:B0-----:R-:W-:-:S03]  /*2cb50*/  IMAD R19, R18, UR6, RZ ;  /* 0x0000000612137c24 */ /* 0x001fc6000f8e02ff */
[----:B------:R-:W-:Y:S04]  /*2cb60*/  STL [R1+0x518], R20 ;  /* 0x0005181401007387 */ /* 0x000fe80000100800 */
[----:B------:R-:W-:Y:S01]  /*2cb70*/  STL [R1+0x514], R19 ;  /* 0x0005141301007387 */ /* 0x000fe20000100800 */
[----:B------:R-:W-:-:S03]  /*2cb80*/  IMAD R18, R29, UR6, RZ ;  /* 0x000000061d127c24 */ /* 0x000fc6000f8e02ff */
[----:B------:R-:W4:Y:S01]  /*2cb90*/  LDL.LU R29, [R1+0x49c] ;  /* 0x00049c00011d7983 */ /* 0x000f220000300800 */
[----:B------:R-:W-:-:S05]  /*2cba0*/  IMAD R17, R17, UR6, RZ ;  /* 0x0000000611117c24 */ /* 0x000fca000f8e02ff */
[----:B------:R0:W-:Y:S04]  /*2cbb0*/  STL [R1+0x510], R17 ;  /* 0x0005101101007387 */ /* 0x0001e80000100800 */
[----:B------:R-:W-:Y:S01]  /*2cbc0*/  STL [R1+0x508], R18 ;  /* 0x0005081201007387 */ /* 0x000fe20000100800 */
[----:B0-----:R-:W-:Y:S02]  /*2cbd0*/  IMAD R17, R16, UR6, RZ ;  /* 0x0000000610117c24 */ /* 0x001fe4000f8e02ff */
        /* <DEDUP_REMOVED lines=19> */
[----:B--2---:R-:W-:-:S03]  /*2cd10*/  IMAD R17, R9, UR6, RZ ;  /* 0x0000000609117c24 */ /* 0x004fc6000f8e02ff */
[----:B------:R-:W2:Y:S04]  /*2cd20*/  LDL.LU R9, [R1+0x45c] ;  /* 0x00045c0001097983 */ /* 0x000ea80000300800 */
[----:B------:R3:W-:Y:S01]  /*2cd30*/  STL [R1+0x4d8], R17 ;  /* 0x0004d81101007387 */ /* 0x0007e20000100800 */
[----:B------:R-:W-:-:S05]  /*2cd40*/  IMAD R18, R15, UR6, RZ ;  /* 0x000000060f127c24 */ /* 0x000fca000f8e02ff */
[----:B------:R-:W-:Y:S01]  /*2cd50*/  STL [R1+0x4d4], R18 ;  /* 0x0004d41201007387 */ /* 0x000fe20000100800 */
[----:B---3--:R-:W-:-:S03]  /*2cd60*/  IMAD R17, R13, UR6, RZ ;  /* 0x000000060d117c24 */ /* 0x008fc6000f8e02ff */
[----:B------:R-:W3:Y:S04]  /*2cd70*/  LDL.LU R13, [R1+0x454] ;  /* 0x00045400010d7983 */ /* 0x000ee80000300800 */
[----:B------:R-:W-:Y:S01]  /*2cd80*/  STL [R1+0x4c4], R17 ;  /* 0x0004c41101007387 */ /* 0x000fe20000100800 */
[----:B------:R-:W-:-:S03]  /*2cd90*/  IMAD R15, R8, UR6, RZ ;  /* 0x00000006080f7c24 */ /* 0x000fc6000f8e02ff */
[----:B------:R-:W3:Y:S04]  /*2cda0*/  LDL.LU R8, [R1+0x450] ;  /* 0x0004500001087983 */ /* 0x000ee80000300800 */
[----:B------:R0:W-:Y:S01]  /*2cdb0*/  STL [R1+0x4c0], R15 ;  /* 0x0004c00f01007387 */ /* 0x0001e20000100800 */
[----:B------:R-:W-:Y:S02]  /*2cdc0*/  IMAD R12, R12, UR6, RZ ;  /* 0x000000060c0c7c24 */ /* 0x000fe4000f8e02ff */
[----:B0-----:R-:W-:Y:S02]  /*2cdd0*/  IMAD R15, R7, UR6, RZ ;  /* 0x00000006070f7c24 */ /* 0x001fe4000f8e02ff */
[----:B------:R-:W3:Y:S04]  /*2cde0*/  LDL.LU R7, [R1+0x448] ;  /* 0x0004480001077983 */ /* 0x000ee80000300800 */
[----:B------:R4:W-:Y:S04]  /*2cdf0*/  STL [R1+0x4bc], R12 ;  /* 0x0004bc0c01007387 */ /* 0x0009e80000100800 */
[----:B------:R-:W-:Y:S01]  /*2ce00*/  STL [R1+0x4b4], R15 ;  /* 0x0004b40f01007387 */ /* 0x000fe20000100800 */
[----:B----4-:R-:W-:-:S03]  /*2ce10*/  IMAD R12, R6, UR6, RZ ;  /* 0x00000006060c7c24 */ /* 0x010fc6000f8e02ff */
[----:B------:R-:W4:Y:S04]  /*2ce20*/  LDL.LU R6, [R1+0x440] ;  /* 0x0004400001067983 */ /* 0x000f280000300800 */
[----:B------:R-:W-:Y:S04]  /*2ce30*/  STL [R1+0x4a8], R12 ;  /* 0x0004a80c01007387 */ /* 0x000fe80000100800 */
[----:B------:R-:W4:Y:S04]  /*2ce40*/  LDL.LU R18, [R1+0x438] ;  /* 0x0004380001127983 */ /* 0x000f280000300800 */
[----:B------:R-:W4:Y:S01]  /*2ce50*/  LDL.LU R17, [R1+0x434] ;  /* 0x0004340001117983 */ /* 0x000f220000300800 */
[----:B------:R-:W-:-:S05]  /*2ce60*/  IMAD R2, R2, UR6, RZ ;  /* 0x0000000602027c24 */ /* 0x000fca000f8e02ff */
[----:B------:R0:W-:Y:S04]  /*2ce70*/  STL [R1+0x4a4], R2 ;  /* 0x0004a40201007387 */ /* 0x0001e80000100800 */
[----:B0-----:R-:W4:Y:S04]  /*2ce80*/  LDL.LU R2, [R1+0x430] ;  /* 0x0004300001027983 */ /* 0x001f280000300800 */
[----:B------:R-:W4:Y:S01]  /*2ce90*/  LDL.LU R15, [R1+0x42c] ;  /* 0x00042c00010f7983 */ /* 0x000f220000300800 */
[----:B------:R-:W-:-:S03]  /*2cea0*/  IMAD R21, R29, UR6, RZ ;  /* 0x000000061d157c24 */ /* 0x000fc6000f8e02ff */
[----:B------:R-:W4:Y:S04]  /*2ceb0*/  LDL.LU R12, [R1+0x420] ;  /* 0x00042000010c7983 */ /* 0x000f280000300800 */
[----:B------:R0:W-:Y:S04]  /*2cec0*/  STL [R1+0x49c], R21 ;  /* 0x00049c1501007387 */ /* 0x0001e80000100800 */
[----:B------:R-:W4:Y:S01]  /*2ced0*/  LDL.LU R29, [R1+0x418] ;  /* 0x00041800011d7983 */ /* 0x000f220000300800 */
[----:B------:R-:W-:Y:S02]  /*2cee0*/  IMAD R20, R20, UR6, RZ ;  /* 0x0000000614147c24 */ /* 0x000fe4000f8e02ff */
[----:B0-----:R-:W-:-:S02]  /*2cef0*/  IMAD R21, R28, UR6, RZ ;  /* 0x000000061c157c24 */ /* 0x001fc4000f8e02ff */
        /* <DEDUP_REMOVED lines=17> */
[----:B0-----:R-:W4:Y:S04]  /*2d010*/  LDL.LU R16, [R1+0x3f4] ;  /* 0x0003f40001107983 */ /* 0x001f280000300800 */
[----:B------:R0:W-:Y:S04]  /*2d020*/  STL [R1+0x468], R14 ;  /* 0x0004680e01007387 */ /* 0x0001e80000100800 */
[----:B0-----:R-:W4:Y:S01]  /*2d030*/  LDL.LU R14, [R1+0x3ec] ;  /* 0x0003ec00010e7983 */ /* 0x001f220000300800 */
[----:B--2---:R-:W-:-:S05]  /*2d040*/  IMAD R9, R9, UR6, RZ ;  /* 0x0000000609097c24 */ /* 0x004fca000f8e02ff */
[----:B------:R0:W-:Y:S04]  /*2d050*/  STL [R1+0x45c], R9 ;  /* 0x00045c0901007387 */ /* 0x0001e80000100800 */
[----:B0-----:R-:W2:Y:S01]  /*2d060*/  LDL.LU R9, [R1+0x3e4] ;  /* 0x0003e40001097983 */ /* 0x001ea20000300800 */
[----:B---3--:R-:W-:-:S03]  /*2d070*/  IMAD R20, R13, UR6, RZ ;  /* 0x000000060d147c24 */ /* 0x008fc6000f8e02ff */
[----:B------:R-:W3:Y:S04]  /*2d080*/  LDL.LU R13, [R1+0x3e0] ;  /* 0x0003e000010d7983 */ /* 0x000ee80000300800 */
[----:B------:R-:W-:Y:S01]  /*2d090*/  STL [R1+0x454], R20 ;  /* 0x0004541401007387 */ /* 0x000fe20000100800 */
[----:B------:R-:W-:-:S03]  /*2d0a0*/  IMAD R19, R8, UR6, RZ ;  /* 0x0000000608137c24 */ /* 0x000fc6000f8e02ff */
[----:B------:R-:W3:Y:S04]  /*2d0b0*/  LDL.LU R8, [R1+0x3dc] ;  /* 0x0003dc0001087983 */ /* 0x000ee80000300800 */
[----:B------:R0:W-:Y:S02]  /*2d0c0*/  STL [R1+0x450], R19 ;  /* 0x0004501301007387 */ /* 0x0001e40000100800 */
[----:B0-----:R-:W-:Y:S02]  /*2d0d0*/  IMAD R19, R7, UR6, RZ ;  /* 0x0000000607137c24 */ /* 0x001fe4000f8e02ff */
[----:B------:R-:W3:Y:S04]  /*2d0e0*/  LDL.LU R7, [R1+0x3d8] ;  /* 0x0003d80001077983 */ /* 0x000ee80000300800 */
[----:B------:R0:W-:Y:S01]  /*2d0f0*/  STL [R1+0x448], R19 ;  /* 0x0004481301007387 */ /* 0x0001e20000100800 */
[----:B----4-:R-:W-:-:S03]  /*2d100*/  IMAD R20, R6, UR6, RZ ;  /* 0x0000000606147c24 */ /* 0x010fc6000f8e02ff */
        /* <DEDUP_REMOVED lines=10> */
[----:B------:R-:W-:-:S02]  /*2d1b0*/  IMAD R15, R12, UR6, RZ ;  /* 0x000000060c0f7c24 */ /* 0x000fc4000f8e02ff */
        /* <DEDUP_REMOVED lines=9> */
[----:B------:R0:W-:Y:S02]  /*2d250*/  STL [R1+0x414], R12 ;  /* 0x0004140c01007387 */ /* 0x0001e40000100800 */
[----:B0-----:R-:W-:Y:S02]  /*2d260*/  IMAD R12, R5, UR6, RZ ;  /* 0x00000006050c7c24 */ /* 0x001fe4000f8e02ff */
[----:B------:R-:W4:Y:S04]  /*2d270*/  LDL.LU R5, [R1+0x3a0] ;  /* 0x0003a00001057983 */ /* 0x000f280000300800 */
[----:B------:R0:W-:Y:S04]  /*2d280*/  STL [R1+0x40c], R12 ;  /* 0x00040c0c01007387 */ /* 0x0001e80000100800 */
[----:B------:R-:W4:Y:S04]  /*2d290*/  LDL.LU R15, [R1+0x394] ;  /* 0x00039400010f7983 */ /* 0x000f280000300800 */
[----:B0-----:R-:W4:Y:S01]  /*2d2a0*/  LDL.LU R12, [R1+0x390] ;  /* 0x00039000010c7983 */ /* 0x001f220000300800 */
[----:B------:R-:W-:-:S05]  /*2d2b0*/  IMAD R11, R11, UR6, RZ ;  /* 0x000000060b0b7c24 */ /* 0x000fca000f8e02ff */
[----:B------:R0:W-:Y:S01]  /*2d2c0*/  STL [R1+0x404], R11 ;  /* 0x0004040b01007387 */ /* 0x0001e20000100800 */
[----:B------:R-:W-:-:S03]  /*2d2d0*/  IMAD R17, R10, UR6, RZ ;  /* 0x000000060a117c24 */ /* 0x000fc6000f8e02ff */
[----:B0-----:R-:W4:Y:S04]  /*2d2e0*/  LDL.LU R11, [R1+0x388] ;  /* 0x00038800010b7983 */ /* 0x001f280000300800 */
[----:B------:R-:W4:Y:S04]  /*2d2f0*/  LDL.LU R10, [R1+0x384] ;  /* 0x00038400010a7983 */ /* 0x000f280000300800 */
[----:B------:R0:W-:Y:S01]  /*2d300*/  STL [R1+0x3f8], R17 ;  /* 0x0003f81101007387 */ /* 0x0001e20000100800 */
[----:B------:R-:W-:-:S05]  /*2d310*/  IMAD R18, R16, UR6, RZ ;  /* 0x0000000610127c24 */ /* 0x000fca000f8e02ff */
[----:B------:R-:W-:Y:S01]  /*2d320*/  STL [R1+0x3f4], R18 ;  /* 0x0003f41201007387 */ /* 0x000fe20000100800 */
[----:B0-----:R-:W-:-:S03]  /*2d330*/  IMAD R17, R14, UR6, RZ ;  /* 0x000000060e117c24 */ /* 0x001fc6000f8e02ff */
[----:B------:R-:W4:Y:S04]  /*2d340*/  LDL.LU R14, [R1+0x37c] ;  /* 0x00037c00010e7983 */ /* 0x000f280000300800 */
[----:B------:R-:W-:Y:S01]  /*2d350*/  STL [R1+0x3ec], R17 ;  /* 0x0003ec1101007387 */ /* 0x000fe20000100800 */
[----:B--2---:R-:W-:-:S03]  /*2d360*/  IMAD R16, R9, UR6, RZ ;  /* 0x0000000609107c24 */ /* 0x004fc6000f8e02ff */
[----:B------:R-:W2:Y:S04]  /*2d370*/  LDL.LU R9, [R1+0x378] ;  /* 0x0003780001097983 */ /* 0x000ea80000300800 */
[----:B------:R0:W-:Y:S01]  /*2d380*/  STL [R1+0x3e4], R16 ;  /* 0x0003e41001007387 */ /* 0x0001e20000100800 */
[----:B---3--:R-:W-:Y:S02]  /*2d390*/  IMAD R13, R13, UR6, RZ ;  /* 0x000000060d0d7c24 */ /* 0x008fe4000f8e02ff */
[----:B0-----:R-:W-:Y:S02]  /*2d3a0*/  IMAD R16, R8, UR6, RZ ;  /* 0x0000000608107c24 */ /* 0x001fe4000f8e02ff */
[----:B------:R-:W3:Y:S04]  /*2d3b0*/  LDL.LU R8, [R1+0x374] ;  /* 0x0003740001087983 */ /* 0x000ee80000300800 */
[----:B------:R0:W-:Y:S04]  /*2d3c0*/  STL [R1+0x3e0], R13 ;  /* 0x0003e00d01007387 */ /* 0x0001e80000100800 */
[----:B------:R-:W-:Y:S01]  /*2d3d0*/  STL [R1+0x3dc], R16 ;  /* 0x0003dc1001007387 */ /* 0x000fe20000100800 */
[----:B0-----:R-:W-:-:S03]  /*2d3e0*/  IMAD R13, R7, UR6, RZ ;  /* 0x00000006070d7c24 */ /* 0x001fc6000f8e02ff */
[----:B------:R-:W3:Y:S04]  /*2d3f0*/  LDL.LU R7, [R1+0x36c] ;  /* 0x00036c0001077983 */ /* 0x000ee80000300800 */
[----:B------:R-:W-:Y:S04]  /*2d400*/  STL [R1+0x3d8], R13 ;  /* 0x0003d80d01007387 */ /* 0x000fe80000100800 */
[----:B------:R-:W3:Y:S04]  /*2d410*/  LDL.LU R18, [R1+0x364] ;  /* 0x0003640001127983 */ /* 0x000ee80000300800 */
[----:B------:R-:W3:Y:S01]  /*2d420*/  LDL.LU R17, [R1+0x35c] ;  /* 0x00035c0001117983 */ /* 0x000ee20000300800 */
[----:B----4-:R-:W-:-:S05]  /*2d430*/  IMAD R6, R6, UR6, RZ ;  /* 0x0000000606067c24 */ /* 0x010fca000f8e02ff */
[----:B------:R0:W-:Y:S04]  /*2d440*/  STL [R1+0x3d0], R6 ;  /* 0x0003d00601007387 */ /* 0x0001e80000100800 */
[----:B0-----:R-:W4:Y:S04]  /*2d450*/  LDL.LU R6, [R1+0x358] ;  /* 0x0003580001067983 */ /* 0x001f280000300800 */
[----:B------:R-:W4:Y:S04]  /*2d460*/  LDL.LU R16, [R1+0x348] ;  /* 0x0003480001107983 */ /* 0x000f280000300800 */
[----:B------:R-:W4:Y:S01]  /*2d470*/  LDL.LU R13, [R1+0x344] ;  /* 0x00034400010d7983 */ /* 0x000f220000300800 */
[----:B------:R-:W-:-:S05]  /*2d480*/  IMAD R2, R2, UR6, RZ ;  /* 0x0000000602027c24 */ /* 0x000fca000f8e02ff */
        /* <DEDUP_REMOVED lines=19> */
[----:B------:R0:W-:Y:S04]  /*2d5c0*/  STL [R1+0x390], R15 ;  /* 0x0003900f01007387 */ /* 0x0001e80000100800 */
[----:B0-----:R-:W4:Y:S01]  /*2d5d0*/  LDL.LU R15, [R1+0x320] ;  /* 0x00032000010f7983 */ /* 0x001f220000300800 */
[----:B------:R-:W-:-:S02]  /*2d5e0*/  IMAD R11, R11, UR6, RZ ;  /* 0x000000060b0b7c24 */ /* 0x000fc4000f8e02ff */
        /* <DEDUP_REMOVED lines=8> */
[----:B--2---:R-:W-:-:S03]  /*2d670*/  IMAD R19, R9, UR6, RZ ;  /* 0x0000000609137c24 */ /* 0x004fc6000f8e02ff */
[----:B------:R-:W2:Y:S04]  /*2d680*/  LDL.LU R9, [R1+0x300] ;  /* 0x0003000001097983 */ /* 0x000ea80000300800 */
[----:B------:R3:W-:Y:S02]  /*2d690*/  STL [R1+0x378], R19 ;  /* 0x0003781301007387 */ /* 0x0007e40000100800 */
[----:B---3--:R-:W-:Y:S02]  /*2d6a0*/  IMAD R19, R8, UR6, RZ ;  /* 0x0000000608137c24 */ /* 0x008fe4000f8e02ff */
[----:B------:R-:W3:Y:S04]  /*2d6b0*/  LDL.LU R8, [R1+0x2f4] ;  /* 0x0002f40001087983 */ /* 0x000ee80000300800 */
[----:B------:R0:W-:Y:S01]  /*2d6c0*/  STL [R1+0x374], R19 ;  /* 0x0003741301007387 */ /* 0x0001e20000100800 */
[----:B------:R-:W-:-:S03]  /*2d6d0*/  IMAD R20, R7, UR6, RZ ;  /* 0x0000000607147c24 */ /* 0x000fc6000f8e02ff */
[----:B------:R-:W3:Y:S01]  /*2d6e0*/  LDL.LU R7, [R1+0x2f0] ;  /* 0x0002f00001077983 */ /* 0x000ee20000300800 */
[----:B0-----:R-:W-:Y:S02]  /*2d6f0*/  IMAD R19, R18, UR6, RZ ;  /* 0x0000000612137c24 */ /* 0x001fe4000f8e02ff */
[----:B------:R-:W-:Y:S01]  /*2d700*/  IMAD R17, R17, UR6, RZ ;  /* 0x0000000611117c24 */ /* 0x000fe2000f8e02ff */
[----:B------:R-:W-:Y:S04]  /*2d710*/  STL [R1+0x36c], R20 ;  /* 0x00036c1401007387 */ /* 0x000fe80000100800 */
[----:B------:R-:W-:Y:S01]  /*2d720*/  STL [R1+0x364], R19 ;  /* 0x0003641301007387 */ /* 0x000fe20000100800 */
[----:B----4-:R-:W-:-:S03]  /*2d730*/  IMAD R18, R6, UR6, RZ ;  /* 0x0000000606127c24 */ /* 0x010fc6000f8e02ff */
        /* <DEDUP_REMOVED lines=20> */
[----:B------:R-:W4:Y:S01]  /*2d880*/  LDL.LU R5, [R1+0x2bc] ;  /* 0x0002bc0001057983 */ /* 0x000f220000300800 */
[----:B------:R-:W-:-:S03]  /*2d890*/  IMAD R17, R12, UR6, RZ ;  /* 0x000000060c117c24 */ /* 0x000fc6000f8e02ff */
[----:B------:R0:W-:Y:S04]  /*2d8a0*/  STL [R1+0x328], R13 ;  /* 0x0003280d01007387 */ /* 0x0001e80000100800 */
        /* <DEDUP_REMOVED lines=9> */
[----:B------:R-:W4:Y:S01]  /*2d940*/  LDL.LU R10, [R1+0x298] ;  /* 0x00029800010a7983 */ /* 0x000f220000300800 */
[----:B------:R-:W-:-:S03]  /*2d950*/  IMAD R14, R14, UR6, RZ ;  /* 0x000000060e0e7c24 */ /* 0x000fc6000f8e02ff */
[----:B------:R2:W-:Y:S02]  /*2d960*/  STL [R1+0x310], R15 ;  /* 0x0003100f01007387 */ /* 0x0005e40000100800 */
[----:B--2---:R-:W-:Y:S02]  /*2d970*/  IMAD R15, R9, UR6, RZ ;  /* 0x00000006090f7c24 */ /* 0x004fe4000f8e02ff */
[----:B------:R-:W2:Y:S04]  /*2d980*/  LDL.LU R9, [R1+0x294] ;  /* 0x0002940001097983 */ /* 0x000ea80000300800 */
[----:B------:R3:W-:Y:S04]  /*2d990*/  STL [R1+0x308], R14 ;  /* 0x0003080e01007387 */ /* 0x0007e80000100800 */
[----:B------:R-:W-:Y:S01]  /*2d9a0*/  STL [R1+0x300], R15 ;  /* 0x0003000f01007387 */ /* 0x000fe20000100800 */
[----:B---3--:R-:W-:-:S03]  /*2d9b0*/  IMAD R14, R8, UR6, RZ ;  /* 0x00000006080e7c24 */ /* 0x008fc6000f8e02ff */
[----:B------:R-:W3:Y:S04]  /*2d9c0*/  LDL.LU R8, [R1+0x290] ;  /* 0x0002900001087983 */ /* 0x000ee80000300800 */
[----:B------:R-:W-:Y:S04]  /*2d9d0*/  STL [R1+0x2f4], R14 ;  /* 0x0002f40e01007387 */ /* 0x000fe80000100800 */
[----:B------:R-:W3:Y:S04]  /*2d9e0*/  LDL.LU R18, [R1+0x28c] ;  /* 0x00028c0001127983 */ /* 0x000ee80000300800 */
[----:B------:R-:W3:Y:S01]  /*2d9f0*/  LDL.LU R17, [R1+0x288] ;  /* 0x0002880001117983 */ /* 0x000ee20000300800 */
[----:B------:R-:W-:-:S05]  /*2da00*/  IMAD R7, R7, UR6, RZ ;  /* 0x0000000607077c24 */ /* 0x000fca000f8e02ff */
[----:B------:R0:W-:Y:S04]  /*2da10*/  STL [R1+0x2f0], R7 ;  /* 0x0002f00701007387 */ /* 0x0001e80000100800 */
[----:B0-----:R-:W3:Y:S04]  /*2da20*/  LDL.LU R7, [R1+0x284] ;  /* 0x0002840001077983 */ /* 0x001ee80000300800 */
[----:B------:R-:W3:Y:S04]  /*2da30*/  LDL.LU R15, [R1+0x280] ;  /* 0x00028000010f7983 */ /* 0x000ee80000300800 */
[----:B------:R-:W3:Y:S01]  /*2da40*/  LDL.LU R14, [R1+0x27c] ;  /* 0x00027c00010e7983 */ /* 0x000ee20000300800 */
[----:B----4-:R-:W-:-:S05]  /*2da50*/  IMAD R6, R6, UR6, RZ ;  /* 0x0000000606067c24 */ /* 0x010fca000f8e02ff */
        /* <DEDUP_REMOVED lines=20> */
[----:B------:R-:W-:-:S02]  /*2dba0*/  IMAD R13, R13, UR6, RZ ;  /* 0x000000060d0d7c24 */ /* 0x000fc4000f8e02ff */
[----:B------:R-:W-:Y:S01]  /*2dbb0*/  IMAD R12, R12, UR6, RZ ;  /* 0x000000060c0c7c24 */ /* 0x000fe2000f8e02ff */
[----:B0-----:R-:W4:Y:S04]  /*2dbc0*/  LDL.LU R16, [R1+0x254] ;  /* 0x0002540001107983 */ /* 0x001f280000300800 */
[----:B------:R0:W-:Y:S04]  /*2dbd0*/  STL [R1+0x2b0], R13 ;  /* 0x0002b00d01007387 */ /* 0x0001e80000100800 */
[----:B0-----:R-:W4:Y:S04]  /*2dbe0*/  LDL.LU R13, [R1+0x250] ;  /* 0x00025000010d7983 */ /* 0x001f280000300800 */
[----:B------:R0:W-:Y:S01]  /*2dbf0*/  STL [R1+0x2a8], R12 ;  /* 0x0002a80c01007387 */ /* 0x0001e20000100800 */
[----:B------:R-:W-:-:S03]  /*2dc00*/  IMAD R20, R11, UR6, RZ ;  /* 0x000000060b147c24 */ /* 0x000fc6000f8e02ff */
[----:B0-----:R-:W4:Y:S04]  /*2dc10*/  LDL.LU R12, [R1+0x24c] ;  /* 0x00024c00010c7983 */ /* 0x001f280000300800 */
[----:B------:R-:W4:Y:S04]  /*2dc20*/  LDL.LU R11, [R1+0x248] ;  /* 0x00024800010b7983 */ /* 0x000f280000300800 */
[----:B------:R-:W-:Y:S01]  /*2dc30*/  STL [R1+0x2a0], R20 ;  /* 0x0002a01401007387 */ /* 0x000fe20000100800 */
[----:B------:R-:W-:-:S03]  /*2dc40*/  IMAD R19, R10, UR6, RZ ;  /* 0x000000060a137c24 */ /* 0x000fc6000f8e02ff */
[----:B------:R-:W4:Y:S04]  /*2dc50*/  LDL.LU R10, [R1+0x240] ;  /* 0x00024000010a7983 */ /* 0x000f280000300800 */
[----:B------:R2:W-:Y:S02]  /*2dc60*/  STL [R1+0x298], R19 ;  /* 0x0002981301007387 */ /* 0x0005e40000100800 */
[----:B--2---:R-:W-:Y:S02]  /*2dc70*/  IMAD R19, R9, UR6, RZ ;  /* 0x0000000609137c24 */ /* 0x004fe4000f8e02ff */
        /* <DEDUP_REMOVED lines=13> */
[----:B------:R-:W-:-:S03]  /*2dd50*/  IMAD R15, R14, UR6, RZ ;  /* 0x000000060e0f7c24 */ /* 0x000fc6000f8e02ff */
[----:B------:R-:W-:Y:S04]  /*2dd60*/  STL [R1+0x280], R17 ;  /* 0x0002801101007387 */ /* 0x000fe80000100800 */
[----:B------:R-:W3:Y:S04]  /*2dd70*/  LDL.LU R20, [R1+0x230] ;  /* 0x0002300001147983 */ /* 0x000ee80000300800 */
[----:B------:R-:W-:Y:S01]  /*2dd80*/  STL [R1+0x27c], R15 ;  /* 0x00027c0f01007387 */ /* 0x000fe20000100800 */
[----:B----4-:R-:W-:-:S03]  /*2dd90*/  IMAD R14, R6, UR6, RZ ;  /* 0x00000006060e7c24 */ /* 0x010fc6000f8e02ff */
        /* <DEDUP_REMOVED lines=28> */
[----:B------:R-:W-:Y:S04]  /*2df60*/  STL [R1+0x248], R16 ;  /* 0x0002481001007387 */ /* 0x000fe80000100800 */
[----:B------:R0:W-:Y:S04]  /*2df70*/  STL [R1+0x240], R10 ;  /* 0x0002400a01007387 */ /* 0x0001e80000100800 */
[----:B0-----:R-:W4:Y:S01]  /*2df80*/  LDL.LU R10, [R1+0x1f4] ;  /* 0x0001f400010a7983 */ /* 0x001f220000300800 */
[----:B--2---:R-:W-:-:S05]  /*2df90*/  IMAD R9, R9, UR6, RZ ;  /* 0x0000000609097c24 */ /* 0x004fca000f8e02ff */
[----:B------:R0:W-:Y:S04]  /*2dfa0*/  STL [R1+0x23c], R9 ;  /* 0x00023c0901007387 */ /* 0x0001e80000100800 */
[----:B------:R-:W2:Y:S04]  /*2dfb0*/  LDL.LU R18, [R1+0x1f0] ;  /* 0x0001f00001127983 */ /* 0x000ea80000300800 */
[----:B------:R-:W2:Y:S01]  /*2dfc0*/  LDL.LU R17, [R1+0x1ec] ;  /* 0x0001ec0001117983 */ /* 0x000ea20000300800 */
[----:B---3--:R-:W-:-:S05]  /*2dfd0*/  IMAD R8, R8, UR6, RZ ;  /* 0x0000000608087c24 */ /* 0x008fca000f8e02ff */
[----:B------:R1:W-:Y:S04]  /*2dfe0*/  STL [R1+0x238], R8 ;  /* 0x0002380801007387 */ /* 0x0003e80000100800 */
[----:B0-----:R-:W3:Y:S04]  /*2dff0*/  LDL.LU R9, [R1+0x1e8] ;  /* 0x0001e80001097983 */ /* 0x001ee80000300800 */
[----:B------:R-:W3:Y:S04]  /*2e000*/  LDL.LU R16, [R1+0x1e0] ;  /* 0x0001e00001107983 */ /* 0x000ee80000300800 */
[----:B-1----:R-:W3:Y:S01]  /*2e010*/  LDL.LU R8, [R1+0x1d8] ;  /* 0x0001d80001087983 */ /* 0x002ee20000300800 */
[----:B------:R-:W-:-:S05]  /*2e020*/  IMAD R7, R7, UR6, RZ ;  /* 0x0000000607077c24 */ /* 0x000fca000f8e02ff */
[----:B------:R0:W-:Y:S04]  /*2e030*/  STL [R1+0x234], R7 ;  /* 0x0002340701007387 */ /* 0x0001e80000100800 */
[----:B0-----:R-:W3:Y:S01]  /*2e040*/  LDL.LU R7, [R1+0x1d4] ;  /* 0x0001d40001077983 */ /* 0x001ee20000300800 */
[----:B------:R-:W-:Y:S02]  /*2e050*/  IMAD R20, R20, UR6, RZ ;  /* 0x0000000614147c24 */ /* 0x000fe4000f8e02ff */
[----:B----4-:R-:W-:Y:S02]  /*2e060*/  IMAD R21, R6, UR6, RZ ;  /* 0x0000000606157c24 */ /* 0x010fe4000f8e02ff */
        /* <DEDUP_REMOVED lines=33> */
[----:B------:R-:W4:Y:S04]  /*2e280*/  LDL.LU R10, [R1+0x1a0] ;  /* 0x0001a000010a7983 */ /* 0x000f280000300800 */
[----:B------:R0:W-:Y:S01]  /*2e290*/  STL [R1+0x1f4], R20 ;  /* 0x0001f41401007387 */ /* 0x0001e20000100800 */
[----:B--2---:R-:W-:Y:S02]  /*2e2a0*/  IMAD R19, R18, UR6, RZ ;  /* 0x0000000612137c24 */ /* 0x004fe4000f8e02ff */
[----:B------:R-:W-:-:S03]  /*2e2b0*/  IMAD R18, R17, UR6, RZ ;  /* 0x0000000611127c24 */ /* 0x000fc6000f8e02ff */
[----:B------:R-:W-:Y:S01]  /*2e2c0*/  STL [R1+0x1f0], R19 ;  /* 0x0001f01301007387 */ /* 0x000fe20000100800 */
[----:B---3--:R-:W-:Y:S02]  /*2e2d0*/  IMAD R17, R9, UR6, RZ ;  /* 0x0000000609117c24 */ /* 0x008fe4000f8e02ff */
[----:B------:R-:W-:Y:S01]  /*2e2e0*/  IMAD R16, R16, UR6, RZ ;  /* 0x0000000610107c24 */ /* 0x000fe2000f8e02ff */
[----:B------:R-:W2:Y:S04]  /*2e2f0*/  LDL.LU R9, [R1+0x198] ;  /* 0x0001980001097983 */ /* 0x000ea80000300800 */
[----:B------:R-:W-:Y:S04]  /*2e300*/  STL [R1+0x1ec], R18 ;  /* 0x0001ec1201007387 */ /* 0x000fe80000100800 */
[----:B------:R-:W-:Y:S04]  /*2e310*/  STL [R1+0x1e8], R17 ;  /* 0x0001e81101007387 */ /* 0x000fe80000100800 */
[----:B------:R-:W-:Y:S04]  /*2e320*/  STL [R1+0x1e0], R16 ;  /* 0x0001e01001007387 */ /* 0x000fe80000100800 */
[----:B0-----:R-:W3:Y:S01]  /*2e330*/  LDL.LU R20, [R1+0x194] ;  /* 0x0001940001147983 */ /* 0x001ee20000300800 */
[----:B------:R-:W-:-:S05]  /*2e340*/  IMAD R8, R8, UR6, RZ ;  /* 0x0000000608087c24 */ /* 0x000fca000f8e02ff */
[----:B------:R0:W-:Y:S04]  /*2e350*/  STL [R1+0x1d8], R8 ;  /* 0x0001d80801007387 */ /* 0x0001e80000100800 */
[----:B0-----:R-:W3:Y:S01]  /*2e360*/  LDL.LU R8, [R1+0x190] ;  /* 0x0001900001087983 */ /* 0x001ee20000300800 */
[----:B------:R-:W-:-:S05]  /*2e370*/  IMAD R7, R7, UR6, RZ ;  /* 0x0000000607077c24 */ /* 0x000fca000f8e02ff */
[----:B------:R4:W-:Y:S04]  /*2e380*/  STL [R1+0x1d4], R7 ;  /* 0x0001d40701007387 */ /* 0x0009e80000100800 */
[----:B------:R-:W3:Y:S01]  /*2e390*/  LDL.LU R19, [R1+0x18c] ;  /* 0x00018c0001137983 */ /* 0x000ee20000300800 */
[----:B----4-:R-:W-:-:S03]  /*2e3a0*/  IMAD R7, R6, UR6, RZ ;  /* 0x0000000606077c24 */ /* 0x010fc6000f8e02ff */
        /* <DEDUP_REMOVED lines=8> */
[----:B------:R0:W-:Y:S01]  /*2e430*/  STL [R1+0x1c0], R7 ;  /* 0x0001c00701007387 */ /* 0x0001e20000100800 */
[----:B------:R-:W-:-:S03]  /*2e440*/  IMAD R17, R28, UR6, RZ ;  /* 0x000000061c117c24 */ /* 0x000fc6000f8e02ff */
[----:B0-----:R-:W4:Y:S04]  /*2e450*/  LDL.LU R7, [R1+0x168] ;  /* 0x0001680001077983 */ /* 0x001f280000300800 */
[----:B------:R-:W4:Y:S04]  /*2e460*/  LDL.LU R28, [R1+0x160] ;  /* 0x00016000011c7983 */ /* 0x000f280000300800 */
[----:B------:R0:W-:Y:S01]  /*2e470*/  STL [R1+0x1bc], R17 ;  /* 0x0001bc1101007387 */ /* 0x0001e20000100800 */
[----:B------:R-:W-:-:S05]  /*2e480*/  IMAD R15, R15, UR6, RZ ;  /* 0x000000060f0f7c24 */ /* 0x000fca000f8e02ff */
[----:B------:R1:W-:Y:S01]  /*2e490*/  STL [R1+0x1b8], R15 ;  /* 0x0001b80f01007387 */ /* 0x0003e20000100800 */
[----:B0-----:R-:W-:-:S03]  /*2e4a0*/  IMAD R17, R14, UR6, RZ ;  /* 0x000000060e117c24 */ /* 0x001fc6000f8e02ff */
[----:B-1----:R-:W4:Y:S04]  /*2e4b0*/  LDL.LU R15, [R1+0x15c] ;  /* 0x00015c00010f7983 */ /* 0x002f280000300800 */
[----:B------:R-:W-:Y:S01]  /*2e4c0*/  STL [R1+0x1b4], R17 ;  /* 0x0001b41101007387 */ /* 0x000fe20000100800 */
[----:B------:R-:W-:-:S03]  /*2e4d0*/  IMAD R14, R5, UR6, RZ ;  /* 0x00000006050e7c24 */ /* 0x000fc6000f8e02ff */
[----:B------:R-:W4:Y:S01]  /*2e4e0*/  LDL.LU R5, [R1+0x158] ;  /* 0x0001580001057983 */ /* 0x000f220000300800 */
[----:B------:R-:W-:-:S03]  /*2e4f0*/  IMAD R13, R13, UR6, RZ ;  /* 0x000000060d0d7c24 */ /* 0x000fc6000f8e02ff */
[----:B------:R0:W-:Y:S01]  /*2e500*/  STL [R1+0x1b0], R14 ;  /* 0x0001b00e01007387 */ /* 0x0001e20000100800 */
[----:B------:R-:W-:-:S03]  /*2e510*/  IMAD R12, R12, UR6, RZ ;  /* 0x000000060c0c7c24 */ /* 0x000fc6000f8e02ff */
[----:B0-----:R-:W4:Y:S04]  /*2e520*/  LDL.LU R14, [R1+0x154] ;  /* 0x00015400010e7983 */ /* 0x001f280000300800 */
[----:B------:R0:W-:Y:S04]  /*2e530*/  STL [R1+0x1ac], R13 ;  /* 0x0001ac0d01007387 */ /* 0x0001e80000100800 */
[----:B------:R1:W-:Y:S01]  /*2e540*/  STL [R1+0x1a8], R12 ;  /* 0x0001a80c01007387 */ /* 0x0003e20000100800 */
[----:B------:R-:W-:-:S03]  /*2e550*/  IMAD R11, R11, UR6, RZ ;  /* 0x000000060b0b7c24 */ /* 0x000fc6000f8e02ff */
[----:B0-----:R-:W4:Y:S04]  /*2e560*/  LDL.LU R13, [R1+0x150] ;  /* 0x00015000010d7983 */ /* 0x001f280000300800 */
[----:B------:R0:W-:Y:S04]  /*2e570*/  STL [R1+0x1a4], R11 ;  /* 0x0001a40b01007387 */ /* 0x0001e80000100800 */
[----:B------:R-:W4:Y:S04]  /*2e580*/  LDL.LU R18, [R1+0x14c] ;  /* 0x00014c0001127983 */ /* 0x000f280000300800 */
[----:B------:R-:W4:Y:S01]  /*2e590*/  LDL.LU R17, [R1+0x148] ;  /* 0x0001480001117983 */ /* 0x000f220000300800 */
[----:B------:R-:W-:-:S05]  /*2e5a0*/  IMAD R10, R10, UR6, RZ ;  /* 0x000000060a0a7c24 */ /* 0x000fca000f8e02ff */
[----:B------:R0:W-:Y:S04]  /*2e5b0*/  STL [R1+0x1a0], R10 ;  /* 0x0001a00a01007387 */ /* 0x0001e80000100800 */
[----:B-1----:R-:W4:Y:S04]  /*2e5c0*/  LDL.LU R12, [R1+0x144] ;  /* 0x00014400010c7983 */ /* 0x002f280000300800 */
[----:B0-----:R-:W4:Y:S04]  /*2e5d0*/  LDL.LU R11, [R1+0x140] ;  /* 0x00014000010b7983 */ /* 0x001f280000300800 */
[----:B------:R-:W4:Y:S01]  /*2e5e0*/  LDL.LU R10, [R1+0x13c] ;  /* 0x00013c00010a7983 */ /* 0x000f220000300800 */
[----:B--2---:R-:W-:-:S05]  /*2e5f0*/  IMAD R9, R9, UR6, RZ ;  /* 0x0000000609097c24 */ /* 0x004fca000f8e02ff */
[----:B------:R0:W-:Y:S01]  /*2e600*/  STL [R1+0x198], R9 ;  /* 0x0001980901007387 */ /* 0x0001e20000100800 */
[----:B---3--:R-:W-:-:S03]  /*2e610*/  IMAD R20, R20, UR6, RZ ;  /* 0x0000000614147c24 */ /* 0x008fc6000f8e02ff */
[----:B0-----:R-:W2:Y:S01]  /*2e620*/  LDL.LU R9, [R1+0x134] ;  /* 0x0001340001097983 */ /* 0x001ea20000300800 */
[----:B------:R-:W-:-:S03]  /*2e630*/  IMAD R21, R8, UR6, RZ ;  /* 0x0000000608157c24 */ /* 0x000fc6000f8e02ff */
[----:B------:R-:W3:Y:S04]  /*2e640*/  LDL.LU R8, [R1+0x130] ;  /* 0x0001300001087983 */ /* 0x000ee80000300800 */
[----:B------:R0:W-:Y:S04]  /*2e650*/  STL [R1+0x194], R20 ;  /* 0x0001941401007387 */ /* 0x0001e80000100800 */
[----:B------:R-:W-:Y:S01]  /*2e660*/  STL [R1+0x190], R21 ;  /* 0x0001901501007387 */ /* 0x000fe20000100800 */
[----:B0-----:R-:W-:Y:S02]  /*2e670*/  IMAD R20, R19, UR6, RZ ;  /* 0x0000000613147c24 */ /* 0x001fe4000f8e02ff */
[----:B----4-:R-:W-:-:S02]  /*2e680*/  IMAD R19, R6, UR6, RZ ;  /* 0x0000000606137c24 */ /* 0x010fc4000f8e02ff */
        /* <DEDUP_REMOVED lines=9> */
[----:B------:R0:W-:Y:S04]  /*2e720*/  STL [R1+0x174], R19 ;  /* 0x0001741301007387 */ /* 0x0001e80000100800 */
[----:B------:R1:W-:Y:S01]  /*2e730*/  STL [R1+0x16c], R16 ;  /* 0x00016c1001007387 */ /* 0x0003e20000100800 */
[----:B------:R-:W-:-:S02]  /*2e740*/  IMAD R7, R7, UR6, RZ ;  /* 0x0000000607077c24 */ /* 0x000fc4000f8e02ff */
[----:B0-----:R-:W-:Y:S01]  /*2e750*/  IMAD R19, R28, UR6, RZ ;  /* 0x000000061c137c24 */ /* 0x001fe2000f8e02ff */
[----:B-1----:R-:W4:Y:S04]  /*2e760*/  LDL.LU R16, [R1+0x118] ;  /* 0x0001180001107983 */ /* 0x002f280000300800 */
        /* <DEDUP_REMOVED lines=17> */
[----:B------:R0:W-:Y:S04]  /*2e880*/  STL [R1+0x150], R20 ;  /* 0x0001501401007387 */ /* 0x0001e80000100800 */
[----:B------:R-:W-:Y:S01]  /*2e890*/  STL [R1+0x14c], R19 ;  /* 0x00014c1301007387 */ /* 0x000fe20000100800 */
[----:B------:R-:W-:Y:S02]  /*2e8a0*/  IMAD R17, R12, UR6, RZ ;  /* 0x000000060c117c24 */ /* 0x000fe4000f8e02ff */
[----:B------:R-:W-:Y:S01]  /*2e8b0*/  IMAD R11, R11, UR6, RZ ;  /* 0x000000060b0b7c24 */ /* 0x000fe2000f8e02ff */
[----:B------:R-:W4:Y:S04]  /*2e8c0*/  LDL.LU R12, [R1+0xf4] ;  /* 0x0000f400010c7983 */ /* 0x000f280000300800 */
[----:B------:R-:W-:Y:S04]  /*2e8d0*/  STL [R1+0x148], R18 ;  /* 0x0001481201007387 */ /* 0x000fe80000100800 */
[----:B------:R-:W-:Y:S04]  /*2e8e0*/  STL [R1+0x144], R17 ;  /* 0x0001441101007387 */ /* 0x000fe80000100800 */
[----:B------:R1:W-:Y:S04]  /*2e8f0*/  STL [R1+0x140], R11 ;  /* 0x0001400b01007387 */ /* 0x0003e80000100800 */
[----:B0-----:R-:W4:Y:S01]  /*2e900*/  LDL.LU R20, [R1+0xf0] ;  /* 0x0000f00001147983 */ /* 0x001f220000300800 */
[----:B------:R-:W-:-:S05]  /*2e910*/  IMAD R10, R10, UR6, RZ ;  /* 0x000000060a0a7c24 */ /* 0x000fca000f8e02ff */
[----:B------:R0:W-:Y:S04]  /*2e920*/  STL [R1+0x13c], R10 ;  /* 0x00013c0a01007387 */ /* 0x0001e80000100800 */
[----:B-1----:R-:W4:Y:S01]  /*2e930*/  LDL.LU R11, [R1+0xe8] ;  /* 0x0000e800010b7983 */ /* 0x002f220000300800 */
[----:B--2---:R-:W-:-:S05]  /*2e940*/  IMAD R9, R9, UR6, RZ ;  /* 0x0000000609097c24 */ /* 0x004fca000f8e02ff */
[----:B------:R-:W-:Y:S04]  /*2e950*/  STL [R1+0x134], R9 ;  /* 0x0001340901007387 */ /* 0x000fe80000100800 */
[----:B------:R-:W2:Y:S01]  /*2e960*/  LDL.LU R19, [R1+0xe4] ;  /* 0x0000e40001137983 */ /* 0x000ea20000300800 */
[----:B---3--:R-:W-:-:S03]  /*2e970*/  IMAD R8, R8, UR6, RZ ;  /* 0x0000000608087c24 */ /* 0x008fc6000f8e02ff */
[----:B0-----:R-:W3:Y:S04]  /*2e980*/  LDL.LU R10, [R1+0xe0] ;  /* 0x0000e000010a7983 */ /* 0x001ee80000300800 */
[----:B------:R0:W-:Y:S04]  /*2e990*/  STL [R1+0x130], R8 ;  /* 0x0001300801007387 */ /* 0x0001e80000100800 */
[----:B0-----:R-:W3:Y:S01]  /*2e9a0*/  LDL.LU R8, [R1+0xdc] ;  /* 0x0000dc0001087983 */ /* 0x001ee20000300800 */
[----:B----4-:R-:W-:-:S05]  /*2e9b0*/  IMAD R6, R6, UR6, RZ ;  /* 0x0000000606067c24 */ /* 0x010fca000f8e02ff */
[----:B------:R0:W-:Y:S04]  /*2e9c0*/  STL [R1+0x12c], R6 ;  /* 0x00012c0601007387 */ /* 0x0001e80000100800 */
[----:B------:R-:W4:Y:S01]  /*2e9d0*/  LDL.LU R9, [R1+0xd8] ;  /* 0x0000d80001097983 */ /* 0x000f220000300800 */
[----:B------:R-:W-:-:S03]  /*2e9e0*/  IMAD R2, R2, UR6, RZ ;  /* 0x0000000602027c24 */ /* 0x000fc6000f8e02ff */
[----:B0-----:R-:W4:Y:S04]  /*2e9f0*/  LDL.LU R6, [R1+0xd0] ;  /* 0x0000d00001067983 */ /* 0x001f280000300800 */
[----:B------:R0:W-:Y:S01]  /*2ea00*/  STL [R1+0x128], R2 ;  /* 0x0001280201007387 */ /* 0x0001e20000100800 */
[----:B------:R-:W-:-:S03]  /*2ea10*/  IMAD R17, R29, UR6, RZ ;  /* 0x000000061d117c24 */ /* 0x000fc6000f8e02ff */
[----:B0-----:R-:W4:Y:S04]  /*2ea20*/  LDL.LU R2, [R1+0xcc] ;  /* 0x0000cc0001027983 */ /* 0x001f280000300800 */
[----:B------:R-:W4:Y:S04]  /*2ea30*/  LDL.LU R29, [R1+0xc8] ;  /* 0x0000c800011d7983 */ /* 0x000f280000300800 */
[----:B------:R0:W-:Y:S01]  /*2ea40*/  STL [R1+0x120], R17 ;  /* 0x0001201101007387 */ /* 0x0001e20000100800 */
[----:B------:R-:W-:-:S05]  /*2ea50*/  IMAD R18, R16, UR6, RZ ;  /* 0x0000000610127c24 */ /* 0x000fca000f8e02ff */
[----:B------:R-:W-:Y:S01]  /*2ea60*/  STL [R1+0x118], R18 ;  /* 0x0001181201007387 */ /* 0x000fe20000100800 */
[----:B0-----:R-:W-:Y:S02]  /*2ea70*/  IMAD R17, R7, UR6, RZ ;  /* 0x0000000607117c24 */ /* 0x001fe4000f8e02ff */
[----:B------:R-:W-:Y:S01]  /*2ea80*/  IMAD R16, R28, UR6, RZ ;  /* 0x000000061c107c24 */ /* 0x000fe2000f8e02ff */
[----:B------:R-:W4:Y:S04]  /*2ea90*/  LDL.LU R7, [R1+0xbc] ;  /* 0x0000bc0001077983 */ /* 0x000f280000300800 */
[----:B------:R-:W-:Y:S04]  /*2eaa0*/  STL [R1+0x114], R17 ;  /* 0x0001141101007387 */ /* 0x000fe80000100800 */
[----:B------:R-:W4:Y:S04]  /*2eab0*/  LDL.LU R28, [R1+0xb8] ;  /* 0x0000b800011c7983 */ /* 0x000f280000300800 */
[----:B------:R0:W-:Y:S02]  /*2eac0*/  STL [R1+0x110], R16 ;  /* 0x0001101001007387 */ /* 0x0001e40000100800 */
[----:B0-----:R-:W-:-:S02]  /*2ead0*/  IMAD R16, R15, UR6, RZ ;  /* 0x000000060f107c24 */ /* 0x001fc4000f8e02ff */
[----:B------:R-:W-:Y:S02]  /*2eae0*/  IMAD R15, R5, UR6, RZ ;  /* 0x00000006050f7c24 */ /* 0x000fe4000f8e02ff */
[----:B------:R-:W4:Y:S04]  /*2eaf0*/  LDL.LU R5, [R1+0xa8] ;  /* 0x0000a80001057983 */ /* 0x000f280000300800 */
[----:B------:R0:W-:Y:S04]  /*2eb00*/  STL [R1+0x10c], R16 ;  /* 0x00010c1001007387 */ /* 0x0001e80000100800 */
[----:B------:R1:W-:Y:S04]  /*2eb10*/  STL [R1+0x104], R15 ;  /* 0x0001040f01007387 */ /* 0x0003e80000100800 */
[----:B------:R-:W4:Y:S01]  /*2eb20*/  LDL.LU R18, [R1+0xb0] ;  /* 0x0000b00001127983 */ /* 0x000f220000300800 */
[----:B------:R-:W-:-:S05]  /*2eb30*/  IMAD R14, R14, UR6, RZ ;  /* 0x000000060e0e7c24 */ /* 0x000fca000f8e02ff */
[----:B------:R1:W-:Y:S04]  /*2eb40*/  STL [R1+0x100], R14 ;  /* 0x0001000e01007387 */ /* 0x0003e80000100800 */
[----:B------:R-:W4:Y:S04]  /*2eb50*/  LDL.LU R17, [R1+0xa0] ;  /* 0x0000a00001117983 */ /* 0x000f280000300800 */
[----:B0-----:R-:W4:Y:S01]  /*2eb60*/  LDL.LU R16, [R1+0x9c] ;  /* 0x00009c0001107983 */ /* 0x001f220000300800 */
[----:B------:R-:W-:-:S05]  /*2eb70*/  IMAD R13, R13, UR6, RZ ;  /* 0x000000060d0d7c24 */ /* 0x000fca000f8e02ff */
[----:B------:R0:W-:Y:S04]  /*2eb80*/  STL [R1+0xf8], R13 ;  /* 0x0000f80d01007387 */ /* 0x0001e80000100800 */
[----:B-1----:R-:W4:Y:S04]  /*2eb90*/  LDL.LU R15, [R1+0x98] ;  /* 0x00009800010f7983 */ /* 0x002f280000300800 */
[----:B------:R-:W4:Y:S04]  /*2eba0*/  LDL.LU R14, [R1+0x94] ;  /* 0x00009400010e7983 */ /* 0x000f280000300800 */
[----:B0-----:R-:W4:Y:S01]  /*2ebb0*/  LDL.LU R13, [R1+0x90] ;  /* 0x00009000010d7983 */ /* 0x001f220000300800 */
[----:B------:R-:W-:-:S02]  /*2ebc0*/  IMAD R12, R12, UR6, RZ ;  /* 0x000000060c0c7c24 */ /* 0x000fc4000f8e02ff */
[----:B------:R-:W-:-:S03]  /*2ebd0*/  IMAD R20, R20, UR6, RZ ;  /* 0x0000000614147c24 */ /* 0x000fc6000f8e02ff */
[----:B------:R0:W-:Y:S01]  /*2ebe0*/  STL [R1+0xf4], R12 ;  /* 0x0000f40c01007387 */ /* 0x0001e20000100800 */
[----:B------:R-:W-:-:S03]  /*2ebf0*/  IMAD R21, R11, UR6, RZ ;  /* 0x000000060b157c24 */ /* 0x000fc6000f8e02ff */
[----:B0-----:R-:W4:Y:S04]  /*2ec00*/  LDL.LU R12, [R1+0x84] ;  /* 0x00008400010c7983 */ /* 0x001f280000300800 */
[----:B------:R-:W4:Y:S04]  /*2ec10*/  LDL.LU R11, [R1+0x80] ;  /* 0x00008000010b7983 */ /* 0x000f280000300800 */
[----:B------:R2:W-:Y:S04]  /*2ec20*/  STL [R1+0xf0], R20 ;  /* 0x0000f01401007387 */ /* 0x0005e80000100800 */
[----:B------:R-:W-:Y:S01]  /*2ec30*/  STL [R1+0xe8], R21 ;  /* 0x0000e81501007387 */ /* 0x000fe20000100800 */
[----:B--2---:R-:W-:-:S02]  /*2ec40*/  IMAD R20, R19, UR6, RZ ;  /* 0x0000000613147c24 */ /* 0x004fc4000f8e02ff */
[----:B---3--:R-:W-:Y:S02]  /*2ec50*/  IMAD R19, R10, UR6, RZ ;  /* 0x000000060a137c24 */ /* 0x008fe4000f8e02ff */
[----:B------:R-:W2:Y:S04]  /*2ec60*/  LDL.LU R10, [R1+0x7c] ;  /* 0x00007c00010a7983 */ /* 0x000ea80000300800 */
        /* <DEDUP_REMOVED lines=8> */
[----:B------:R0:W-:Y:S04]  /*2ecf0*/  STL [R1+0xd8], R19 ;  /* 0x0000d81301007387 */ /* 0x0001e80000100800 */
[----:B------:R1:W-:Y:S01]  /*2ed00*/  STL [R1+0xd0], R9 ;  /* 0x0000d00901007387 */ /* 0x0003e20000100800 */
[----:B0-----:R-:W-:-:S02]  /*2ed10*/  IMAD R19, R2, UR6, RZ ;  /* 0x0000000602137c24 */ /* 0x001fc4000f8e02ff */
[----:B-1----:R-:W-:Y:S01]  /*2ed20*/  IMAD R9, R29, UR6, RZ ;  /* 0x000000061d097c24 */ /* 0x002fe2000f8e02ff */
[----:B------:R-:W4:Y:S04]  /*2ed30*/  LDL.LU R2, [R1+0x6c] ;  /* 0x00006c0001027983 */ /* 0x000f280000300800 */
[----:B------:R0:W-:Y:S04]  /*2ed40*/  STL [R1+0xcc], R19 ;  /* 0x0000cc1301007387 */ /* 0x0001e80000100800 */
[----:B------:R1:W-:Y:S01]  /*2ed50*/  STL [R1+0xc8], R9 ;  /* 0x0000c80901007387 */ /* 0x0003e20000100800 */
[----:B0-----:R-:W-:-:S03]  /*2ed60*/  IMAD R19, R0, UR6, RZ ;  /* 0x0000000600137c24 */ /* 0x001fc6000f8e02ff */
[----:B------:R-:W2:Y:S04]  /*2ed70*/  LDL.LU R0, [R1+0x2b30] ;  /* 0x002b300001007983 */ /* 0x000ea80000300800 */
[----:B------:R-:W4:Y:S04]  /*2ed80*/  LDL.LU R29, [R1+0x68] ;  /* 0x00006800011d7983 */ /* 0x000f280000300800 */
[----:B------:R-:W-:Y:S01]  /*2ed90*/  STL [R1+0xc0], R19 ;  /* 0x0000c01301007387 */ /* 0x000fe20000100800 */
[----:B-1----:R-:W-:Y:S02]  /*2eda0*/  IMAD R9, R7, UR6, RZ ;  /* 0x0000000607097c24 */ /* 0x002fe4000f8e02ff */
[----:B------:R-:W-:-:S02]  /*2edb0*/  IMAD R7, R28, UR6, RZ ;  /* 0x000000061c077c24 */ /* 0x000fc4000f8e02ff */
[----:B------:R-:W4:Y:S04]  /*2edc0*/  LDL.LU R28, [R1+0x64] ;  /* 0x00006400011c7983 */ /* 0x000f280000300800 */
[----:B------:R-:W-:Y:S04]  /*2edd0*/  STL [R1+0xbc], R9 ;  /* 0x0000bc0901007387 */ /* 0x000fe80000100800 */
[----:B------:R0:W-:Y:S02]  /*2ede0*/  STL [R1+0xb8], R7 ;  /* 0x0000b80701007387 */ /* 0x0001e40000100800 */
[----:B0-----:R-:W-:-:S02]  /*2edf0*/  IMAD R7, R5, UR6, RZ ;  /* 0x0000000605077c24 */ /* 0x001fc4000f8e02ff */
[----:B------:R-:W4:Y:S04]  /*2ee00*/  LDL.LU R5, [R1+0x60] ;  /* 0x0000600001057983 */ /* 0x000f280000300800 */
[----:B------:R0:W-:Y:S04]  /*2ee10*/  STL [R1+0xa8], R7 ;  /* 0x0000a80701007387 */ /* 0x0001e80000100800 */
[----:B0-----:R-:W4:Y:S01]  /*2ee20*/  LDL.LU R7, [R1+0x5c] ;  /* 0x00005c0001077983 */ /* 0x001f220000300800 */
[-C--:B--2---:R-:W-:Y:S02]  /*2ee30*/  LEA R19, P6, R18, R0.reuse, 0x1 ;  /* 0x0000000012137211 */ /* 0x084fe400078c08ff */
[----:B------:R-:W-:-:S03]  /*2ee40*/  LEA R9, P5, R17, R0, 0x1 ;  /* 0x0000000011097211 */ /* 0x000fc600078a08ff */
[----:B------:R-:W-:Y:S04]  /*2ee50*/  STL [R1+0x2a84], R19 ;  /* 0x002a841301007387 */ /* 0x000fe80000100800 */
[----:B------:R0:W-:Y:S01]  /*2ee60*/  STL [R1+0x2a88], R9 ;  /* 0x002a880901007387 */ /* 0x0001e20000100800 */
[----:B------:R-:W-:-:S03]  /*2ee70*/  LEA R20, P4, R16, R0, 0x1 ;  /* 0x0000000010147211 */ /* 0x000fc600078808ff */
[----:B0-----:R-:W2:Y:S01]  /*2ee80*/  LDL.LU R9, [R1+0x58] ;  /* 0x0000580001097983 */ /* 0x001ea20000300800 */
[-C--:B------:R-:W-:Y:S02]  /*2ee90*/  LEA R19, P3, R15, R0.reuse, 0x1 ;  /* 0x000000000f137211 */ /* 0x080fe400078608ff */
[-C--:B------:R-:W-:Y:S01]  /*2eea0*/  LEA R21, P2, R14, R0.reuse, 0x1 ;  /* 0x000000000e157211 */ /* 0x080fe200078408ff */
[----:B------:R-:W-:Y:S04]  /*2eeb0*/  STL [R1+0x2a8c], R20 ;  /* 0x002a8c1401007387 */ /* 0x000fe80000100800 */
[----:B------:R0:W-:Y:S04]  /*2eec0*/  STL [R1+0x2a90], R19 ;  /* 0x002a901301007387 */ /* 0x0001e80000100800 */
[----:B------:R-:W-:Y:S04]  /*2eed0*/  STL [R1+0x2a94], R21 ;  /* 0x002a941501007387 */ /* 0x000fe80000100800 */
[----:B------:R-:W2:Y:S01]  /*2eee0*/  LDL.LU R23, [R1+0x54] ;  /* 0x0000540001177983 */ /* 0x000ea20000300800 */
[----:B0-----:R-:W-:-:S02]  /*2eef0*/  LEA R19, P1, R13, R0, 0x1 ;  /* 0x000000000d137211 */ /* 0x001fc400078208ff */
[----:B------:R-:W-:-:S03]  /*2ef00*/  LEA R20, P0, R12, R0, 0x1 ;  /* 0x000000000c147211 */ /* 0x000fc600078008ff */
[----:B------:R0:W-:Y:S04]  /*2ef10*/  STL [R1+0x2a98], R19 ;  /* 0x002a981301007387 */ /* 0x0001e80000100800 */
[----:B------:R-:W-:Y:S01]  /*2ef20*/  STL [R1+0x2a9c], R20 ;  /* 0x002a9c1401007387 */ /* 0x000fe20000100800 */
[----:B0-----:R-:W-:-:S05]  /*2ef30*/  LEA.HI.X.SX32 R19, R18, R4, 0x1, P6 ;  /* 0x0000000412137211 */ /* 0x001fca00030f0eff */
[----:B------:R-:W-:Y:S04]  /*2ef40*/  STL [R1+0x2a7c], R19 ;  /* 0x002a7c1301007387 */ /* 0x000fe80000100800 */
[----:B------:R-:W2:Y:S01]  /*2ef50*/  LDL.LU R22, [R1+0x50] ;  /* 0x0000500001167983 */ /* 0x000ea20000300800 */
[----:B------:R-:W-:Y:S02]  /*2ef60*/  LEA R18, P6, R11, R0, 0x1 ;  /* 0x000000000b127211 */ /* 0x000fe400078c08ff */
[----:B------:R-:W-:-:S03]  /*2ef70*/  LEA.HI.X.SX32 R17, R17, R4, 0x1, P5 ;  /* 0x0000000411117211 */ /* 0x000fc600028f0eff */
[----:B------:R0:W-:Y:S04]  /*2ef80*/  STL [R1+0x2a80], R18 ;  /* 0x002a801201007387 */ /* 0x0001e80000100800 */
[----:B------:R3:W-:Y:S01]  /*2ef90*/  STL [R1+0x2a74], R17 ;  /* 0x002a741101007387 */ /* 0x0007e20000100800 */
[----:B0-----:R-:W-:-:S05]  /*2efa0*/  LEA R18, P5, R10, R0, 0x1 ;  /* 0x000000000a127211 */ /* 0x001fca00078a08ff */
[----:B------:R-:W-:Y:S04]  /*2efb0*/  STL [R1+0x2a78], R18 ;  /* 0x002a781201007387 */ /* 0x000fe80000100800 */
[----:B------:R-:W2:Y:S01]  /*2efc0*/  LDL.LU R21, [R1+0x4c] ;  /* 0x00004c0001157983 */ /* 0x000ea20000300800 */
[----:B------:R-:W-:Y:S02]  /*2efd0*/  LEA.HI.X.SX32 R16, R16, R4, 0x1, P4 ;  /* 0x0000000410107211 */ /* 0x000fe400020f0eff */
[----:B---3--:R-:W-:-:S03]  /*2efe0*/  LEA R17, P4, R8, R0, 0x1 ;  /* 0x0000000008117211 */ /* 0x008fc600078808ff */
[----:B------:R0:W-:Y:S04]  /*2eff0*/  STL [R1+0x2a6c], R16 ;  /* 0x002a6c1001007387 */ /* 0x0001e80000100800 */
[----:B------:R-:W-:Y:S01]  /*2f000*/  STL [R1+0x2a70], R17 ;  /* 0x002a701101007387 */ /* 0x000fe20000100800 */
[----:B0-----:R-:W-:-:S05]  /*2f010*/  LEA.HI.X.SX32 R16, R15, R4, 0x1, P3 ;  /* 0x000000040f107211 */ /* 0x001fca00018f0eff */
[----:B------:R-:W-:Y:S04]  /*2f020*/  STL [R1+0x2a64], R16 ;  /* 0x002a641001007387 */ /* 0x000fe80000100800 */
[----:B------:R-:W3:Y:S01]  /*2f030*/  LDL.LU R20, [R1+0x48] ;  /* 0x0000480001147983 */ /* 0x000ee20000300800 */
[----:B----4-:R-:W-:Y:S02]  /*2f040*/  LEA R15, P3, R6, R0, 0x1 ;  /* 0x00000000060f7211 */ /* 0x010fe400078608ff */
[----:B------:R-:W-:-:S03]  /*2f050*/  LEA.HI.X.SX32 R14, R14, R4, 0x1, P2 ;  /* 0x000000040e0e7211 */ /* 0x000fc600010f0eff */
[----:B------:R0:W-:Y:S04]  /*2f060*/  STL [R1+0x2a68], R15 ;  /* 0x002a680f01007387 */ /* 0x0001e80000100800 */
[----:B------:R1:W-:Y:S01]  /*2f070*/  STL [R1+0x2a5c], R14 ;  /* 0x002a5c0e01007387 */ /* 0x0003e20000100800 */
[----:B0-----:R-:W-:Y:S02]  /*2f080*/  LEA R15, P2, R2, R0, 0x1 ;  /* 0x00000000020f7211 */ /* 0x001fe400078408ff */
[----:B------:R-:W-:-:S03]  /*2f090*/  LEA.HI.X.SX32 R13, R13, R4, 0x1, P1 ;  /* 0x000000040d0d7211 */ /* 0x000fc600008f0eff */
[----:B------:R-:W-:Y:S04]  /*2f0a0*/  STL [R1+0x2a60], R15 ;  /* 0x002a600f01007387 */ /* 0x000fe80000100800 */
[----:B------:R-:W4:Y:S01]  /*2f0b0*/  LDL.LU R19, [R1+0x44] ;  /* 0x0000440001137983 */ /* 0x000f220000300800 */
[----:B-1----:R-:W-:-:S03]  /*2f0c0*/  LEA R14, P1, R29, R0, 0x1 ;  /* 0x000000001d0e7211 */ /* 0x002fc600078208ff */
[----:B------:R0:W-:Y:S04]  /*2f0d0*/  STL [R1+0x2a54], R13 ;  /* 0x002a540d01007387 */ /* 0x0001e80000100800 */
[----:B------:R-:W-:Y:S01]  /*2f0e0*/  STL [R1+0x2a58], R14 ;  /* 0x002a580e01007387 */ /* 0x000fe20000100800 */
[----:B0-----:R-:W-:-:S05]  /*2f0f0*/  LEA.HI.X.SX32 R13, R12, R4, 0x1, P0 ;  /* 0x000000040c0d7211 */ /* 0x001fca00000f0eff */
[----:B------:R-:W-:Y:S04]  /*2f100*/  STL [R1+0x2a4c], R13 ;  /* 0x002a4c0d01007387 */ /* 0x000fe80000100800 */
[----:B------:R-:W4:Y:S01]  /*2f110*/  LDL.LU R18, [R1+0x40] ;  /* 0x0000400001127983 */ /* 0x000f220000300800 */
[----:B------:R-:W-:Y:S02]  /*2f120*/  LEA R12, P0, R28, R0, 0x1 ;  /* 0x000000001c0c7211 */ /* 0x000fe400078008ff */
[----:B------:R-:W-:-:S03]  /*2f130*/  LEA.HI.X.SX32 R11, R11, R4, 0x1, P6 ;  /* 0x000000040b0b7211 */ /* 0x000fc600030f0eff */
[----:B------:R0:W-:Y:S04]  /*2f140*/  STL [R1+0x2a50], R12 ;  /* 0x002a500c01007387 */ /* 0x0001e80000100800 */
[----:B------:R1:W-:Y:S01]  /*2f150*/  STL [R1+0x2a44], R11 ;  /* 0x002a440b01007387 */ /* 0x0003e20000100800 */
[----:B0-----:R-:W-:Y:S02]  /*2f160*/  LEA R12, P6, R5, R0, 0x1 ;  /* 0x00000000050c7211 */ /* 0x001fe400078c08ff */
[----:B-1----:R-:W-:Y:S02]  /*2f170*/  LEA.HI.X.SX32 R11, R10, R4, 0x1, P5 ;  /* 0x000000040a0b7211 */ /* 0x002fe400028f0eff */
[----:B------:R-:W-:Y:S01]  /*2f180*/  LEA R10, P5, R7, R0, 0x1 ;  /* 0x00000000070a7211 */ /* 0x000fe200078a08ff */
[----:B------:R-:W-:Y:S04]  /*2f190*/  STL [R1+0x2a48], R12 ;  /* 0x002a480c01007387 */ /* 0x000fe80000100800 */
[----:B------:R-:W4:Y:S04]  /*2f1a0*/  LDL.LU R17, [R1+0x3c] ;  /* 0x00003c0001117983 */ /* 0x000f280000300800 */
[----:B------:R-:W-:Y:S04]  /*2f1b0*/  STL [R1+0x2a3c], R11 ;  /* 0x002a3c0b01007387 */ /* 0x000fe80000100800 */
[----:B------:R-:W-:Y:S04]  /*2f1c0*/  STL [R1+0x2a40], R10 ;  /* 0x002a400a01007387 */ /* 0x000fe80000100800 */
[----:B------:R-:W4:Y:S01]  /*2f1d0*/  LDL.LU R16, [R1+0x38] ;  /* 0x0000380001107983 */ /* 0x000f220000300800 */
[----:B------:R-:W-:-:S05]  /*2f1e0*/  LEA.HI.X.SX32 R8, R8, R4, 0x1, P4 ;  /* 0x0000000408087211 */ /* 0x000fca00020f0eff */
[----:B------:R0:W-:Y:S04]  /*2f1f0*/  STL [R1+0x2a34], R8 ;  /* 0x002a340801007387 */ /* 0x0001e80000100800 */
[----:B------:R-:W4:Y:S01]  /*2f200*/  LDL.LU R15, [R1+0x34] ;  /* 0x00003400010f7983 */ /* 0x000f220000300800 */
[-C--:B0-----:R-:W-:Y:S02]  /*2f210*/  LEA.HI.X.SX32 R8, R6, R4.reuse, 0x1, P3 ;  /* 0x0000000406087211 */ /* 0x081fe400018f0eff */
[----:B------:R-:W-:Y:S02]  /*2f220*/  LEA.HI.X.SX32 R2, R2, R4, 0x1, P2 ;  /* 0x0000000402027211 */ /* 0x000fe400010f0eff */
[----:B--2---:R-:W-:-:S05]  /*2f230*/  LEA R10, P4, R9, R0, 0x1 ;  /* 0x00000000090a7211 */ /* 0x004fca00078808ff */
[----:B------:R-:W-:Y:S04]  /*2f240*/  STL [R1+0x2a38], R10 ;  /* 0x002a380a01007387 */ /* 0x000fe80000100800 */
[----:B------:R-:W2:Y:S04]  /*2f250*/  LDL.LU R14, [R1+0x30] ;  /* 0x00003000010e7983 */ /* 0x000ea80000300800 */
[----:B------:R-:W-:Y:S04]  /*2f260*/  STL [R1+0x2a2c], R8 ;  /* 0x002a2c0801007387 */ /* 0x000fe80000100800 */
[----:B------:R-:W2:Y:S01]  /*2f270*/  LDL.LU R13, [R1+0x2c] ;  /* 0x00002c00010d7983 */ /* 0x000ea20000300800 */
[----:B------:R-:W-:-:S05]  /*2f280*/  LEA R6, P3, R23, R0, 0x1 ;  /* 0x0000000017067211 */ /* 0x000fca00078608ff */
[----:B------:R-:W-:Y:S04]  /*2f290*/  STL [R1+0x2a30], R6 ;  /* 0x002a300601007387 */ /* 0x000fe80000100800 */
[----:B------:R-:W2:Y:S04]  /*2f2a0*/  LDL.LU R12, [R1+0x28] ;  /* 0x00002800010c7983 */ /* 0x000ea80000300800 */
[----:B------:R0:W-:Y:S04]  /*2f2b0*/  STL [R1+0x2a24], R2 ;  /* 0x002a240201007387 */ /* 0x0001e80000100800 */
[----:B------:R-:W2:Y:S01]  /*2f2c0*/  LDL.LU R11, [R1+0x24] ;  /* 0x00002400010b7983 */ /* 0x000ea20000300800 */
[----:B0-----:R-:W-:-:S02]  /*2f2d0*/  LEA.HI.X.SX32 R2, R29, R4, 0x1, P1 ;  /* 0x000000041d027211 */ /* 0x001fc400008f0eff */
        /* <DEDUP_REMOVED lines=10> */
[----:B0-----:R-:W2:Y:S01]  /*2f380*/  LDL.LU R2, [R1+0x14] ;  /* 0x0000140001027983 */ /* 0x001ea20000300800 */
[----:B---3--:R-:W-:-:S02]  /*2f390*/  LEA R8, P0, R20, R0, 0x1 ;  /* 0x0000000014087211 */ /* 0x008fc400078008ff */
[----:B------:R-:W-:-:S03]  /*2f3a0*/  LEA.HI.X.SX32 R6, R5, R4, 0x1, P6 ;  /* 0x0000000405067211 */ /* 0x000fc600030f0eff */
[----:B------:R-:W-:Y:S04]  /*2f3b0*/  STL [R1+0x2a18], R8 ;  /* 0x002a180801007387 */ /* 0x000fe80000100800 */
[----:B------:R-:W3:Y:S04]  /*2f3c0*/  LDL.LU R5, [R1+0x10] ;  /* 0x0000100001057983 */ /* 0x000ee80000300800 */
[----:B------:R0:W-:Y:S04]  /*2f3d0*/  STL [R1+0x2a0c], R6 ;  /* 0x002a0c0601007387 */ /* 0x0001e80000100800 */
[----:B0-----:R-:W3:Y:S01]  /*2f3e0*/  LDL.LU R6, [R1+0xc] ;  /* 0x00000c0001067983 */ /* 0x001ee20000300800 */
[----:B----4-:R-:W-:-:S02]  /*2f3f0*/  LEA R24, P6, R19, R0, 0x1 ;  /* 0x0000000013187211 */ /* 0x010fc400078c08ff */
[----:B------:R-:W-:-:S03]  /*2f400*/  LEA.HI.X.SX32 R8, R7, R4, 0x1, P5 ;  /* 0x0000000407087211 */ /* 0x000fc600028f0eff */
[----:B------:R-:W-:Y:S04]  /*2f410*/  STL [R1+0x2a10], R24 ;  /* 0x002a101801007387 */ /* 0x000fe80000100800 */
[----:B------:R-:W4:Y:S04]  /*2f420*/  LDL.LU R7, [R1+0x8] ;  /* 0x0000080001077983 */ /* 0x000f280000300800 */
[----:B------:R0:W-:Y:S04]  /*2f430*/  STL [R1+0x2a04], R8 ;  /* 0x002a040801007387 */ /* 0x0001e80000100800 */
[----:B0-----:R-:W4:Y:S01]  /*2f440*/  LDL.LU R8, [R1+0x4] ;  /* 0x0000040001087983 */ /* 0x001f220000300800 */
[----:B------:R-:W-:-:S05]  /*2f450*/  LEA R24, P5, R18, R0, 0x1 ;  /* 0x0000000012187211 */ /* 0x000fca00078a08ff */
[----:B------:R0:W-:Y:S02]  /*2f460*/  STL [R1+0x2a08], R24 ;  /* 0x002a081801007387 */ /* 0x0001e40000100800 */
[-C--:B0-----:R-:W-:Y:S02]  /*2f470*/  LEA.HI.X.SX32 R24, R9, R4.reuse, 0x1, P4 ;  /* 0x0000000409187211 */ /* 0x081fe400020f0eff */
[----:B------:R-:W4:Y:S04]  /*2f480*/  LDL.LU R9, [R1] ;  /* 0x0000000001097983 */ /* 0x000f280000300800 */
[----:B------:R0:W-:Y:S01]  /*2f490*/  STL [R1+0x29fc], R24 ;  /* 0x0029fc1801007387 */ /* 0x0001e20000100800 */
[----:B------:R-:W-:Y:S02]  /*2f4a0*/  LEA.HI.X.SX32 R23, R23, R4, 0x1, P3 ;  /* 0x0000000417177211 */ /* 0x000fe400018f0eff */
[----:B0-----:R-:W-:-:S05]  /*2f4b0*/  LEA R24, P4, R17, R0, 0x1 ;  /* 0x0000000011187211 */ /* 0x001fca00078808ff */
[----:B------:R0:W-:Y:S01]  /*2f4c0*/  STL [R1+0x2a00], R24 ;  /* 0x002a001801007387 */ /* 0x0001e20000100800 */
[----:B------:R-:W-:-:S03]  /*2f4d0*/  LEA.HI.X.SX32 R22, R22, R4, 0x1, P2 ;  /* 0x0000000416167211 */ /* 0x000fc600010f0eff */
[----:B0-----:R-:W4:Y:S04]  /*2f4e0*/  LDL.LU R24, [R1+0x2b2c] ;  /* 0x002b2c0001187983 */ /* 0x001f280000300800 */
[----:B------:R0:W-:Y:S02]  /*2f4f0*/  STL [R1+0x29f4], R23 ;  /* 0x0029f41701007387 */ /* 0x0001e40000100800 */
        /* <DEDUP_REMOVED lines=9> */
[----:B------:R2:W-:Y:S01]  /*2f590*/  STL [R1+0x29e4], R21 ;  /* 0x0029e41501007387 */ /* 0x0005e20000100800 */
[-C--:B------:R-:W-:Y:S02]  /*2f5a0*/  LEA.HI.X.SX32 R19, R19, R4.reuse, 0x1, P6 ;  /* 0x0000000413137211 */ /* 0x080fe400030f0eff */
[-C--:B------:R-:W-:Y:S02]  /*2f5b0*/  LEA.HI.X.SX32 R18, R18, R4.reuse, 0x1, P5 ;  /* 0x0000000412127211 */ /* 0x080fe400028f0eff */
[-C--:B------:R-:W-:Y:S02]  /*2f5c0*/  LEA.HI.X.SX32 R17, R17, R4.reuse, 0x1, P4 ;  /* 0x0000000411117211 */ /* 0x080fe400020f0eff */
[----:B------:R-:W-:-:S02]  /*2f5d0*/  LEA.HI.X.SX32 R16, R16, R4, 0x1, P3 ;  /* 0x0000000410107211 */ /* 0x000fc400018f0eff */
[----:B------:R-:W-:Y:S02]  /*2f5e0*/  LEA.HI.X.SX32 R15, R15, R4, 0x1, P2 ;  /* 0x000000040f0f7211 */ /* 0x000fe400010f0eff */
[----:B--2---:R-:W-:-:S05]  /*2f5f0*/  LEA R21, P1, R14, R0, 0x1 ;  /* 0x000000000e157211 */ /* 0x004fca00078208ff */
[----:B------:R0:W-:Y:S04]  /*2f600*/  STL [R1+0x29e8], R21 ;  /* 0x0029e81501007387 */ /* 0x0001e80000100800 */
[----:B0-----:R-:W2:Y:S04]  /*2f610*/  LDL.LU R21, [R1+0x2b20] ;  /* 0x002b200001157983 */ /* 0x001ea80000300800 */
[----:B------:R0:W-:Y:S02]  /*2f620*/  STL [R1+0x29dc], R20 ;  /* 0x0029dc1401007387 */ /* 0x0001e40000100800 */
[----:B0-----:R-:W-:-:S05]  /*2f630*/  LEA R20, P0, R13, R0, 0x1 ;  /* 0x000000000d147211 */ /* 0x001fca00078008ff */
        /* <DEDUP_REMOVED lines=16> */
[----:B------:R0:W-:Y:S01]  /*2f740*/  STL [R1+0x29c0], R16 ;  /* 0x0029c01001007387 */ /* 0x0001e20000100800 */
[----:B------:R-:W-:-:S03]  /*2f750*/  LEA.HI.X.SX32 R14, R14, R4, 0x1, P1 ;  /* 0x000000040e0e7211 */ /* 0x000fc600008f0eff */
        /* <DEDUP_REMOVED lines=12> */
[----:B---3--:R-:W-:-:S05]  /*2f820*/  LEA R13, P0, R5, R0, 0x1 ;  /* 0x00000000050d7211 */ /* 0x008fca00078008ff */
[----:B------:R0:W-:Y:S01]  /*2f830*/  STL [R1+0x29a8], R13 ;  /* 0x0029a80d01007387 */ /* 0x0001e20000100800 */
[----:B------:R-:W-:-:S03]  /*2f840*/  LEA.HI.X.SX32 R11, R11, R4, 0x1, P5 ;  /* 0x000000040b0b7211 */ /* 0x000fc600028f0eff */
[----:B0-----:R-:W3:Y:S04]  /*2f850*/  LDL.LU R13, [R1+0x2b00] ;  /* 0x002b0000010d7983 */ /* 0x001ee80000300800 */
[----:B------:R0:W-:Y:S02]  /*2f860*/  STL [R1+0x299c], R12 ;  /* 0x00299c0c01007387 */ /* 0x0001e40000100800 */
[----:B0-----:R-:W-:-:S05]  /*2f870*/  LEA R12, P6, R6, R0, 0x1 ;  /* 0x00000000060c7211 */ /* 0x001fca00078c08ff */
[----:B------:R0:W-:Y:S01]  /*2f880*/  STL [R1+0x29a0], R12 ;  /* 0x0029a00c01007387 */ /* 0x0001e20000100800 */
[----:B------:R-:W-:-:S03]  /*2f890*/  LEA.HI.X.SX32 R10, R10, R4, 0x1, P4 ;  /* 0x000000040a0a7211 */ /* 0x000fc600020f0eff */
[----:B0-----:R-:W2:Y:S04]  /*2f8a0*/  LDL.LU R12, [R1+0x2afc] ;  /* 0x002afc00010c7983 */ /* 0x001ea80000300800 */
[----:B------:R4:W-:Y:S02]  /*2f8b0*/  STL [R1+0x2994], R11 ;  /* 0x0029940b01007387 */ /* 0x0009e40000100800 */
[----:B----4-:R-:W-:-:S05]  /*2f8c0*/  LEA R11, P5, R7, R0, 0x1 ;  /* 0x00000000070b7211 */ /* 0x010fca00078a08ff */
[----:B------:R0:W-:Y:S01]  /*2f8d0*/  STL [R1+0x2998], R11 ;  /* 0x0029980b01007387 */ /* 0x0001e20000100800 */
[----:B------:R-:W-:-:S03]  /*2f8e0*/  LEA.HI.X.SX32 R29, R29, R4, 0x1, P3 ;  /* 0x000000041d1d7211 */ /* 0x000fc600018f0eff */
[----:B0-----:R-:W4:Y:S04]  /*2f8f0*/  LDL.LU R11, [R1+0x2af8] ;  /* 0x002af800010b7983 */ /* 0x001f280000300800 */
[----:B------:R0:W-:Y:S02]  /*2f900*/  STL [R1+0x298c], R10 ;  /* 0x00298c0a01007387 */ /* 0x0001e40000100800 */
[----:B0-----:R-:W-:-:S05]  /*2f910*/  LEA R10, P4, R8, R0, 0x1 ;  /* 0x00000000080a7211 */ /* 0x001fca00078808ff */
[----:B------:R0:W-:Y:S04]  /*2f920*/  STL [R1+0x2990], R10 ;  /* 0x0029900a01007387 */ /* 0x0001e80000100800 */
[----:B0-----:R-:W3:Y:S04]  /*2f930*/  LDL.LU R10, [R1+0x2af4] ;  /* 0x002af400010a7983 */ /* 0x001ee80000300800 */
[----:B------:R0:W-:Y:S02]  /*2f940*/  STL [R1+0x2984], R29 ;  /* 0x0029841d01007387 */ /* 0x0001e40000100800 */
[----:B0-----:R-:W-:-:S05]  /*2f950*/  LEA R29, P3, R9, R0, 0x1 ;  /* 0x00000000091d7211 */ /* 0x001fca00078608ff */
[----:B------:R0:W-:Y:S04]  /*2f960*/  STL [R1+0x2988], R29 ;  /* 0x0029881d01007387 */ /* 0x0001e80000100800 */
[----:B0-----:R-:W2:Y:S01]  /*2f970*/  LDL.LU R29, [R1+0x2af0] ;  /* 0x002af000011d7983 */ /* 0x001ea20000300800 */
[----:B------:R-:W-:-:S05]  /*2f980*/  LEA.HI.X.SX32 R28, R28, R4, 0x1, P2 ;  /* 0x000000041c1c7211 */ /* 0x000fca00010f0eff */
[----:B------:R2:W-:Y:S02]  /*2f990*/  STL [R1+0x297c], R28 ;  /* 0x00297c1c01007387 */ /* 0x0005e40000100800 */
[----:B--2---:R-:W-:-:S05]  /*2f9a0*/  LEA R28, P2, R29, R0, 0x1 ;  /* 0x000000001d1c7211 */ /* 0x004fca00078408ff */
        /* <DEDUP_REMOVED lines=33> */
[----:B------:R2:W-:Y:S01]  /*2fbc0*/  STL [R1+0x2944], R29 ;  /* 0x0029441d01007387 */ /* 0x0005e20000100800 */
[----:B------:R-:W-:Y:S02]  /*2fbd0*/  LEA.HI.X.SX32 R2, R2, R4, 0x1, P0 ;  /* 0x0000000402027211 */ /* 0x000fe400000f0eff */
[----:B--2---:R-:W-:-:S05]  /*2fbe0*/  LEA R29, P2, R9, R0, 0x1 ;  /* 0x00000000091d7211 */ /* 0x004fca00078408ff */
[----:B------:R0:W-:Y:S02]  /*2fbf0*/  STL [R1+0x2948], R29 ;  /* 0x0029481d01007387 */ /* 0x0001e40000100800 */
[----:B0-----:R-:W-:Y:S02]  /*2fc00*/  LEA.HI.X.SX32 R29, R28, R4, 0x1, P1 ;  /* 0x000000041c1d7211 */ /* 0x001fe400008f0eff */
[----:B---3--:R-:W-:-:S03]  /*2fc10*/  LEA R28, P1, R10, R0, 0x1 ;  /* 0x000000000a1c7211 */ /* 0x008fc600078208ff */
[----:B------:R4:W-:Y:S04]  /*2fc20*/  STL [R1+0x293c], R29 ;  /* 0x00293c1d01007387 */ /* 0x0009e80000100800 */
[----:B------:R0:W-:Y:S04]  /*2fc30*/  STL [R1+0x2940], R28 ;  /* 0x0029401c01007387 */ /* 0x0001e80000100800 */
[----:B------:R1:W-:Y:S01]  /*2fc40*/  STL [R1+0x2934], R2 ;  /* 0x0029340201007387 */ /* 0x0003e20000100800 */
[----:B----4-:R-:W-:Y:S02]  /*2fc50*/  LEA R29, P0, R11, R0, 0x1 ;  /* 0x000000000b1d7211 */ /* 0x010fe400078008ff */
[----:B0-----:R-:W-:-:S02]  /*2fc60*/  LEA.HI.X.SX32 R28, R5, R4, 0x1, P6 ;  /* 0x00000004051c7211 */ /* 0x001fc400030f0eff */
[----:B-1----:R-:W-:Y:S02]  /*2fc70*/  LEA R2, P6, R12, R0, 0x1 ;  /* 0x000000000c027211 */ /* 0x002fe400078c08ff */
[----:B------:R-:W-:Y:S02]  /*2fc80*/  LEA.HI.X.SX32 R5, R6, R4, 0x1, P5 ;  /* 0x0000000406057211 */ /* 0x000fe400028f0eff */
[----:B------:R-:W-:Y:S01]  /*2fc90*/  LEA R6, P5, R13, R0, 0x1 ;  /* 0x000000000d067211 */ /* 0x000fe200078a08ff */
[----:B------:R-:W-:Y:S04]  /*2fca0*/  STL [R1+0x2938], R29 ;  /* 0x0029381d01007387 */ /* 0x000fe80000100800 */
[----:B------:R-:W-:Y:S04]  /*2fcb0*/  STL [R1+0x292c], R28 ;  /* 0x00292c1c01007387 */ /* 0x000fe80000100800 */
[----:B------:R0:W-:Y:S04]  /*2fcc0*/  STL [R1+0x2930], R2 ;  /* 0x0029300201007387 */ /* 0x0001e80000100800 */
[----:B------:R1:W-:Y:S04]  /*2fcd0*/  STL [R1+0x2924], R5 ;  /* 0x0029240501007387 */ /* 0x0003e80000100800 */
[----:B------:R2:W-:Y:S01]  /*2fce0*/  STL [R1+0x2928], R6 ;  /* 0x0029280601007387 */ /* 0x0005e20000100800 */
[----:B0-----:R-:W-:-:S02]  /*2fcf0*/  LEA.HI.X.SX32 R2, R7, R4, 0x1, P4 ;  /* 0x0000000407027211 */ /* 0x001fc400020f0eff */
[----:B-1----:R-:W-:Y:S02]  /*2fd00*/  LEA R5, P4, R14, R0, 0x1 ;  /* 0x000000000e057211 */ /* 0x002fe400078808ff */
[----:B--2---:R-:W-:Y:S01]  /*2fd10*/  LEA.HI.X.SX32 R6, R8, R4, 0x1, P3 ;  /* 0x0000000408067211 */ /* 0x004fe200018f0eff */
[----:B------:R0:W-:Y:S04]  /*2fd20*/  STL [R1+0x291c], R2 ;  /* 0x00291c0201007387 */ /* 0x0001e80000100800 */
[----:B------:R1:W-:Y:S04]  /*2fd30*/  STL [R1+0x2920], R5 ;  /* 0x0029200501007387 */ /* 0x0003e80000100800 */
[----:B------:R2:W-:Y:S01]  /*2fd40*/  STL [R1+0x2914], R6 ;  /* 0x0029140601007387 */ /* 0x0005e20000100800 */
[----:B0-----:R-:W-:-:S02]  /*2fd50*/  LEA R2, P3, R15, R0, 0x1 ;  /* 0x000000000f027211 */ /* 0x001fc400078608ff */
[----:B-1----:R-:W-:Y:S02]  /*2fd60*/  LEA.HI.X.SX32 R5, R9, R4, 0x1, P2 ;  /* 0x0000000409057211 */ /* 0x002fe400010f0eff */
[----:B--2---:R-:W-:Y:S01]  /*2fd70*/  LEA R6, P2, R16, R0, 0x1 ;  /* 0x0000000010067211 */ /* 0x004fe200078408ff */
        /* <DEDUP_REMOVED lines=8> */
[----:B------:R-:W-:Y:S01]  /*2fe00*/  STL [R1+0x28fc], R6 ;  /* 0x0028fc0601007387 */ /* 0x000fe20000100800 */
[----:B0-----:R-:W-:-:S02]  /*2fe10*/  LEA R2, P0, R18, R0, 0x1 ;  /* 0x0000000012027211 */ /* 0x001fc400078008ff */
[----:B-1----:R-:W-:Y:S02]  /*2fe20*/  LEA.HI.X.SX32 R5, R12, R4, 0x1, P6 ;  /* 0x000000040c057211 */ /* 0x002fe400030f0eff */
[----:B------:R-:W2:Y:S04]  /*2fe30*/  LDL.LU R12, [R1+0x74] ;  /* 0x00007400010c7983 */ /* 0x000ea80000300800 */
[----:B------:R0:W-:Y:S04]  /*2fe40*/  STL [R1+0x2900], R2 ;  /* 0x0029000201007387 */ /* 0x0001e80000100800 */
[----:B------:R1:W-:Y:S04]  /*2fe50*/  STL [R1+0x28f4], R5 ;  /* 0x0028f40501007387 */ /* 0x0003e80000100800 */
[----:B------:R-:W3:Y:S01]  /*2fe60*/  LDL.LU R11, [R1+0x8c] ;  /* 0x00008c00010b7983 */ /* 0x000ee20000300800 */
[----:B0-----:R-:W-:-:S02]  /*2fe70*/  LEA R2, P6, R19, R0, 0x1 ;  /* 0x0000000013027211 */ /* 0x001fc400078c08ff */
[----:B-1----:R-:W-:-:S03]  /*2fe80*/  LEA.HI.X.SX32 R5, R13, R4, 0x1, P5 ;  /* 0x000000040d057211 */ /* 0x002fc600028f0eff */
[----:B------:R0:W-:Y:S04]  /*2fe90*/  STL [R1+0x28f8], R2 ;  /* 0x0028f80201007387 */ /* 0x0001e80000100800 */
[----:B------:R1:W-:Y:S04]  /*2fea0*/  STL [R1+0x28ec], R5 ;  /* 0x0028ec0501007387 */ /* 0x0003e80000100800 */
[----:B------:R-:W4:Y:S01]  /*2feb0*/  LDL.LU R10, [R1+0xa4] ;  /* 0x0000a400010a7983 */ /* 0x000f220000300800 */
[----:B0-----:R-:W-:Y:S02]  /*2fec0*/  LEA R2, P5, R20, R0, 0x1 ;  /* 0x0000000014027211 */ /* 0x001fe400078a08ff */
[----:B-1----:R-:W-:-:S02]  /*2fed0*/  LEA.HI.X.SX32 R5, R14, R4, 0x1, P4 ;  /* 0x000000040e057211 */ /* 0x002fc400020f0eff */
[----:B------:R-:W-:Y:S01]  /*2fee0*/  LEA.HI.X.SX32 R6, R15, R4, 0x1, P3 ;  /* 0x000000040f067211 */ /* 0x000fe200018f0eff */
[----:B------:R0:W-:Y:S04]  /*2fef0*/  STL [R1+0x28f0], R2 ;  /* 0x0028f00201007387 */ /* 0x0001e80000100800 */
[----:B------:R1:W-:Y:S01]  /*2ff00*/  STL [R1+0x28e4], R5 ;  /* 0x0028e40501007387 */ /* 0x0003e20000100800 */
[-C--:B0-----:R-:W-:Y:S02]  /*2ff10*/  LEA R2, P4, R21, R0.reuse, 0x1 ;  /* 0x0000000015027211 */ /* 0x081fe400078808ff */
[----:B-1----:R-:W-:-:S03]  /*2ff20*/  LEA R5, P3, R22, R0, 0x1 ;  /* 0x0000000016057211 */ /* 0x002fc600078608ff */
[----:B------:R0:W-:Y:S04]  /*2ff30*/  STL [R1+0x28e8], R2 ;  /* 0x0028e80201007387 */ /* 0x0001e80000100800 */
[----:B------:R-:W-:Y:S01]  /*2ff40*/  STL [R1+0x28dc], R6 ;  /* 0x0028dc0601007387 */ /* 0x000fe20000100800 */
[----:B0-----:R-:W-:-:S03]  /*2ff50*/  LEA.HI.X.SX32 R2, R16, R4, 0x1, P2 ;  /* 0x0000000410027211 */ /* 0x001fc600010f0eff */
[----:B------:R-:W4:Y:S04]  /*2ff60*/  LDL.LU R16, [R1+0xac] ;  /* 0x0000ac0001107983 */ /* 0x000f280000300800 */
[----:B------:R-:W-:Y:S04]  /*2ff70*/  STL [R1+0x28e0], R5 ;  /* 0x0028e00501007387 */ /* 0x000fe80000100800 */
[----:B------:R-:W4:Y:S04]  /*2ff80*/  LDL.LU R15, [R1+0xc4] ;  /* 0x0000c400010f7983 */ /* 0x000f280000300800 */
[----:B------:R0:W-:Y:S02]  /*2ff90*/  STL [R1+0x28d4], R2 ;  /* 0x0028d40201007387 */ /* 0x0001e40000100800 */
[----:B0-----:R-:W-:-:S02]  /*2ffa0*/  LEA.HI.X.SX32 R2, R17, R4, 0x1, P1 ;  /* 0x0000000411027211 */ /* 0x001fc400008f0eff */
[----:B------:R-:W4:Y:S01]  /*2ffb0*/  LDL.LU R17, [R1+0x88] ;  /* 0x0000880001117983 */ /* 0x000f220000300800 */
[----:B------:R-:W-:-:S05]  /*2ffc0*/  LEA R5, P2, R23, R0, 0x1 ;  /* 0x0000000017057211 */ /* 0x000fca00078408ff */
[----:B------:R0:W-:Y:S04]  /*2ffd0*/  STL [R1+0x28d8], R5 ;  /* 0x0028d80501007387 */ /* 0x0001e80000100800 */
[----:B------:R-:W4:Y:S04]  /*2ffe0*/  LDL.LU R14, [R1+0xd4] ;  /* 0x0000d400010e7983 */ /* 0x000f280000300800 */
[----:B------:R1:W-:Y:S01]  /*2fff0*/  STL [R1+0x28cc], R2 ;  /* 0x0028cc0201007387 */ /* 0x0003e20000100800 */
[----:B------:R-:W-:-:S03]  /*30000*/  IMAD R25, R25, UR6, RZ ;  /* 0x0000000619197c24 */ /* 0x000fc6000f8e02ff */
[----:B------:R-:W4:Y:S01]  /*30010*/  LDL.LU R9, [R1+0xec] ;  /* 0x0000ec0001097983 */ /* 0x000f220000300800 */
[----:B0-----:R-:W-:Y:S02]  /*30020*/  LEA R5, P1, R24, R0, 0x1 ;  /* 0x0000000018057211 */ /* 0x001fe400078208ff */
[----:B-1----:R-:W-:-:S03]  /*30030*/  LEA.HI.X.SX32 R2, R18, R4, 0x1, P0 ;  /* 0x0000000412027211 */ /* 0x002fc600000f0eff */
[----:B------:R0:W-:Y:S04]  /*30040*/  STL [R1+0x28d0], R5 ;  /* 0x0028d00501007387 */ /* 0x0001e80000100800 */
[----:B------:R1:W-:Y:S04]  /*30050*/  STL [R1+0x28c4], R2 ;  /* 0x0028c40201007387 */ /* 0x0003e80000100800 */
[----:B------:R-:W4:Y:S01]  /*30060*/  LDL.LU R8, [R1+0xfc] ;  /* 0x0000fc0001087983 */ /* 0x000f220000300800 */
[----:B------:R-:W-:Y:S01]  /*30070*/  IMAD R26, R26, UR6, RZ ;  /* 0x000000061a1a7c24 */ /* 0x000fe2000f8e02ff */
[----:B0-----:R-:W-:-:S02]  /*30080*/  LEA R5, P0, R25, R0, 0x1 ;  /* 0x0000000019057211 */ /* 0x001fc400078008ff */
[----:B-1----:R-:W-:-:S03]  /*30090*/  LEA.HI.X.SX32 R2, R19, R4, 0x1, P6 ;  /* 0x0000000413027211 */ /* 0x002fc600030f0eff */
[----:B------:R0:W-:Y:S04]  /*300a0*/  STL [R1+0x28c8], R5 ;  /* 0x0028c80501007387 */ /* 0x0001e80000100800 */
[----:B------:R1:W-:Y:S04]  /*300b0*/  STL [R1+0x28bc], R2 ;  /* 0x0028bc0201007387 */ /* 0x0003e80000100800 */
[----:B------:R-:W4:Y:S01]  /*300c0*/  LDL.LU R7, [R1+0x108] ;  /* 0x0001080001077983 */ /* 0x000f220000300800 */
[----:B0-----:R-:W-:Y:S02]  /*300d0*/  LEA R5, P6, R26, R0, 0x1 ;  /* 0x000000001a057211 */ /* 0x001fe400078c08ff */
[----:B-1----:R-:W-:-:S03]  /*300e0*/  LEA.HI.X.SX32 R2, R20, R4, 0x1, P5 ;  /* 0x0000000414027211 */ /* 0x002fc600028f0eff */
[----:B------:R0:W-:Y:S04]  /*300f0*/  STL [R1+0x28c0], R5 ;  /* 0x0028c00501007387 */ /* 0x0001e80000100800 */
[----:B------:R1:W-:Y:S04]  /*30100*/  STL [R1+0x28b4], R2 ;  /* 0x0028b40201007387 */ /* 0x0003e80000100800 */
[----:B------:R-:W4:Y:S01]  /*30110*/  LDL.LU R6, [R1+0x11c] ;  /* 0x00011c0001067983 */ /* 0x000f220000300800 */
[----:B------:R-:W-:-:S05]  /*30120*/  IMAD R27, R27, UR6, RZ ;  /* 0x000000061b1b7c24 */ /* 0x000fca000f8e02ff */
[----:B0-----:R-:W-:Y:S02]  /*30130*/  LEA R5, P5, R27, R0, 0x1 ;  /* 0x000000001b057211 */ /* 0x001fe400078a08ff */
[----:B-1----:R-:W-:-:S03]  /*30140*/  LEA.HI.X.SX32 R2, R21, R4, 0x1, P4 ;  /* 0x0000000415027211 */ /* 0x002fc600020f0eff */
[----:B------:R-:W-:Y:S04]  /*30150*/  STL [R1+0x28b8], R5 ;  /* 0x0028b80501007387 */ /* 0x000fe80000100800 */
[----:B------:R0:W-:Y:S04]  /*30160*/  STL [R1+0x28ac], R2 ;  /* 0x0028ac0201007387 */ /* 0x0001e80000100800 */
[----:B------:R-:W4:Y:S01]  /*30170*/  LDL.LU R18, [R1+0x124] ;  /* 0x0001240001127983 */ /* 0x000f220000300800 */
[----:B0-----:R-:W-:Y:S02]  /*30180*/  LEA.HI.X.SX32 R2, R22, R4, 0x1, P3 ;  /* 0x0000000416027211 */ /* 0x001fe400018f0eff */
[----:B--2---:R-:W-:-:S05]  /*30190*/  LEA R5, P4, R12, R0, 0x1 ;  /* 0x000000000c057211 */ /* 0x004fca00078808ff */
[----:B------:R-:W-:Y:S04]  /*301a0*/  STL [R1+0x28b0], R5 ;  /* 0x0028b00501007387 */ /* 0x000fe80000100800 */
[----:B------:R0:W-:Y:S04]  /*301b0*/  STL [R1+0x28a4], R2 ;  /* 0x0028a40201007387 */ /* 0x0001e80000100800 */
[----:B------:R-:W2:Y:S01]  /*301c0*/  LDL.LU R28, [R1+0x138] ;  /* 0x00013800011c7983 */ /* 0x000ea20000300800 */
[----:B0-----:R-:W-:Y:S02]  /*301d0*/  LEA.HI.X.SX32 R2, R23, R4, 0x1, P2 ;  /* 0x0000000417027211 */ /* 0x001fe400010f0eff */
[----:B---3--:R-:W-:-:S02]  /*301e0*/  LEA R13, P2, R11, R0, 0x1 ;  /* 0x000000000b0d7211 */ /* 0x008fc400078408ff */
[----:B----4-:R-:W-:-:S05]  /*301f0*/  LEA R5, P3, R17, R0, 0x1 ;  /* 0x0000000011057211 */ /* 0x010fca00078608ff */
[----:B------:R0:W-:Y:S04]  /*30200*/  STL [R1+0x28a8], R5 ;  /* 0x0028a80501007387 */ /* 0x0001e80000100800 */
[----:B------:R1:W-:Y:S04]  /*30210*/  STL [R1+0x289c], R2 ;  /* 0x00289c0201007387 */ /* 0x0003e80000100800 */
[----:B0-----:R-:W3:Y:S01]  /*30220*/  LDL.LU R5, [R1+0x164] ;  /* 0x0001640001057983 */ /* 0x001ee20000300800 */
[----:B-1----:R-:W-:-:S03]  /*30230*/  LEA.HI.X.SX32 R2, R24, R4, 0x1, P1 ;  /* 0x0000000418027211 */ /* 0x002fc600008f0eff */
[----:B------:R0:W-:Y:S04]  /*30240*/  STL [R1+0x28a0], R13 ;  /* 0x0028a00d01007387 */ /* 0x0001e80000100800 */
[----:B------:R1:W-:Y:S04]  /*30250*/  STL [R1+0x2894], R2 ;  /* 0x0028940201007387 */ /* 0x0003e80000100800 */
[----:B------:R-:W4:Y:S01]  /*30260*/  LDL.LU R29, [R1+0x170] ;  /* 0x00017000011d7983 */ /* 0x000f220000300800 */
[----:B0-----:R-:W-:Y:S02]  /*30270*/  LEA R13, P1, R10, R0, 0x1 ;  /* 0x000000000a0d7211 */ /* 0x001fe400078208ff */
[----:B-1----:R-:W-:-:S03]  /*30280*/  LEA.HI.X.SX32 R2, R25, R4, 0x1, P0 ;  /* 0x0000000419027211 */ /* 0x002fc600000f0eff */
[----:B------:R-:W-:Y:S04]  /*30290*/  STL [R1+0x2898], R13 ;  /* 0x0028980d01007387 */ /* 0x000fe80000100800 */
[----:B------:R0:W-:Y:S04]  /*302a0*/  STL [R1+0x288c], R2 ;  /* 0x00288c0201007387 */ /* 0x0001e80000100800 */
[----:B0-----:R-:W4:Y:S01]  /*302b0*/  LDL.LU R2, [R1+0x178] ;  /* 0x0001780001027983 */ /* 0x001f220000300800 */
[----:B------:R-:W-:Y:S02]  /*302c0*/  LEA R19, P0, R16, R0, 0x1 ;  /* 0x0000000010137211 */ /* 0x000fe400078008ff */
[----:B------:R-:W-:-:S02]  /*302d0*/  LEA.HI.X.SX32 R13, R26, R4, 0x1, P6 ;  /* 0x000000041a0d7211 */ /* 0x000fc400030f0eff */
[----:B------:R-:W-:Y:S01]  /*302e0*/  LEA R20, P6, R15, R0, 0x1 ;  /* 0x000000000f147211 */ /* 0x000fe200078c08ff */
[----:B------:R0:W-:Y:S04]  /*302f0*/  STL [R1+0x2890], R19 ;  /* 0x0028901301007387 */ /* 0x0001e80000100800 */
[----:B------:R1:W-:Y:S01]  /*30300*/  STL [R1+0x2884], R13 ;  /* 0x0028840d01007387 */ /* 0x0003e20000100800 */
[----:B0-----:R-:W-:-:S03]  /*30310*/  LEA.HI.X.SX32 R19, R27, R4, 0x1, P5 ;  /* 0x000000041b137211 */ /* 0x001fc600028f0eff */
[----:B-1----:R-:W4:Y:S04]  /*30320*/  LDL.LU R13, [R1+0x180] ;  /* 0x00018000010d7983 */ /* 0x002f280000300800 */
[----:B------:R0:W-:Y:S04]  /*30330*/  STL [R1+0x2888], R20 ;  /* 0x0028881401007387 */ /* 0x0001e80000100800 */
[----:B------:R1:W-:Y:S01]  /*30340*/  STL [R1+0x1ac0], R19 ;  /* 0x001ac01301007387 */ /* 0x0003e20000100800 */
[----:B0-----:R-:W-:Y:S02]  /*30350*/  LEA R20, P5, R14, R0, 0x1 ;  /* 0x000000000e147211 */ /* 0x001fe400078a08ff */
[----:B-1----:R-:W-:-:S02]  /*30360*/  LEA.HI.X.SX32 R19, R12, R4, 0x1, P4 ;  /* 0x000000040c137211 */ /* 0x002fc400020f0eff */
[----:B------:R-:W4:Y:S04]  /*30370*/  LDL.LU R12, [R1+0x188] ;  /* 0x00018800010c7983 */ /* 0x000f280000300800 */
        /* <DEDUP_REMOVED lines=20> */
[----:B------:R-:W-:Y:S04]  /*304c0*/  STL [R1+0x1b00], R20 ;  /* 0x001b001401007387 */ /* 0x000fe80000100800 */
[----:B------:R0:W-:Y:S02]  /*304d0*/  STL [R1+0x1ad4], R19 ;  /* 0x001ad41301007387 */ /* 0x0001e40000100800 */
[----:B0-----:R-:W-:-:S02]  /*304e0*/  LEA.HI.X.SX32 R19, R15, R4, 0x1, P6 ;  /* 0x000000040f137211 */ /* 0x001fc400030f0eff */
[----:B------:R-:W4:Y:S01]  /*304f0*/  LDL.LU R15, [R1+0x1e4] ;  /* 0x0001e400010f7983 */ /* 0x000f220000300800 */
[----:B------:R-:W-:-:S05]  /*30500*/  LEA R20, P0, R18, R0, 0x1 ;  /* 0x0000000012147211 */ /* 0x000fca00078008ff */
[----:B------:R-:W-:Y:S04]  /*30510*/  STL [R1+0x1b08], R20 ;  /* 0x001b081401007387 */ /* 0x000fe80000100800 */
[----:B------:R0:W-:Y:S02]  /*30520*/  STL [R1+0x1ad8], R19 ;  /* 0x001ad81301007387 */ /* 0x0001e40000100800 */
[----:B0-----:R-:W-:Y:S02]  /*30530*/  LEA.HI.X.SX32 R19, R14, R4, 0x1, P5 ;  /* 0x000000040e137211 */ /* 0x001fe400028f0eff */
[----:B------:R-:W4:Y:S01]  /*30540*/  LDL.LU R14, [R1+0x20c] ;  /* 0x00020c00010e7983 */ /* 0x000f220000300800 */
[----:B--2---:R-:W-:-:S05]  /*30550*/  LEA R20, P6, R28, R0, 0x1 ;  /* 0x000000001c147211 */ /* 0x004fca00078c08ff */
[----:B------:R-:W-:Y:S04]  /*30560*/  STL [R1+0x1b10], R20 ;  /* 0x001b101401007387 */ /* 0x000fe80000100800 */
[----:B------:R0:W-:Y:S02]  /*30570*/  STL [R1+0x1adc], R19 ;  /* 0x001adc1301007387 */ /* 0x0001e40000100800 */
[----:B0-----:R-:W-:Y:S02]  /*30580*/  LEA.HI.X.SX32 R19, R9, R4, 0x1, P4 ;  /* 0x0000000409137211 */ /* 0x001fe400020f0eff */
[----:B------:R-:W2:Y:S01]  /*30590*/  LDL.LU R9, [R1+0x214] ;  /* 0x0002140001097983 */ /* 0x000ea20000300800 */
[----:B---3--:R-:W-:-:S05]  /*305a0*/  LEA R20, P5, R5, R0, 0x1 ;  /* 0x0000000005147211 */ /* 0x008fca00078a08ff */
[----:B------:R4:W-:Y:S04]  /*305b0*/  STL [R1+0x1b18], R20 ;  /* 0x001b181401007387 */ /* 0x0009e80000100800 */
[----:B------:R0:W-:Y:S01]  /*305c0*/  STL [R1+0x1ae4], R19 ;  /* 0x001ae41301007387 */ /* 0x0001e20000100800 */
[----:B----4-:R-:W-:Y:S02]  /*305d0*/  LEA R20, P4, R29, R0, 0x1 ;  /* 0x000000001d147211 */ /* 0x010fe400078808ff */
[-C--:B0-----:R-:W-:Y:S02]  /*305e0*/  LEA.HI.X.SX32 R19, R8, R4.reuse, 0x1, P3 ;  /* 0x0000000408137211 */ /* 0x081fe400018f0eff */
[----:B------:R-:W3:Y:S04]  /*305f0*/  LDL.LU R8, [R1+0x21c] ;  /* 0x00021c0001087983 */ /* 0x000ee80000300800 */
[----:B------:R-:W-:Y:S04]  /*30600*/  STL [R1+0x1b20], R20 ;  /* 0x001b201401007387 */ /* 0x000fe80000100800 */
[----:B------:R0:W-:Y:S02]  /*30610*/  STL [R1+0x1aec], R19 ;  /* 0x001aec1301007387 */ /* 0x0001e40000100800 */
[----:B0-----:R-:W-:-:S02]  /*30620*/  LEA.HI.X.SX32 R19, R7, R4, 0x1, P2 ;  /* 0x0000000407137211 */ /* 0x001fc400010f0eff */
[----:B------:R-:W-:Y:S01]  /*30630*/  LEA R20, P3, R2, R0, 0x1 ;  /* 0x0000000002147211 */ /* 0x000fe200078608ff */
[----:B------:R-:W4:Y:S04]  /*30640*/  LDL.LU R7, [R1+0x244] ;  /* 0x0002440001077983 */ /* 0x000f280000300800 */
[----:B------:R-:W-:Y:S04]  /*30650*/  STL [R1+0x1b28], R20 ;  /* 0x001b281401007387 */ /* 0x000fe80000100800 */
[----:B------:R0:W-:Y:S02]  /*30660*/  STL [R1+0x1af4], R19 ;  /* 0x001af41301007387 */ /* 0x0001e40000100800 */
[----:B0-----:R-:W-:-:S02]  /*30670*/  LEA.HI.X.SX32 R19, R6, R4, 0x1, P1 ;  /* 0x0000000406137211 */ /* 0x001fc400008f0eff */
[----:B------:R-:W4:Y:S01]  /*30680*/  LDL.LU R6, [R1+0x258] ;  /* 0x0002580001067983 */ /* 0x000f220000300800 */
[----:B------:R-:W-:-:S05]  /*30690*/  LEA R20, P2, R13, R0, 0x1 ;  /* 0x000000000d147211 */ /* 0x000fca00078408ff */
[----:B------:R0:W-:Y:S04]  /*306a0*/  STL [R1+0x1b30], R20 ;  /* 0x001b301401007387 */ /* 0x0001e80000100800 */
[----:B------:R1:W-:Y:S01]  /*306b0*/  STL [R1+0x1afc], R19 ;  /* 0x001afc1301007387 */ /* 0x0003e20000100800 */
[----:B0-----:R-:W-:Y:S02]  /*306c0*/  LEA R20, P1, R12, R0, 0x1 ;  /* 0x000000000c147211 */ /* 0x001fe400078208ff */
[----:B-1----:R-:W-:Y:S02]  /*306d0*/  LEA.HI.X.SX32 R19, R18, R4, 0x1, P0 ;  /* 0x0000000412137211 */ /* 0x002fe400000f0eff */
[----:B------:R-:W4:Y:S04]  /*306e0*/  LDL.LU R18, [R1+0x260] ;  /* 0x0002600001127983 */ /* 0x000f280000300800 */
[----:B------:R0:W-:Y:S04]  /*306f0*/  STL [R1+0x1b38], R20 ;  /* 0x001b381401007387 */ /* 0x0001e80000100800 */
[----:B------:R1:W-:Y:S01]  /*30700*/  STL [R1+0x1b04], R19 ;  /* 0x001b041301007387 */ /* 0x0003e20000100800 */
[----:B0-----:R-:W-:-:S02]  /*30710*/  LEA R20, P0, R17, R0, 0x1 ;  /* 0x0000000011147211 */ /* 0x001fc400078008ff */
        /* <DEDUP_REMOVED lines=20> */
[-C--:B-1----:R-:W-:Y:S02]  /*30860*/  LEA.HI.X.SX32 R19, R13, R4.reuse, 0x1, P2 ;  /* 0x000000040d137211 */ /* 0x082fe400010f0eff */
        /* <DEDUP_REMOVED lines=1748> */
[-C--:B0-----:R-:W-:Y:S02]  /*375b0*/  LEA.HI.X.SX32 R19, R7, R4.reuse, 0x1, P2 ;  /* 0x0000000407137211 */ /* 0x081fe400010f0eff */
[----:B------:R-:W4:Y:S01]  /*375c0*/  LDL.LU R7, [R1+0x1f8] ;  /* 0x0001f80001077983 */ /* 0x000f220000300800 */
[----:B------:R-:W-:Y:S02]  /*375d0*/  LEA.HI.X.SX32 R18, R18, R4, 0x1, P0 ;  /* 0x0000000412127211 */ /* 0x000fe400000f0eff */
        /* <DEDUP_REMOVED lines=8> */
[----:B----4-:R-:W-:-:S03]  /*37660*/  LEA R20, P1, R12, R0, 0x1 ;  /* 0x000000000c147211 */ /* 0x010fc600078208ff */
[----:B0-----:R-:W3:Y:S04]  /*37670*/  LDL.LU R19, [R1+0x1f0] ;  /* 0x0001f00001137983 */ /* 0x001ee80000300800 */
        /* <DEDUP_REMOVED lines=25> */
[----:B------:R0:W-:Y:S04]  /*37810*/  STL [R1+0x2688], R20 ;  /* 0x0026881401007387 */ /* 0x0001e80000100800 */
[----:B------:R1:W-:Y:S01]  /*37820*/  STL [R1+0x2654], R18 ;  /* 0x0026541201007387 */ /* 0x0003e20000100800 */
[----:B------:R-:W-:-:S02]  /*37830*/  LEA.HI.X.SX32 R17, R17, R4, 0x1, P0 ;  /* 0x0000000411117211 */ /* 0x000fc400000f0eff */
[----:B0-----:R-:W-:Y:S02]  /*37840*/  LEA R20, P2, R14, R0, 0x1 ;  /* 0x000000000e147211 */ /* 0x001fe400078408ff */
[----:B-1----:R-:W-:Y:S02]  /*37850*/  LEA.HI.X.SX32 R18, R12, R4, 0x1, P1 ;  /* 0x000000040c127211 */ /* 0x002fe400008f0eff */
[----:B------:R-:W4:Y:S04]  /*37860*/  LDL.LU R12, [R1+0x1cc] ;  /* 0x0001cc00010c7983 */ /* 0x000f280000300800 */
[----:B------:R0:W-:Y:S04]  /*37870*/  STL [R1+0x2690], R20 ;  /* 0x0026901401007387 */ /* 0x0001e80000100800 */
[----:B------:R1:W-:Y:S01]  /*37880*/  STL [R1+0x265c], R18 ;  /* 0x00265c1201007387 */ /* 0x0003e20000100800 */
[----:B0-----:R-:W-:-:S03]  /*37890*/  LEA R20, P1, R9, R0, 0x1 ;  /* 0x0000000009147211 */ /* 0x001fc600078208ff */
[----:B-1----:R-:W4:Y:S04]  /*378a0*/  LDL.LU R18, [R1+0x1c4] ;  /* 0x0001c40001127983 */ /* 0x002f280000300800 */
        /* <DEDUP_REMOVED lines=9> */
[----:B------:R-:W-:Y:S02]  /*37940*/  LEA R20, P6, R7, R0, 0x1 ;  /* 0x0000000007147211 */ /* 0x000fe400078c08ff */
[----:B------:R-:W-:-:S03]  /*37950*/  LEA.HI.X.SX32 R16, R16, R4, 0x1, P4 ;  /* 0x0000000410107211 */ /* 0x000fc600020f0eff */
[----:B------:R-:W-:Y:S04]  /*37960*/  STL [R1+0x26a8], R20 ;  /* 0x0026a81401007387 */ /* 0x000fe80000100800 */
[----:B------:R0:W-:Y:S01]  /*37970*/  STL [R1+0x2674], R17 ;  /* 0x0026741101007387 */ /* 0x0001e20000100800 */
[----:B------:R-:W-:-:S03]  /*37980*/  LEA.HI.X.SX32 R15, R15, R4, 0x1, P3 ;  /* 0x000000040f0f7211 */ /* 0x000fc600018f0eff */
[----:B0-----:R-:W4:Y:S01]  /*37990*/  LDL.LU R17, [R1+0x1b8] ;  /* 0x0001b80001117983 */ /* 0x001f220000300800 */
[-C--:B------:R-:W-:Y:S02]  /*379a0*/  LEA.HI.X.SX32 R14, R14, R4.reuse, 0x1, P2 ;  /* 0x000000040e0e7211 */ /* 0x080fe400010f0eff */
[----:B------:R-:W-:Y:S02]  /*379b0*/  LEA.HI.X.SX32 R9, R9, R4, 0x1, P1 ;  /* 0x0000000409097211 */ /* 0x000fe400008f0eff */
[----:B--2---:R-:W-:-:S05]  /*379c0*/  LEA R20, P5, R6, R0, 0x1 ;  /* 0x0000000006147211 */ /* 0x004fca00078a08ff */
[----:B------:R-:W-:Y:S04]  /*379d0*/  STL [R1+0x26b0], R20 ;  /* 0x0026b01401007387 */ /* 0x000fe80000100800 */
[----:B------:R0:W-:Y:S04]  /*379e0*/  STL [R1+0x267c], R16 ;  /* 0x00267c1001007387 */ /* 0x0001e80000100800 */
[----:B0-----:R-:W2:Y:S01]  /*379f0*/  LDL.LU R16, [R1+0x1b4] ;  /* 0x0001b40001107983 */ /* 0x001ea20000300800 */
[----:B---3--:R-:W-:-:S05]  /*37a00*/  LEA R20, P4, R19, R0, 0x1 ;  /* 0x0000000013147211 */ /* 0x008fca00078808ff */
[----:B------:R-:W-:Y:S04]  /*37a10*/  STL [R1+0x26b8], R20 ;  /* 0x0026b81401007387 */ /* 0x000fe80000100800 */
[----:B------:R0:W-:Y:S04]  /*37a20*/  STL [R1+0x2684], R15 ;  /* 0x0026840f01007387 */ /* 0x0001e80000100800 */
[----:B0-----:R-:W3:Y:S01]  /*37a30*/  LDL.LU R15, [R1+0x1b0] ;  /* 0x0001b000010f7983 */ /* 0x001ee20000300800 */
[----:B----4-:R-:W-:-:S05]  /*37a40*/  LEA R20, P3, R28, R0, 0x1 ;  /* 0x000000001c147211 */ /* 0x010fca00078608ff */
[----:B------:R0:W-:Y:S04]  /*37a50*/  STL [R1+0x26c0], R20 ;  /* 0x0026c01401007387 */ /* 0x0001e80000100800 */
[----:B------:R1:W-:Y:S01]  /*37a60*/  STL [R1+0x268c], R14 ;  /* 0x00268c0e01007387 */ /* 0x0003e20000100800 */
[----:B0-----:R-:W-:-:S03]  /*37a70*/  LEA R20, P2, R5, R0, 0x1 ;  /* 0x0000000005147211 */ /* 0x001fc600078408ff */
[----:B-1----:R-:W4:Y:S04]  /*37a80*/  LDL.LU R14, [R1+0x1ac] ;  /* 0x0001ac00010e7983 */ /* 0x002f280000300800 */
[----:B------:R-:W-:Y:S04]  /*37a90*/  STL [R1+0x26c8], R20 ;  /* 0x0026c81401007387 */ /* 0x000fe80000100800 */
[----:B------:R0:W-:Y:S04]  /*37aa0*/  STL [R1+0x2694], R9 ;  /* 0x0026940901007387 */ /* 0x0001e80000100800 */
[----:B0-----:R-:W4:Y:S01]  /*37ab0*/  LDL.LU R9, [R1+0x1a8] ;  /* 0x0001a80001097983 */ /* 0x001f220000300800 */
[----:B------:R-:W-:-:S02]  /*37ac0*/  LEA.HI.X.SX32 R8, R8, R4, 0x1, P0 ;  /* 0x0000000408087211 */ /* 0x000fc400000f0eff */
[----:B------:R-:W-:-:S05]  /*37ad0*/  LEA R20, P1, R29, R0, 0x1 ;  /* 0x000000001d147211 */ /* 0x000fca00078208ff */
[----:B------:R0:W-:Y:S04]  /*37ae0*/  STL [R1+0x26d0], R20 ;  /* 0x0026d01401007387 */ /* 0x0001e80000100800 */
[----:B------:R1:W-:Y:S01]  /*37af0*/  STL [R1+0x269c], R8 ;  /* 0x00269c0801007387 */ /* 0x0003e20000100800 */
[----:B------:R-:W-:Y:S02]  /*37b00*/  LEA.HI.X.SX32 R21, R7, R4, 0x1, P6 ;  /* 0x0000000407157211 */ /* 0x000fe400030f0eff */
[-C--:B0-----:R-:W-:Y:S01]  /*37b10*/  LEA R20, P0, R2, R0.reuse, 0x1 ;  /* 0x0000000002147211 */ /* 0x081fe200078008ff */
[----:B-1----:R-:W4:Y:S04]  /*37b20*/  LDL.LU R8, [R1+0x1a4] ;  /* 0x0001a40001087983 */ /* 0x002f280000300800 */
[----:B------:R0:W-:Y:S04]  /*37b30*/  STL [R1+0x26d8], R20 ;  /* 0x0026d81401007387 */ /* 0x0001e80000100800 */
[----:B------:R-:W4:Y:S04]  /*37b40*/  LDL.LU R7, [R1+0x1a0] ;  /* 0x0001a00001077983 */ /* 0x000f280000300800 */
[----:B------:R1:W-:Y:S01]  /*37b50*/  STL [R1+0x26a4], R21 ;  /* 0x0026a41501007387 */ /* 0x0003e20000100800 */
[----:B0-----:R-:W-:-:S02]  /*37b60*/  LEA R20, P6, R13, R0, 0x1 ;  /* 0x000000000d147211 */ /* 0x001fc400078c08ff */
[----:B-1----:R-:W-:-:S03]  /*37b70*/  LEA.HI.X.SX32 R21, R6, R4, 0x1, P5 ;  /* 0x0000000406157211 */ /* 0x002fc600028f0eff */
[----:B------:R0:W-:Y:S04]  /*37b80*/  STL [R1+0x26e0], R20 ;  /* 0x0026e01401007387 */ /* 0x0001e80000100800 */
[----:B------:R-:W4:Y:S04]  /*37b90*/  LDL.LU R6, [R1+0x198] ;  /* 0x0001980001067983 */ /* 0x000f280000300800 */
[----:B------:R1:W-:Y:S01]  /*37ba0*/  STL [R1+0x26ac], R21 ;  /* 0x0026ac1501007387 */ /* 0x0003e20000100800 */
[----:B0-----:R-:W-:Y:S02]  /*37bb0*/  LEA R20, P5, R12, R0, 0x1 ;  /* 0x000000000c147211 */ /* 0x001fe400078a08ff */
[----:B-1----:R-:W-:-:S02]  /*37bc0*/  LEA.HI.X.SX32 R21, R19, R4, 0x1, P4 ;  /* 0x0000000413157211 */ /* 0x002fc400020f0eff */
[----:B------:R-:W-:Y:S01]  /*37bd0*/  LEA.HI.X.SX32 R19, R28, R4, 0x1, P3 ;  /* 0x000000041c137211 */ /* 0x000fe200018f0eff */
[----:B------:R0:W-:Y:S04]  /*37be0*/  STL [R1+0x26e8], R20 ;  /* 0x0026e81401007387 */ /* 0x0001e80000100800 */
[----:B------:R-:W-:Y:S04]  /*37bf0*/  STL [R1+0x26b4], R21 ;  /* 0x0026b41501007387 */ /* 0x000fe80000100800 */
[----:B------:R-:W4:Y:S01]  /*37c00*/  LDL.LU R28, [R1+0x194] ;  /* 0x00019400011c7983 */ /* 0x000f220000300800 */
[----:B0-----:R-:W-:-:S05]  /*37c10*/  LEA R20, P4, R18, R0, 0x1 ;  /* 0x0000000012147211 */ /* 0x001fca00078808ff */
        /* <DEDUP_REMOVED lines=26> */
[----:B------:R-:W-:Y:S04]  /*37dc0*/  STL [R1+0x2718], R20 ;  /* 0x0027181401007387 */ /* 0x000fe80000100800 */
[----:B------:R0:W-:Y:S04]  /*37dd0*/  STL [R1+0x26e4], R19 ;  /* 0x0026e41301007387 */ /* 0x0001e80000100800 */
[----:B0-----:R-:W3:Y:S01]  /*37de0*/  LDL.LU R19, [R1+0x16c] ;  /* 0x00016c0001137983 */ /* 0x001ee20000300800 */
[----:B----4-:R-:W-:-:S05]  /*37df0*/  LEA R20, P5, R14, R0, 0x1 ;  /* 0x000000000e147211 */ /* 0x010fca00078a08ff */
[----:B------:R0:W-:Y:S04]  /*37e00*/  STL [R1+0x2720], R20 ;  /* 0x0027201401007387 */ /* 0x0001e80000100800 */
[----:B------:R1:W-:Y:S01]  /*37e10*/  STL [R1+0x26ec], R18 ;  /* 0x0026ec1201007387 */ /* 0x0003e20000100800 */
[----:B------:R-:W-:Y:S02]  /*37e20*/  LEA R21, P4, R9, R0, 0x1 ;  /* 0x0000000009157211 */ /* 0x000fe400078808ff */
[----:B0-----:R-:W-:-:S03]  /*37e30*/  LEA.HI.X.SX32 R20, R11, R4, 0x1, P3 ;  /* 0x000000040b147211 */ /* 0x001fc600018f0eff */
[----:B------:R-:W-:Y:S04]  /*37e40*/  STL [R1+0x2728], R21 ;  /* 0x0027281501007387 */ /* 0x000fe80000100800 */
[----:B------:R-:W4:Y:S04]  /*37e50*/  LDL.LU R11, [R1+0x168] ;  /* 0x00016800010b7983 */ /* 0x000f280000300800 */
[----:B------:R0:W-:Y:S01]  /*37e60*/  STL [R1+0x26f4], R20 ;  /* 0x0026f41401007387 */ /* 0x0001e20000100800 */
[----:B-1----:R-:W-:Y:S02]  /*37e70*/  LEA R18, P3, R8, R0, 0x1 ;  /* 0x0000000008127211 */ /* 0x002fe400078608ff */
[----:B0-----:R-:W-:-:S03]  /*37e80*/  LEA.HI.X.SX32 R20, R10, R4, 0x1, P2 ;  /* 0x000000040a147211 */ /* 0x001fc600010f0eff */
[----:B------:R0:W-:Y:S04]  /*37e90*/  STL [R1+0x2730], R18 ;  /* 0x0027301201007387 */ /* 0x0001e80000100800 */
[----:B------:R-:W4:Y:S04]  /*37ea0*/  LDL.LU R10, [R1+0x160] ;  /* 0x00016000010a7983 */ /* 0x000f280000300800 */
[----:B------:R1:W-:Y:S01]  /*37eb0*/  STL [R1+0x26fc], R20 ;  /* 0x0026fc1401007387 */ /* 0x0003e20000100800 */
[----:B0-----:R-:W-:Y:S02]  /*37ec0*/  LEA R18, P2, R7, R0, 0x1 ;  /* 0x0000000007127211 */ /* 0x001fe400078408ff */
[----:B-1----:R-:W-:-:S02]  /*37ed0*/  LEA.HI.X.SX32 R20, R17, R4, 0x1, P1 ;  /* 0x0000000411147211 */ /* 0x002fc400008f0eff */
[----:B------:R-:W-:Y:S01]  /*37ee0*/  LEA R17, P1, R6, R0, 0x1 ;  /* 0x0000000006117211 */ /* 0x000fe200078208ff */
[----:B------:R0:W-:Y:S01]  /*37ef0*/  STL [R1+0x2738], R18 ;  /* 0x0027381201007387 */ /* 0x0001e20000100800 */
[----:B------:R-:W-:-:S03]  /*37f00*/  LEA.HI.X.SX32 R16, R16, R4, 0x1, P0 ;  /* 0x0000000410107211 */ /* 0x000fc600000f0eff */
[----:B0-----:R-:W4:Y:S04]  /*37f10*/  LDL.LU R18, [R1+0x15c] ;  /* 0x00015c0001127983 */ /* 0x001f280000300800 */
[----:B------:R-:W-:Y:S04]  /*37f20*/  STL [R1+0x2704], R20 ;  /* 0x0027041401007387 */ /* 0x000fe80000100800 */
[----:B------:R0:W-:Y:S01]  /*37f30*/  STL [R1+0x2740], R17 ;  /* 0x0027401101007387 */ /* 0x0001e20000100800 */
[----:B------:R-:W-:-:S03]  /*37f40*/  LEA.HI.X.SX32 R15, R15, R4, 0x1, P6 ;  /* 0x000000040f0f7211 */ /* 0x000fc600030f0eff */
[----:B0-----:R-:W4:Y:S01]  /*37f50*/  LDL.LU R17, [R1+0x158] ;  /* 0x0001580001117983 */ /* 0x001f220000300800 */
[----:B------:R-:W-:-:S03]  /*37f60*/  LEA R20, P0, R28, R0, 0x1 ;  /* 0x000000001c147211 */ /* 0x000fc600078008ff */
[----:B------:R0:W-:Y:S01]  /*37f70*/  STL [R1+0x270c], R16 ;  /* 0x00270c1001007387 */ /* 0x0001e20000100800 */
[----:B------:R-:W-:-:S03]  /*37f80*/  LEA.HI.X.SX32 R14, R14, R4, 0x1, P5 ;  /* 0x000000040e0e7211 */ /* 0x000fc600028f0eff */
[----:B0-----:R-:W4:Y:S04]  /*37f90*/  LDL.LU R16, [R1+0x154] ;  /* 0x0001540001107983 */ /* 0x001f280000300800 */
[----:B------:R0:W-:Y:S04]  /*37fa0*/  STL [R1+0x2748], R20 ;  /* 0x0027481401007387 */ /* 0x0001e80000100800 */
[----:B------:R1:W-:Y:S01]  /*37fb0*/  STL [R1+0x2714], R15 ;  /* 0x0027140f01007387 */ /* 0x0003e20000100800 */
[----:B------:R-:W-:Y:S02]  /*37fc0*/  LEA.HI.X.SX32 R9, R9, R4, 0x1, P4 ;  /* 0x0000000409097211 */ /* 0x000fe400020f0eff */
[----:B0-----:R-:W-:Y:S01]  /*37fd0*/  LEA R20, P6, R5, R0, 0x1 ;  /* 0x0000000005147211 */ /* 0x001fe200078c08ff */
[----:B-1----:R-:W4:Y:S04]  /*37fe0*/  LDL.LU R15, [R1+0x150] ;  /* 0x00015000010f7983 */ /* 0x002f280000300800 */
[----:B------:R0:W-:Y:S04]  /*37ff0*/  STL [R1+0x2750], R20 ;  /* 0x0027501401007387 */ /* 0x0001e80000100800 */
[----:B------:R1:W-:Y:S01]  /*38000*/  STL [R1+0x271c], R14 ;  /* 0x00271c0e01007387 */ /* 0x0003e20000100800 */
[----:B------:R-:W-:-:S02]  /*38010*/  LEA.HI.X.SX32 R8, R8, R4, 0x1, P3 ;  /* 0x0000000408087211 */ /* 0x000fc400018f0eff */
[-C--:B0-----:R-:W-:Y:S01]  /*38020*/  LEA R20, P5, R29, R0.reuse, 0x1 ;  /* 0x000000001d147211 */ /* 0x081fe200078a08ff */
[----:B-1----:R-:W4:Y:S04]  /*38030*/  LDL.LU R14, [R1+0x14c] ;  /* 0x00014c00010e7983 */ /* 0x002f280000300800 */
[----:B------:R0:W-:Y:S04]  /*38040*/  STL [R1+0x2758], R20 ;  /* 0x0027581401007387 */ /* 0x0001e80000100800 */
[----:B------:R1:W-:Y:S01]  /*38050*/  STL [R1+0x2724], R9 ;  /* 0x0027240901007387 */ /* 0x0003e20000100800 */
[----:B0-----:R-:W-:-:S03]  /*38060*/  LEA R20, P4, R2, R0, 0x1 ;  /* 0x0000000002147211 */ /* 0x001fc600078808ff */
[----:B-1----:R-:W4:Y:S04]  /*38070*/  LDL.LU R9, [R1+0x148] ;  /* 0x0001480001097983 */ /* 0x002f280000300800 */
[----:B------:R-:W-:Y:S04]  /*38080*/  STL [R1+0x2760], R20 ;  /* 0x0027601401007387 */ /* 0x000fe80000100800 */
[----:B------:R0:W-:Y:S04]  /*38090*/  STL [R1+0x272c], R8 ;  /* 0x00272c0801007387 */ /* 0x0001e80000100800 */
[----:B0-----:R-:W4:Y:S01]  /*380a0*/  LDL.LU R8, [R1+0x144] ;  /* 0x0001440001087983 */ /* 0x001f220000300800 */
[----:B------:R-:W-:-:S02]  /*380b0*/  LEA R21, P3, R13, R0, 0x1 ;  /* 0x000000000d157211 */ /* 0x000fc400078608ff */
[----:B------:R-:W-:-:S03]  /*380c0*/  LEA.HI.X.SX32 R20, R7, R4, 0x1, P2 ;  /* 0x0000000407147211 */ /* 0x000fc600010f0eff */
[----:B------:R-:W-:Y:S04]  /*380d0*/  STL [R1+0x2768], R21 ;  /* 0x0027681501007387 */ /* 0x000fe80000100800 */
[----:B------:R-:W4:Y:S04]  /*380e0*/  LDL.LU R7, [R1+0x140] ;  /* 0x0001400001077983 */ /* 0x000f280000300800 */
[----:B------:R0:W-:Y:S02]  /*380f0*/  STL [R1+0x2734], R20 ;  /* 0x0027341401007387 */ /* 0x0001e40000100800 */
[----:B0-----:R-:W-:-:S02]  /*38100*/  LEA.HI.X.SX32 R20, R6, R4, 0x1, P1 ;  /* 0x0000000406147211 */ /* 0x001fc400008f0eff */
[----:B--2---:R-:W-:-:S05]  /*38110*/  LEA R21, P2, R12, R0, 0x1 ;  /* 0x000000000c157211 */ /* 0x004fca00078408ff */
[----:B------:R-:W-:Y:S04]  /*38120*/  STL [R1+0x2770], R21 ;  /* 0x0027701501007387 */ /* 0x000fe80000100800 */
[----:B------:R-:W2:Y:S04]  /*38130*/  LDL.LU R6, [R1+0x13c] ;  /* 0x00013c0001067983 */ /* 0x000ea80000300800 */
[----:B------:R0:W-:Y:S02]  /*38140*/  STL [R1+0x273c], R20 ;  /* 0x00273c1401007387 */ /* 0x0001e40000100800 */
[----:B0-----:R-:W-:-:S02]  /*38150*/  LEA.HI.X.SX32 R20, R28, R4, 0x1, P0 ;  /* 0x000000041c147211 */ /* 0x001fc400000f0eff */
[----:B---3--:R-:W-:-:S05]  /*38160*/  LEA R21, P1, R19, R0, 0x1 ;  /* 0x0000000013157211 */ /* 0x008fca00078208ff */
[----:B------:R-:W-:Y:S04]  /*38170*/  STL [R1+0x2778], R21 ;  /* 0x0027781501007387 */ /* 0x000fe80000100800 */
[----:B------:R-:W3:Y:S04]  /*38180*/  LDL.LU R28, [R1+0x134] ;  /* 0x00013400011c7983 */ /* 0x000ee80000300800 */
[----:B------:R0:W-:Y:S02]  /*38190*/  STL [R1+0x2744], R20 ;  /* 0x0027441401007387 */ /* 0x0001e40000100800 */
[----:B0-----:R-:W-:-:S02]  /*381a0*/  LEA.HI.X.SX32 R20, R5, R4, 0x1, P6 ;  /* 0x0000000405147211 */ /* 0x001fc400030f0eff */
[----:B------:R-:W3:Y:S01]  /*381b0*/  LDL.LU R5, [R1+0x130] ;  /* 0x0001300001057983 */ /* 0x000ee20000300800 */
[----:B----4-:R-:W-:-:S05]  /*381c0*/  LEA R21, P0, R11, R0, 0x1 ;  /* 0x000000000b157211 */ /* 0x010fca00078008ff */
[----:B------:R-:W-:Y:S04]  /*381d0*/  STL [R1+0x2780], R21 ;  /* 0x0027801501007387 */ /* 0x000fe80000100800 */
[----:B------:R0:W-:Y:S02]  /*381e0*/  STL [R1+0x274c], R20 ;  /* 0x00274c1401007387 */ /* 0x0001e40000100800 */
[----:B0-----:R-:W-:Y:S02]  /*381f0*/  LEA.HI.X.SX32 R20, R29, R4, 0x1, P5 ;  /* 0x000000041d147211 */ /* 0x001fe400028f0eff */
[----:B------:R-:W4:Y:S01]  /*38200*/  LDL.LU R29, [R1+0x12c] ;  /* 0x00012c00011d7983 */ /* 0x000f220000300800 */
[----:B------:R-:W-:-:S05]  /*38210*/  LEA R21, P6, R10, R0, 0x1 ;  /* 0x000000000a157211 */ /* 0x000fca00078c08ff */
[----:B------:R0:W-:Y:S04]  /*38220*/  STL [R1+0x2788], R21 ;  /* 0x0027881501007387 */ /* 0x0001e80000100800 */
[----:B------:R1:W-:Y:S01]  /*38230*/  STL [R1+0x2754], R20 ;  /* 0x0027541401007387 */ /* 0x0003e20000100800 */
[----:B0-----:R-:W-:Y:S02]  /*38240*/  LEA.HI.X.SX32 R21, R2, R4, 0x1, P4 ;  /* 0x0000000402157211 */ /* 0x001fe400020f0eff */
[----:B------:R-:W-:-:S05]  /*38250*/  LEA R22, P5, R18, R0, 0x1 ;  /* 0x0000000012167211 */ /* 0x000fca00078a08ff */
        /* <DEDUP_REMOVED lines=9> */
[----:B-1----:R-:W-:-:S03]  /*382f0*/  LEA.HI.X.SX32 R21, R12, R4, 0x1, P2 ;  /* 0x000000040c157211 */ /* 0x002fc600010f0eff */
[----:B------:R0:W-:Y:S04]  /*38300*/  STL [R1+0x27a0], R20 ;  /* 0x0027a01401007387 */ /* 0x0001e80000100800 */
[----:B------:R-:W4:Y:S04]  /*38310*/  LDL.LU R12, [R1+0x118] ;  /* 0x00011800010c7983 */ /* 0x000f280000300800 */
[----:B------:R1:W-:Y:S01]  /*38320*/  STL [R1+0x276c], R21 ;  /* 0x00276c1501007387 */ /* 0x0003e20000100800 */
[----:B0-----:R-:W-:Y:S02]  /*38330*/  LEA R20, P2, R15, R0, 0x1 ;  /* 0x000000000f147211 */ /* 0x001fe400078408ff */
[----:B-1----:R-:W-:-:S03]  /*38340*/  LEA.HI.X.SX32 R21, R19, R4, 0x1, P1 ;  /* 0x0000000413157211 */ /* 0x002fc600008f0eff */
[----:B------:R0:W-:Y:S01]  /*38350*/  STL [R1+0x27a8], R20 ;  /* 0x0027a81401007387 */ /* 0x0001e20000100800 */
[----:B------:R-:W-:-:S03]  /*38360*/  LEA.HI.X.SX32 R19, R11, R4, 0x1, P0 ;  /* 0x000000040b137211 */ /* 0x000fc600000f0eff */
[----:B------:R1:W-:Y:S04]  /*38370*/  STL [R1+0x2774], R21 ;  /* 0x0027741501007387 */ /* 0x0003e80000100800 */
[----:B------:R-:W4:Y:S01]  /*38380*/  LDL.LU R11, [R1+0x114] ;  /* 0x00011400010b7983 */ /* 0x000f220000300800 */
[----:B0-----:R-:W-:-:S05]  /*38390*/  LEA R20, P1, R14, R0, 0x1 ;  /* 0x000000000e147211 */ /* 0x001fca00078208ff */
[----:B------:R-:W-:Y:S04]  /*383a0*/  STL [R1+0x27b0], R20 ;  /* 0x0027b01401007387 */ /* 0x000fe80000100800 */
[----:B------:R0:W-:Y:S01]  /*383b0*/  STL [R1+0x277c], R19 ;  /* 0x00277c1301007387 */ /* 0x0001e20000100800 */
[----:B-1----:R-:W-:-:S05]  /*383c0*/  LEA R21, P0, R9, R0, 0x1 ;  /* 0x0000000009157211 */ /* 0x002fca00078008ff */
[----:B------:R-:W-:Y:S01]  /*383d0*/  STL [R1+0x27b8], R21 ;  /* 0x0027b81501007387 */ /* 0x000fe20000100800 */
[----:B0-----:R-:W-:-:S03]  /*383e0*/  LEA.HI.X.SX32 R19, R10, R4, 0x1, P6 ;  /* 0x000000040a137211 */ /* 0x001fc600030f0eff */
[----:B------:R-:W4:Y:S04]  /*383f0*/  LDL.LU R10, [R1+0x110] ;  /* 0x00011000010a7983 */ /* 0x000f280000300800 */
[----:B------:R0:W-:Y:S01]  /*38400*/  STL [R1+0x2784], R19 ;  /* 0x0027841301007387 */ /* 0x0001e20000100800 */
[----:B------:R-:W-:Y:S02]  /*38410*/  LEA R20, P6, R8, R0, 0x1 ;  /* 0x0000000008147211 */ /* 0x000fe400078c08ff */
[----:B0-----:R-:W-:-:S03]  /*38420*/  LEA.HI.X.SX32 R19, R18, R4, 0x1, P5 ;  /* 0x0000000412137211 */ /* 0x001fc600028f0eff */
[----:B------:R-:W-:Y:S04]  /*38430*/  STL [R1+0x27c0], R20 ;  /* 0x0027c01401007387 */ /* 0x000fe80000100800 */
[----:B------:R-:W-:Y:S04]  /*38440*/  STL [R1+0x278c], R19 ;  /* 0x00278c1301007387 */ /* 0x000fe80000100800 */
[----:B------:R-:W4:Y:S01]  /*38450*/  LDL.LU R22, [R1+0x10c] ;  /* 0x00010c0001167983 */ /* 0x000f220000300800 */
[----:B------:R-:W-:Y:S02]  /*38460*/  LEA R18, P5, R7, R0, 0x1 ;  /* 0x0000000007127211 */ /* 0x000fe400078a08ff */
[----:B------:R-:W-:-:S03]  /*38470*/  LEA.HI.X.SX32 R17, R17, R4, 0x1, P4 ;  /* 0x0000000411117211 */ /* 0x000fc600020f0eff */
[----:B------:R2:W-:Y:S04]  /*38480*/  STL [R1+0x27c8], R18 ;  /* 0x0027c81201007387 */ /* 0x0005e80000100800 */
[----:B------:R-:W-:Y:S01]  /*38490*/  STL [R1+0x2794], R17 ;  /* 0x0027941101007387 */ /* 0x000fe20000100800 */
[-C--:B------:R-:W-:Y:S02]  /*384a0*/  LEA.HI.X.SX32 R16, R16, R4.reuse, 0x1, P3 ;  /* 0x0000000410107211 */ /* 0x080fe400018f0eff */
[----:B------:R-:W-:Y:S02]  /*384b0*/  LEA.HI.X.SX32 R14, R14, R4, 0x1, P1 ;  /* 0x000000040e0e7211 */ /* 0x000fe400008f0eff */
[----:B--2---:R-:W-:-:S05]  /*384c0*/  LEA R18, P4, R6, R0, 0x1 ;  /* 0x0000000006127211 */ /* 0x004fca00078808ff */
[----:B------:R-:W-:Y:S04]  /*384d0*/  STL [R1+0x27d0], R18 ;  /* 0x0027d01201007387 */ /* 0x000fe80000100800 */
[----:B------:R-:W2:Y:S04]  /*384e0*/  LDL.LU R21, [R1+0x104] ;  /* 0x0001040001157983 */ /* 0x000ea80000300800 */
[----:B------:R0:W-:Y:S02]  /*384f0*/  STL [R1+0x279c], R16 ;  /* 0x00279c1001007387 */ /* 0x0001e40000100800 */
[----:B0-----:R-:W-:-:S02]  /*38500*/  LEA.HI.X.SX32 R16, R15, R4, 0x1, P2 ;  /* 0x000000040f107211 */ /* 0x001fc400010f0eff */
[----:B---3--:R-:W-:-:S05]  /*38510*/  LEA R17, P3, R28, R0, 0x1 ;  /* 0x000000001c117211 */ /* 0x008fca00078608ff */
[----:B------:R-:W-:Y:S04]  /*38520*/  STL [R1+0x27d8], R17 ;  /* 0x0027d81101007387 */ /* 0x000fe80000100800 */
[----:B------:R-:W-:Y:S04]  /*38530*/  STL [R1+0x27a4], R16 ;  /* 0x0027a41001007387 */ /* 0x000fe80000100800 */
[----:B------:R-:W3:Y:S01]  /*38540*/  LDL.LU R20, [R1+0x100] ;  /* 0x0001000001147983 */ /* 0x000ee20000300800 */
[----:B------:R-:W-:-:S05]  /*38550*/  LEA R15, P2, R5, R0, 0x1 ;  /* 0x00000000050f7211 */ /* 0x000fca00078408ff */
[----:B------:R-:W-:Y:S04]  /*38560*/  STL [R1+0x27e0], R15 ;  /* 0x0027e00f01007387 */ /* 0x000fe80000100800 */
[----:B------:R0:W-:Y:S04]  /*38570*/  STL [R1+0x27ac], R14 ;  /* 0x0027ac0e01007387 */ /* 0x0001e80000100800 */
[----:B------:R-:W3:Y:S01]  /*38580*/  LDL.LU R19, [R1+0xf8] ;  /* 0x0000f80001137983 */ /* 0x000ee20000300800 */
[----:B0-----:R-:W-:Y:S02]  /*38590*/  LEA.HI.X.SX32 R14, R9, R4, 0x1, P0 ;  /* 0x00000004090e7211 */ /* 0x001fe400000f0eff */
[----:B----4-:R-:W-:-:S05]  /*385a0*/  LEA R15, P1, R29, R0, 0x1 ;  /* 0x000000001d0f7211 */ /* 0x010fca00078208ff */
[----:B------:R-:W-:Y:S04]  /*385b0*/  STL [R1+0x27e8], R15 ;  /* 0x0027e80f01007387 */ /* 0x000fe80000100800 */
[----:B------:R-:W4:Y:S04]  /*385c0*/  LDL.LU R18, [R1+0xf4] ;  /* 0x0000f40001127983 */ /* 0x000f280000300800 */
[----:B------:R0:W-:Y:S04]  /*385d0*/  STL [R1+0x27b4], R14 ;  /* 0x0027b40e01007387 */ /* 0x0001e80000100800 */
[----:B------:R-:W4:Y:S01]  /*385e0*/  LDL.LU R17, [R1+0xf0] ;  /* 0x0000f00001117983 */ /* 0x000f220000300800 */
[----:B0-----:R-:W-:-:S02]  /*385f0*/  LEA.HI.X.SX32 R14, R8, R4, 0x1, P6 ;  /* 0x00000004080e7211 */ /* 0x001fc400030f0eff */
[----:B------:R-:W-:Y:S02]  /*38600*/  LEA.HI.X.SX32 R8, R7, R4, 0x1, P5 ;  /* 0x0000000407087211 */ /* 0x000fe400028f0eff */
[----:B------:R-:W-:-:S05]  /*38610*/  LEA R9, P0, R2, R0, 0x1 ;  /* 0x0000000002097211 */ /* 0x000fca00078008ff */
[----:B------:R0:W-:Y:S04]  /*38620*/  STL [R1+0x27f0], R9 ;  /* 0x0027f00901007387 */ /* 0x0001e80000100800 */
[----:B------:R1:W-:Y:S04]  /*38630*/  STL [R1+0x27bc], R14 ;  /* 0x0027bc0e01007387 */ /* 0x0003e80000100800 */
[----:B------:R-:W4:Y:S01]  /*38640*/  LDL.LU R16, [R1+0xe8] ;  /* 0x0000e80001107983 */ /* 0x000f220000300800 */
[----:B0-----:R-:W-:Y:S02]  /*38650*/  LEA R9, P6, R13, R0, 0x1 ;  /* 0x000000000d097211 */ /* 0x001fe400078c08ff */
[----:B------:R-:W-:-:S03]  /*38660*/  LEA.HI.X.SX32 R6, R6, R4, 0x1, P4 ;  /* 0x0000000406067211 */ /* 0x000fc600020f0eff */
[----:B------:R0:W-:Y:S04]  /*38670*/  STL [R1+0x27f8], R9 ;  /* 0x0027f80901007387 */ /* 0x0001e80000100800 */
[----:B------:R-:W-:Y:S04]  /*38680*/  STL [R1+0x27c4], R8 ;  /* 0x0027c40801007387 */ /* 0x000fe80000100800 */
[----:B------:R-:W4:Y:S01]  /*38690*/  LDL.LU R15, [R1+0xe4] ;  /* 0x0000e400010f7983 */ /* 0x000f220000300800 */
[----:B------:R-:W-:-:S05]  /*386a0*/  LEA R7, P5, R12, R0, 0x1 ;  /* 0x000000000c077211 */ /* 0x000fca00078a08ff */
[----:B------:R-:W-:Y:S04]  /*386b0*/  STL [R1+0x2800], R7 ;  /* 0x0028000701007387 */ /* 0x000fe80000100800 */
[----:B-1----:R-:W4:Y:S04]  /*386c0*/  LDL.LU R14, [R1+0xe0] ;  /* 0x0000e000010e7983 */ /* 0x002f280000300800 */
[----:B------:R1:W-:Y:S04]  /*386d0*/  STL [R1+0x27cc], R6 ;  /* 0x0027cc0601007387 */ /* 0x0003e80000100800 */
[----:B0-----:R-:W4:Y:S01]  /*386e0*/  LDL.LU R9, [R1+0xdc] ;  /* 0x0000dc0001097983 */ /* 0x001f220000300800 */
[----:B-1----:R-:W-:-:S02]  /*386f0*/  LEA.HI.X.SX32 R6, R28, R4, 0x1, P3 ;  /* 0x000000041c067211 */ /* 0x002fc400018f0eff */
[----:B------:R-:W-:-:S05]  /*38700*/  LEA R7, P4, R11, R0, 0x1 ;  /* 0x000000000b077211 */ /* 0x000fca00078808ff */
[----:B------:R-:W-:Y:S04]  /*38710*/  STL [R1+0x2808], R7 ;  /* 0x0028080701007387 */ /* 0x000fe80000100800 */
[----:B------:R-:W4:Y:S04]  /*38720*/  LDL.LU R28, [R1+0xd8] ;  /* 0x0000d800011c7983 */ /* 0x000f280000300800 */
[----:B------:R0:W-:Y:S04]  /*38730*/  STL [R1+0x27d4], R6 ;  /* 0x0027d40601007387 */ /* 0x0001e80000100800 */
[----:B------:R-:W4:Y:S01]  /*38740*/  LDL.LU R8, [R1+0xd0] ;  /* 0x0000d00001087983 */ /* 0x000f220000300800 */
[----:B------:R-:W-:-:S02]  /*38750*/  LEA.HI.X.SX32 R23, R29, R4, 0x1, P1 ;  /* 0x000000041d177211 */ /* 0x000fc400008f0eff */
[----:B0-----:R-:W-:Y:S02]  /*38760*/  LEA.HI.X.SX32 R6, R5, R4, 0x1, P2 ;  /* 0x0000000405067211 */ /* 0x001fe400010f0eff */
[----:B------:R-:W-:-:S05]  /*38770*/  LEA R7, P3, R10, R0, 0x1 ;  /* 0x000000000a077211 */ /* 0x000fca00078608ff */
[----:B------:R0:W-:Y:S04]  /*38780*/  STL [R1+0x2810], R7 ;  /* 0x0028100701007387 */ /* 0x0001e80000100800 */
[----:B0-----:R-:W4:Y:S04]  /*38790*/  LDL.LU R7, [R1+0xcc] ;  /* 0x0000cc0001077983 */ /* 0x001f280000300800 */
[----:B------:R0:W-:Y:S01]  /*387a0*/  STL [R1+0x27dc], R6 ;  /* 0x0027dc0601007387 */ /* 0x0001e20000100800 */
[----:B------:R-:W-:-:S03]  /*387b0*/  LEA R5, P2, R22, R0, 0x1 ;  /* 0x0000000016057211 */ /* 0x000fc600078408ff */
[----:B0-----:R-:W4:Y:S04]  /*387c0*/  LDL.LU R6, [R1+0xc0] ;  /* 0x0000c00001067983 */ /* 0x001f280000300800 */
[----:B------:R0:W-:Y:S04]  /*387d0*/  STL [R1+0x2818], R5 ;  /* 0x0028180501007387 */ /* 0x0001e80000100800 */
[----:B0-----:R-:W4:Y:S04]  /*387e0*/  LDL.LU R5, [R1+0xa8] ;  /* 0x0000a80001057983 */ /* 0x001f280000300800 */
[----:B------:R0:W-:Y:S04]  /*387f0*/  STL [R1+0x27e4], R23 ;  /* 0x0027e41701007387 */ /* 0x0001e80000100800 */
[----:B------:R-:W4:Y:S01]  /*38800*/  LDL.LU R29, [R1+0xbc] ;  /* 0x0000bc00011d7983 */ /* 0x000f220000300800 */
[----:B0-----:R-:W-:-:S02]  /*38810*/  LEA.HI.X.SX32 R23, R2, R4, 0x1, P0 ;  /* 0x0000000402177211 */ /* 0x001fc400000f0eff */
[----:B--2---:R-:W-:-:S05]  /*38820*/  LEA R24, P1, R21, R0, 0x1 ;  /* 0x0000000015187211 */ /* 0x004fca00078208ff */
[----:B------:R0:W-:Y:S04]  /*38830*/  STL [R1+0x2820], R24 ;  /* 0x0028201801007387 */ /* 0x0001e80000100800 */
[----:B------:R-:W2:Y:S04]  /*38840*/  LDL.LU R2, [R1+0xb8] ;  /* 0x0000b80001027983 */ /* 0x000ea80000300800 */
[----:B------:R1:W-:Y:S01]  /*38850*/  STL [R1+0x27ec], R23 ;  /* 0x0027ec1701007387 */ /* 0x0003e20000100800 */
[-C--:B0-----:R-:W-:Y:S02]  /*38860*/  LEA.HI.X.SX32 R24, R13, R4.reuse, 0x1, P6 ;  /* 0x000000040d187211 */ /* 0x081fe400030f0eff */
[----:B------:R-:W-:-:S02]  /*38870*/  LEA.HI.X.SX32 R13, R12, R4, 0x1, P5 ;  /* 0x000000040c0d7211 */ /* 0x000fc400028f0eff */
[----:B---3--:R-:W-:-:S05]  /*38880*/  LEA R25, P0, R20, R0, 0x1 ;  /* 0x0000000014197211 */ /* 0x008fca00078008ff */
[----:B------:R-:W-:Y:S04]  /*38890*/  STL [R1+0x2828], R25 ;  /* 0x0028281901007387 */ /* 0x000fe80000100800 */
[----:B------:R0:W-:Y:S01]  /*388a0*/  STL [R1+0x27f4], R24 ;  /* 0x0027f41801007387 */ /* 0x0001e20000100800 */
[----:B-1----:R-:W-:-:S05]  /*388b0*/  LEA R23, P6, R19, R0, 0x1 ;  /* 0x0000000013177211 */ /* 0x002fca00078c08ff */
[----:B------:R1:W-:Y:S04]  /*388c0*/  STL [R1+0x2830], R23 ;  /* 0x0028301701007387 */ /* 0x0003e80000100800 */
[----:B------:R-:W-:Y:S01]  /*388d0*/  STL [R1+0x27fc], R13 ;  /* 0x0027fc0d01007387 */ /* 0x000fe20000100800 */
[-C--:B0-----:R-:W-:Y:S02]  /*388e0*/  LEA.HI.X.SX32 R24, R10, R4.reuse, 0x1, P3 ;  /* 0x000000040a187211 */ /* 0x081fe400018f0eff */
[----:B-1----:R-:W-:Y:S02]  /*388f0*/  LEA.HI.X.SX32 R23, R11, R4, 0x1, P4 ;  /* 0x000000040b177211 */ /* 0x002fe400020f0eff */
[-C--:B----4-:R-:W-:Y:S02]  /*38900*/  LEA R12, P5, R18, R0.reuse, 0x1 ;  /* 0x00000000120c7211 */ /* 0x090fe400078a08ff */
[----:B------:R-:W-:-:S03]  /*38910*/  LEA R11, P4, R17, R0, 0x1 ;  /* 0x00000000110b7211 */ /* 0x000fc600078808ff */
[----:B------:R0:W-:Y:S04]  /*38920*/  STL [R1+0x2838], R12 ;  /* 0x0028380c01007387 */ /* 0x0001e80000100800 */
[----:B0-----:R-:W3:Y:S04]  /*38930*/  LDL.64 R12, [R1+0x11d8] ;  /* 0x0011d800010c7983 */ /* 0x001ee80000100a00 */
[----:B------:R-:W-:Y:S04]  /*38940*/  STL [R1+0x2804], R23 ;  /* 0x0028041701007387 */ /* 0x000fe80000100800 */
[----:B------:R0:W-:Y:S04]  /*38950*/  STL [R1+0x2840], R11 ;  /* 0x0028400b01007387 */ /* 0x0001e80000100800 */
[----:B0-----:R-:W4:Y:S04]  /*38960*/  LDL.64 R10, [R1+0x12f0] ;  /* 0x0012f000010a7983 */ /* 0x001f280000100a00 */
[----:B------:R0:W-:Y:S01]  /*38970*/  STL [R1+0x280c], R24 ;  /* 0x00280c1801007387 */ /* 0x0001e20000100800 */
[----:B------:R-:W-:-:S02]  /*38980*/  LEA R23, P3, R16, R0, 0x1 ;  /* 0x0000000010177211 */ /* 0x000fc400078608ff */
[----:B0-----:R-:W-:-:S03]  /*38990*/  LEA.HI.X.SX32 R24, R22, R4, 0x1, P2 ;  /* 0x0000000416187211 */ /* 0x001fc600010f0eff */
[----:B------:R0:W-:Y:S04]  /*389a0*/  STL [R1+0x2848], R23 ;  /* 0x0028481701007387 */ /* 0x0001e80000100800 */
[----:B------:R-:W-:Y:S01]  /*389b0*/  STL [R1+0x2814], R24 ;  /* 0x0028141801007387 */ /* 0x000fe20000100800 */
[----:B------:R-:W-:Y:S02]  /*389c0*/  LEA R22, P2, R15, R0, 0x1 ;  /* 0x000000000f167211 */ /* 0x000fe400078408ff */
[----:B0-----:R-:W-:-:S03]  /*389d0*/  LEA.HI.X.SX32 R23, R21, R4, 0x1, P1 ;  /* 0x0000000415177211 */ /* 0x001fc600008f0eff */
[----:B------:R0:W-:Y:S04]  /*389e0*/  STL [R1+0x2850], R22 ;  /* 0x0028501601007387 */ /* 0x0001e80000100800 */
[----:B------:R-:W-:Y:S01]  /*389f0*/  STL [R1+0x281c], R23 ;  /* 0x00281c1701007387 */ /* 0x000fe20000100800 */
[----:B------:R-:W-:Y:S02]  /*38a00*/  LEA R21, P1, R14, R0, 0x1 ;  /* 0x000000000e157211 */ /* 0x000fe400078208ff */
[----:B0-----:R-:W-:Y:S02]  /*38a10*/  LEA.HI.X.SX32 R22, R20, R4, 0x1, P0 ;  /* 0x0000000414167211 */ /* 0x001fe400000f0eff */
[----:B------:R-:W-:Y:S01]  /*38a20*/  LEA R20, P0, R9, R0, 0x1 ;  /* 0x0000000009147211 */ /* 0x000fe200078008ff */
[----:B------:R0:W-:Y:S04]  /*38a30*/  STL [R1+0x2858], R21 ;  /* 0x0028581501007387 */ /* 0x0001e80000100800 */
[----:B------:R-:W-:Y:S04]  /*38a40*/  STL [R1+0x2824], R22 ;  /* 0x0028241601007387 */ /* 0x000fe80000100800 */
[----:B------:R1:W-:Y:S01]  /*38a50*/  STL [R1+0x2860], R20 ;  /* 0x0028601401007387 */ /* 0x0003e20000100800 */
[----:B0-----:R-:W-:-:S02]  /*38a60*/  LEA.HI.X.SX32 R21, R19, R4, 0x1, P6 ;  /* 0x0000000413157211 */ /* 0x001fc400030f0eff */
[----:B------:R-:W-:Y:S02]  /*38a70*/  LEA R19, P6, R28, R0, 0x1 ;  /* 0x000000001c137211 */ /* 0x000fe400078c08ff */
[----:B-1----:R-:W-:Y:S02]  /*38a80*/  LEA.HI.X.SX32 R20, R18, R4, 0x1, P5 ;  /* 0x0000000412147211 */ /* 0x002fe400028f0eff */
[----:B------:R-:W-:Y:S01]  /*38a90*/  LEA R18, P5, R8, R0, 0x1 ;  /* 0x0000000008127211 */ /* 0x000fe200078a08ff */
[----:B------:R-:W-:Y:S04]  /*38aa0*/  STL [R1+0x282c], R21 ;  /* 0x00282c1501007387 */ /* 0x000fe80000100800 */
[----:B------:R0:W-:Y:S04]  /*38ab0*/  STL [R1+0x2868], R19 ;  /* 0x0028681301007387 */ /* 0x0001e80000100800 */
[----:B------:R-:W-:Y:S04]  /*38ac0*/  STL [R1+0x2834], R20 ;  /* 0x0028341401007387 */ /* 0x000fe80000100800 */
[----:B------:R1:W-:Y:S01]  /*38ad0*/  STL [R1+0x286c], R18 ;  /* 0x00286c1201007387 */ /* 0x0003e20000100800 */
[----:B0-----:R-:W-:-:S02]  /*38ae0*/  LEA.HI.X.SX32 R19, R17, R4, 0x1, P4 ;  /* 0x0000000411137211 */ /* 0x001fc400020f0eff */
[----:B-1----:R-:W-:-:S03]  /*38af0*/  LEA.HI.X.SX32 R18, R16, R4, 0x1, P3 ;  /* 0x0000000410127211 */ /* 0x002fc600018f0eff */
[----:B------:R-:W-:Y:S01]  /*38b00*/  STL [R1+0x283c], R19 ;  /* 0x00283c1301007387 */ /* 0x000fe20000100800 */
[----:B------:R-:W-:-:S05]  /*38b10*/  LEA R17, P4, R7, R0, 0x1 ;  /* 0x0000000007117211 */ /* 0x000fca00078808ff */
[----:B------:R0:W-:Y:S04]  /*38b20*/  STL [R1+0x2870], R17 ;  /* 0x0028701101007387 */ /* 0x0001e80000100800 */
[----:B------:R-:W-:Y:S01]  /*38b30*/  STL [R1+0x2844], R18 ;  /* 0x0028441201007387 */ /* 0x000fe20000100800 */
[----:B------:R-:W-:Y:S02]  /*38b40*/  LEA R16, P3, R6, R0, 0x1 ;  /* 0x0000000006107211 */ /* 0x000fe400078608ff */
[----:B0-----:R-:W-:-:S03]  /*38b50*/  LEA.HI.X.SX32 R17, R15, R4, 0x1, P2 ;  /* 0x000000040f117211 */ /* 0x001fc600010f0eff */
[----:B------:R0:W-:Y:S01]  /*38b60*/  STL [R1+0x2880], R16 ;  /* 0x0028801001007387 */ /* 0x0001e20000100800 */
[----:B------:R-:W-:-:S03]  /*38b70*/  LEA R15, P2, R5, R0, 0x1 ;  /* 0x00000000050f7211 */ /* 0x000fc600078408ff */
[----:B------:R-:W-:Y:S01]  /*38b80*/  STL [R1+0x284c], R17 ;  /* 0x00284c1101007387 */ /* 0x000fe20000100800 */
[----:B0-----:R-:W-:Y:S02]  /*38b90*/  LEA.HI.X.SX32 R16, R14, R4, 0x1, P1 ;  /* 0x000000040e107211 */ /* 0x001fe400008f0eff */
[----:B------:R-:W-:Y:S01]  /*38ba0*/  LEA R14, P1, R29, R0, 0x1 ;  /* 0x000000001d0e7211 */ /* 0x000fe200078208ff */
[----:B------:R-:W-:Y:S04]  /*38bb0*/  STL [R1+0x2874], R15 ;  /* 0x0028740f01007387 */ /* 0x000fe80000100800 */
[----:B------:R-:W-:Y:S04]  /*38bc0*/  STL [R1+0x2854], R16 ;  /* 0x0028541001007387 */ /* 0x000fe80000100800 */
[----:B------:R0:W-:Y:S02]  /*38bd0*/  STL [R1+0x2878], R14 ;  /* 0x0028780e01007387 */ /* 0x0001e40000100800 */
[----:B0-----:R-:W-:-:S02]  /*38be0*/  LEA.HI.X.SX32 R14, R28, R4, 0x1, P6 ;  /* 0x000000041c0e7211 */ /* 0x001fc400030f0eff */
[----:B------:R-:W0:Y:S01]  /*38bf0*/  LDC R28, c[0x0][0x238] ;  /* 0x00008e00ff1c7b82 */ /* 0x000e220000000800 */
[-C--:B------:R-:W-:Y:S01]  /*38c00*/  LEA.HI.X.SX32 R15, R9, R4.reuse, 0x1, P0 ;  /* 0x00000004090f7211 */ /* 0x080fe200000f0eff */
[----:B------:R-:W-:Y:S01]  /*38c10*/  IMAD R3, R3, UR6, RZ ;  /* 0x0000000603037c24 */ /* 0x000fe2000f8e02ff */
[----:B------:R-:W-:-:S03]  /*38c20*/  LEA.HI.X.SX32 R8, R8, R4, 0x1, P5 ;  /* 0x0000000408087211 */ /* 0x000fc600028f0eff */
[----:B------:R-:W-:Y:S01]  /*38c30*/  STL [R1+0x285c], R15 ;  /* 0x00285c0f01007387 */ /* 0x000fe20000100800 */
[-C--:B------:R-:W-:Y:S02]  /*38c40*/  LEA.HI.X.SX32 R6, R6, R4.reuse, 0x1, P3 ;  /* 0x0000000406067211 */ /* 0x080fe400018f0eff */
[----:B------:R-:W-:Y:S02]  /*38c50*/  LEA.HI.X.SX32 R5, R5, R4, 0x1, P2 ;  /* 0x0000000405057211 */ /* 0x000fe400010f0eff */
[----:B--2---:R-:W-:-:S05]  /*38c60*/  LEA R9, P0, R2, R0, 0x1 ;  /* 0x0000000002097211 */ /* 0x004fca00078008ff */
[----:B------:R1:W-:Y:S04]  /*38c70*/  STL [R1+0x287c], R9 ;  /* 0x00287c0901007387 */ /* 0x0003e80000100800 */
[----:B------:R-:W-:Y:S01]  /*38c80*/  STL [R1+0x2864], R14 ;  /* 0x0028640e01007387 */ /* 0x000fe20000100800 */
[----:B-1----:R-:W-:Y:S02]  /*38c90*/  LEA R9, P6, R3, R0, 0x1 ;  /* 0x0000000003097211 */ /* 0x002fe400078c08ff */
[----:B------:R-:W-:-:S03]  /*38ca0*/  LEA.HI.X.SX32 R0, R7, R4, 0x1, P4 ;  /* 0x0000000407007211 */ /* 0x000fc600020f0eff */
[----:B------:R-:W-:Y:S04]  /*38cb0*/  STL [R1+0x1ab8], R9 ;  /* 0x001ab80901007387 */ /* 0x000fe80000100800 */
[----:B------:R-:W-:Y:S04]  /*38cc0*/  STL [R1+0x1aa4], R8 ;  /* 0x001aa40801007387 */ /* 0x000fe80000100800 */
[----:B------:R1:W-:Y:S01]  /*38cd0*/  STL [R1+0x1aa8], R0 ;  /* 0x001aa80001007387 */ /* 0x0003e20000100800 */
[----:B0-----:R-:W-:-:S03]  /*38ce0*/  IMAD R28, R28, 0x3f, RZ ;  /* 0x0000003f1c1c7824 */ /* 0x001fc600078e02ff */
[----:B------:R-:W-:Y:S01]  /*38cf0*/  STL [R1+0x1abc], R6 ;  /* 0x001abc0601007387 */ /* 0x000fe20000100800 */
[-C--:B-1----:R-:W-:Y:S02]  /*38d00*/  LEA.HI.X.SX32 R0, R29, R4.reuse, 0x1, P1 ;  /* 0x000000041d007211 */ /* 0x082fe400008f0eff */
[----:B------:R-:W0:Y:S01]  /*38d10*/  LDC R29, c[0x0][0x238] ;  /* 0x00008e00ff1d7b82 */ /* 0x000e220000000800 */
[----:B------:R-:W-:Y:S01]  /*38d20*/  STL [R1+0x1aac], R5 ;  /* 0x001aac0501007387 */ /* 0x000fe20000100800 */
[----:B------:R-:W-:-:S03]  /*38d30*/  LEA.HI.X.SX32 R2, R2, R4, 0x1, P0 ;  /* 0x0000000402027211 */ /* 0x000fc600000f0eff */
[----:B------:R1:W-:Y:S04]  /*38d40*/  STL [R1+0x1ab0], R0 ;  /* 0x001ab00001007387 */ /* 0x0003e80000100800 */
[----:B------:R-:W-:Y:S01]  /*38d50*/  STL [R1+0x1ab4], R2 ;  /* 0x001ab40201007387 */ /* 0x000fe20000100800 */
[----:B-1----:R-:W-:-:S03]  /*38d60*/  LEA.HI.X.SX32 R0, R3, R4, 0x1, P6 ;  /* 0x0000000403007211 */ /* 0x002fc600030f0eff */
[----:B------:R1:W5:Y:S04]  /*38d70*/  LDL.LU R3, [R1+0x2ad0] ;  /* 0x002ad00001037983 */ /* 0x0003680000300800 */
[----:B------:R-:W-:Y:S01]  /*38d80*/  STL [R1+0x16b0], R0 ;  /* 0x0016b00001007387 */ /* 0x000fe20000100800 */
[----:B0-----:R-:W-:Y:S02]  /*38d90*/  IMAD R29, R29, 0x3e, RZ ;  /* 0x0000003e1d1d7824 */ /* 0x001fe400078e02ff */
[----:B---3--:R-:W-:-:S04]  /*38da0*/  IMAD.WIDE R6, R28, 0x2, R12 ;  /* 0x000000021c067825 */ /* 0x008fc800078e020c */
[----:B----4-:R-:W-:Y:S02]  /*38db0*/  IMAD.WIDE R8, R28, 0x2, R10 ;  /* 0x000000021c087825 */ /* 0x010fe400078e020a */
[----:B------:R-:W0:Y:S01]  /*38dc0*/  LDC R28, c[0x0][0x238] ;  /* 0x00008e00ff1c7b82 */ /* 0x000e220000000800 */
[----:B------:R-:W-:Y:S01]  /*38dd0*/  STL [R1+0x16b8], R6 ;  /* 0x0016b80601007387 */ /* 0x000fe20000100800 */
[----:B------:R-:W-:-:S03]  /*38de0*/  IMAD.WIDE R4, R29, 0x2, R12 ;  /* 0x000000021d047825 */ /* 0x000fc600078e020c */
[----:B------:R2:W-:Y:S04]  /*38df0*/  STL [R1+0x16b4], R7 ;  /* 0x0016b40701007387 */ /* 0x0005e80000100800 */
[----:B------:R0:W-:Y:S04]  /*38e00*/  STL [R1+0x16c0], R8 ;  /* 0x0016c00801007387 */ /* 0x0001e80000100800 */
[----:B------:R-:W-:Y:S04]  /*38e10*/  STL [R1+0x16bc], R9 ;  /* 0x0016bc0901007387 */ /* 0x000fe80000100800 */
[----:B------:R-:W-:Y:S04]  /*38e20*/  STL [R1+0x16c8], R4 ;  /* 0x0016c80401007387 */ /* 0x000fe80000100800 */
[----:B------:R3:W-:Y:S01]  /*38e30*/  STL [R1+0x16c4], R5 ;  /* 0x0016c40501007387 */ /* 0x0007e20000100800 */
[----:B--2---:R-:W-:-:S04]  /*38e40*/  IMAD.WIDE R6, R29, 0x2, R10 ;  /* 0x000000021d067825 */ /* 0x004fc800078e020a */
[C---:B0-----:R-:W-:Y:S02]  /*38e50*/  IMAD R8, R28.reuse, 0x3d, RZ ;  /* 0x0000003d1c087824 */ /* 0x041fe400078e02ff */
[----:B------:R-:W-:Y:S02]  /*38e60*/  IMAD R0, R28, 0x3c, RZ ;  /* 0x0000003c1c007824 */ /* 0x000fe400078e02ff */
[C---:B---3--:R-:W-:Y:S01]  /*38e70*/  IMAD.WIDE R4, R8.reuse, 0x2, R12 ;  /* 0x0000000208047825 */ /* 0x048fe200078e020c */
[----:B------:R-:W-:Y:S03]  /*38e80*/  STL [R1+0x16d0], R6 ;  /* 0x0016d00601007387 */ /* 0x000fe60000100800 */
[----:B------:R-:W-:Y:S01]  /*38e90*/  IMAD.WIDE R8, R8, 0x2, R10 ;  /* 0x0000000208087825 */ /* 0x000fe200078e020a */
[----:B------:R-:W-:Y:S04]  /*38ea0*/  STL [R1+0x16cc], R7 ;  /* 0x0016cc0701007387 */ /* 0x000fe80000100800 */
[----:B------:R-:W-:Y:S04]  /*38eb0*/  STL [R1+0x16d8], R4 ;  /* 0x0016d80401007387 */ /* 0x000fe80000100800 */
[----:B------:R0:W-:Y:S04]  /*38ec0*/  STL [R1+0x16d4], R5 ;  /* 0x0016d40501007387 */ /* 0x0001e80000100800 */
[----:B------:R2:W-:Y:S04]  /*38ed0*/  STL [R1+0x16e0], R8 ;  /* 0x0016e00801007387 */ /* 0x0005e80000100800 */
[----:B------:R-:W-:Y:S01]  /*38ee0*/  STL [R1+0x16dc], R9 ;  /* 0x0016dc0901007387 */ /* 0x000fe20000100800 */
[----:B0-----:R-:W-:-:S04]  /*38ef0*/  IMAD.WIDE R4, R0, 0x2, R12 ;  /* 0x0000000200047825 */ /* 0x001fc800078e020c */
[----:B--2---:R-:W-:Y:S02]  /*38f00*/  IMAD R8, R28, 0x3b, RZ ;  /* 0x0000003b1c087824 */ /* 0x004fe400078e02ff */
[----:B------:R-:W-:Y:S01]  /*38f10*/  IMAD.WIDE R6, R0, 0x2, R10 ;  /* 0x0000000200067825 */ /* 0x000fe200078e020a */
[----:B------:R-:W-:Y:S04]  /*38f20*/  STL [R1+0x16e8], R4 ;  /* 0x0016e80401007387 */ /* 0x000fe80000100800 */
[----:B------:R0:W-:Y:S01]  /*38f30*/  STL [R1+0x16e4], R5 ;  /* 0x0016e40501007387 */ /* 0x0001e20000100800 */
[----:B------:R-:W-:-:S03]  /*38f40*/  IMAD R0, R28, 0x3a, RZ ;  /* 0x0000003a1c007824 */ /* 0x000fc600078e02ff */
[----:B------:R-:W-:Y:S04]  /*38f50*/  STL [R1+0x16f0], R6 ;  /* 0x0016f00601007387 */ /* 0x000fe80000100800 */
[----:B------:R2:W-:Y:S01]  /*38f60*/  STL [R1+0x16ec], R7 ;  /* 0x0016ec0701007387 */ /* 0x0005e20000100800 */
[----:B0-----:R-:W-:-:S04]  /*38f70*/  IMAD.WIDE R4, R8, 0x2, R12 ;  /* 0x0000000208047825 */ /* 0x001fc800078e020c */
[--C-:B------:R-:W-:Y:S01]  /*38f80*/  IMAD.WIDE R8, R8, 0x2, R10.reuse ;  /* 0x0000000208087825 */ /* 0x100fe200078e020a */
[----:B------:R-:W-:Y:S04]  /*38f90*/  STL [R1+0x16f8], R4 ;  /* 0x0016f80401007387 */ /* 0x000fe80000100800 */
[----:B------:R0:W-:Y:S04]  /*38fa0*/  STL [R1+0x16f4], R5 ;  /* 0x0016f40501007387 */ /* 0x0001e80000100800 */
[----:B------:R3:W-:Y:S04]  /*38fb0*/  STL [R1+0x1700], R8 ;  /* 0x0017000801007387 */ /* 0x0007e80000100800 */
[----:B------:R-:W-:Y:S01]  /*38fc0*/  STL [R1+0x16fc], R9 ;  /* 0x0016fc0901007387 */ /* 0x000fe20000100800 */
[----:B--2---:R-:W-:-:S04]  /*38fd0*/  IMAD.WIDE R6, R0, 0x2, R10 ;  /* 0x0000000200067825 */ /* 0x004fc800078e020a */
[----:B0-----:R-:W-:-:S04]  /*38fe0*/  IMAD.WIDE R4, R0, 0x2, R12 ;  /* 0x0000000200047825 */ /* 0x001fc800078e020c */
[C---:B---3--:R-:W-:Y:S01]  /*38ff0*/  IMAD R8, R28.reuse, 0x39, RZ ;  /* 0x000000391c087824 */ /* 0x048fe200078e02ff */
        /* <DEDUP_REMOVED lines=170> */
[----:B------:R-:W-:-:S03]  /*39aa0*/  IMAD.SHL.U32 R0, R28, 0x20, RZ ;  /* 0x000000201c007824 */ /* 0x000fc600078e00ff */
        /* <DEDUP_REMOVED lines=216> */
[----:B------:R-:W-:Y:S01]  /*3a830*/  STL [R1+0x1a80], R8 ;  /* 0x001a800801007387 */ /* 0x000fe20000100800 */
[----:B--2---:R-:W-:-:S03]  /*3a840*/  IMAD.WIDE R6, R0, 0x2, R10 ;  /* 0x0000000200067825 */ /* 0x004fc600078e020a */
[----:B------:R2:W-:Y:S01]  /*3a850*/  STL [R1+0x1a7c], R9 ;  /* 0x001a7c0901007387 */ /* 0x0005e20000100800 */
[----:B0-----:R-:W-:-:S04]  /*3a860*/  IMAD.WIDE R4, R0, 0x2, R12 ;  /* 0x0000000200047825 */ /* 0x001fc800078e020c */
[C---:B--2---:R-:W-:Y:S01]  /*3a870*/  IMAD.WIDE R8, R28.reuse, 0x2, R12 ;  /* 0x000000021c087825 */ /* 0x044fe200078e020c */
[----:B------:R-:W-:Y:S04]  /*3a880*/  STL [R1+0x1a88], R4 ;  /* 0x001a880401007387 */ /* 0x000fe80000100800 */
[----:B------:R0:W-:Y:S04]  /*3a890*/  STL [R1+0x1a84], R5 ;  /* 0x001a840501007387 */ /* 0x0001e80000100800 */
[----:B------:R-:W-:Y:S04]  /*3a8a0*/  STL [R1+0x1a90], R6 ;  /* 0x001a900601007387 */ /* 0x000fe80000100800 */
[----:B------:R-:W-:Y:S04]  /*3a8b0*/  STL [R1+0x1a8c], R7 ;  /* 0x001a8c0701007387 */ /* 0x000fe80000100800 */
[----:B------:R-:W-:Y:S04]  /*3a8c0*/  STL [R1+0x1a98], R8 ;  /* 0x001a980801007387 */ /* 0x000fe80000100800 */
[----:B------:R-:W-:Y:S01]  /*3a8d0*/  STL [R1+0x1a94], R9 ;  /* 0x001a940901007387 */ /* 0x000fe20000100800 */
[----:B0-----:R-:W-:-:S05]  /*3a8e0*/  IMAD.WIDE R4, R28, 0x2, R10 ;  /* 0x000000021c047825 */ /* 0x001fca00078e020a */
[----:B------:R0:W-:Y:S04]  /*3a8f0*/  STL [R1+0x1aa0], R4 ;  /* 0x001aa00401007387 */ /* 0x0001e80000100800 */
[----:B------:R2:W-:Y:S04]  /*3a900*/  STL [R1+0x1a9c], R5 ;  /* 0x001a9c0501007387 */ /* 0x0005e80000100800 */
[----:B------:R-:W-:Y:S04]  /*3a910*/  STL [R1+0x16ac], RZ ;  /* 0x0016acff01007387 */ /* 0x000fe80000100800 */
        /* <DEDUP_REMOVED lines=876> */
[----:B------:R-:W-:Y:S01]  /*3dfe0*/  STL [R1+0x490], RZ ;  /* 0x000490ff01007387 */ /* 0x000fe20000100800 */
[----:B------:R-:W3:Y:S03]  /*3dff0*/  S2R R2, SR_TID.X ;  /* 0x0000000000027919 */ /* 0x000ee60000002100 */
[----:B------:R-:W-:Y:S04]  /*3e000*/  STL [R1+0x494], RZ ;  /* 0x000494ff01007387 */ /* 0x000fe80000100800 */
[----:B------:R-:W-:Y:S04]  /*3e010*/  STL [R1+0x498], RZ ;  /* 0x000498ff01007387 */ /* 0x000fe80000100800 */
[----:B------:R-:W-:Y:S04]  /*3e020*/  STL [R1+0x49c], RZ ;  /* 0x00049cff01007387 */ /* 0x000fe80000100800 */
[----:B------:R-:W-:Y:S04]  /*3e030*/  STL [R1+0x480], RZ ;  /* 0x000480ff01007387 */ /* 0x000fe80000100800 */
[----:B------:R-:W-:Y:S01]  /*3e040*/  STL [R1+0x484], RZ ;  /* 0x000484ff01007387 */ /* 0x000fe20000100800 */
[----:B------:R-:W2:Y:S03]  /*3e050*/  S2R R29, SR_TID.X ;  /* 0x00000000001d7919 */ /* 0x000ea60000002100 */
        /* <DEDUP_REMOVED lines=13> */
[----:B0-----:R-:W-:Y:S01]  /*3e130*/  IMAD.SHL.U32 R4, R28, 0x40, RZ ;  /* 0x000000401c047824 */ /* 0x001fe200078e00ff */
[----:B------:R-:W-:Y:S01]  /*3e140*/  USHF.L.U32 UR5, UR5, 0x6, URZ ;  /* 0x0000000605057899 */ /* 0x000fe2000800063f */
[----:B---3--:R-:W-:-:S05]  /*3e150*/  LOP3.LUT R2, R2, 0x3f, RZ, 0xc0, !PT ;  /* 0x0000003f02027812 */ /* 0x008fca00078ec0ff */
[----:B------:R-:W-:Y:S02]  /*3e160*/  IMAD.SHL.U32 R2, R2, 0x2, RZ ;  /* 0x0000000202027824 */ /* 0x000fe400078e00ff */
[----:B--2---:R-:W-:Y:S01]  /*3e170*/  IMAD.SHL.U32 R5, R29, 0x20, RZ ;  /* 0x000000201d057824 */ /* 0x004fe200078e00ff */
[----:B------:R-:W0:Y:S04]  /*3e180*/  LDC R10, c[0x0][0x230] ;  /* 0x00008c00ff0a7b82 */ /* 0x000e280000000800 */
[----:B------:R-:W-:Y:S01]  /*3e190*/  LOP3.LUT R5, R5, 0x400, RZ, 0xc0, !PT ;  /* 0x0000040005057812 */ /* 0x000fe200078ec0ff */
[----:B------:R-:W-:Y:S01]  /*3e1a0*/  USHF.R.S32.HI UR6, URZ, 0x1f, UR5 ;  /* 0x0000001f3f067899 */ /* 0x000fe20008011405 */
[----:B------:R-:W-:Y:S01]  /*3e1b0*/  SHF.R.S32.HI R0, RZ, 0x1f, R4 ;  /* 0x0000001fff007819 */ /* 0x000fe20000011404 */
[----:B------:R-:W-:-:S02]  /*3e1c0*/  USHF.L.U32 UR7, UR5, 0x1, URZ ;  /* 0x0000000105077899 */ /* 0x000fc4000800063f */
[----:B------:R2:W-:Y:S01]  /*3e1d0*/  STL [R1+0x2acc], R5 ;  /* 0x002acc0501007387 */ /* 0x0005e20000100800 */
[----:B------:R-:W-:Y:S01]  /*3e1e0*/  SHF.L.U64.HI R0, R4, 0x1, R0 ;  /* 0x0000000104007819 */ /* 0x000fe20000010200 */
[----:B0-----:R-:W-:-:S05]  /*3e1f0*/  VIADD R10, R10, 0x3f ;  /* 0x0000003f0a0a7836 */ /* 0x001fca0000000000 */
[----:B------:R-:W-:-:S04]  /*3e200*/  SHF.R.S32.HI R28, RZ, 0x1f, R10 ;  /* 0x0000001fff1c7819 */ /* 0x000fc8000001140a */
[----:B------:R-:W-:-:S04]  /*3e210*/  LEA.HI R28, R28, R10, RZ, 0x6 ;  /* 0x0000000a1c1c7211 */ /* 0x000fc800078f30ff */
[----:B------:R-:W-:Y:S01]  /*3e220*/  SHF.R.S32.HI R6, RZ, 0x6, R28 ;  /* 0x00000006ff067819 */ /* 0x000fe2000001141c */
[----:B------:R1:W-:Y:S01]  /*3e230*/  STL [R1+0x47c], RZ ;  /* 0x00047cff01007387 */ /* 0x0003e20000100800 */
[----:B------:R-:W-:Y:S01]  /*3e240*/  LOP3.LUT R11, R29, 0x7, RZ, 0xc0, !PT ;  /* 0x000000071d0b7812 */ /* 0x000fe200078ec0ff */
[----:B------:R-:W-:Y:S01]  /*3e250*/  USHF.L.U64.HI UR6, UR5, 0x1, UR6 ;  /* 0x0000000105067899 */ /* 0x000fe20008010206 */
[C---:B------:R-:W-:Y:S01]  /*3e260*/  LOP3.LUT R4, R2.reuse, 0x30, RZ, 0x3c, !PT ;  /* 0x0000003002047812 */ /* 0x040fe200078e3cff */
[----:B------:R1:W-:Y:S01]  /*3e270*/  STL [R1+0x3c0], RZ ;  /* 0x0003c0ff01007387 */ /* 0x0003e20000100800 */
[C---:B------:R-:W-:Y:S01]  /*3e280*/  LOP3.LUT R6, R2.reuse, 0x10, RZ, 0x3c, !PT ;  /* 0x0000001002067812 */ /* 0x040fe200078e3cff */
[----:B------:R-:W-:Y:S01]  /*3e290*/  IMAD R11, R11, 0x110, RZ ;  /* 0x000001100b0b7824 */ /* 0x000fe200078e02ff */
[C---:B------:R-:W-:Y:S01]  /*3e2a0*/  LOP3.LUT R4, R2.reuse, 0x40, RZ, 0x3c, !PT ;  /* 0x0000004002047812 */ /* 0x040fe200078e3cff */
[----:B------:R1:W-:Y:S01]  /*3e2b0*/  STL [R1+0x3c4], RZ ;  /* 0x0003c4ff01007387 */ /* 0x0003e20000100800 */
[----:B------:R-:W-:-:S02]  /*3e2c0*/  LOP3.LUT R6, R2, 0x50, RZ, 0x3c, !PT ;  /* 0x0000005002067812 */ /* 0x000fc400078e3cff */
[----:B------:R-:W-:Y:S01]  /*3e2d0*/  LOP3.LUT R4, R2, 0x70, RZ, 0x3c, !PT ;  /* 0x0000007002047812 */ /* 0x000fe200078e3cff */
        /* <DEDUP_REMOVED lines=87> */
[----:B------:R-:W0:Y:S03]  /*3e850*/  S2R R28, SR_TID.X ;  /* 0x00000000001c7919 */ /* 0x000e260000002100 */
        /* <DEDUP_REMOVED lines=8> */
[C---:B0-----:R-:W-:Y:S01]  /*3e8e0*/  LOP3.LUT R10, R28.reuse, 0x7, RZ, 0xc0, !PT ;  /* 0x000000071c0a7812 */ /* 0x041fe200078ec0ff */
[----:B------:R-:W-:-:S02]  /*3e8f0*/  IMAD.SHL.U32 R28, R28, 0x2, RZ ;  /* 0x000000021c1c7824 */ /* 0x000fc400078e00ff */
[----:B------:R1:W-:Y:S02]  /*3e900*/  STL [R1+0x1224], RZ ;  /* 0x001224ff01007387 */ /* 0x0003e40000100800 */
[----:B------:R-:W-:Y:S02]  /*3e910*/  IMAD R10, R10, 0x90, RZ ;  /* 0x000000900a0a7824 */ /* 0x000fe400078e02ff */
[----:B------:R1:W-:Y:S03]  /*3e920*/  STL [R1+0x1228], RZ ;  /* 0x001228ff01007387 */ /* 0x0003e60000100800 */
[----:B------:R-:W-:Y:S01]  /*3e930*/  LOP3.LUT R28, R10, 0x30, R28, 0x78, !PT ;  /* 0x000000300a1c7812 */ /* 0x000fe200078e781c */
[----:B------:R1:W-:Y:S01]  /*3e940*/  STL [R1+0x122c], RZ ;  /* 0x00122cff01007387 */ /* 0x0003e20000100800 */
[C---:B------:R-:W-:Y:S02]  /*3e950*/  IMAD.SHL.U32 R10, R29.reuse, 0x80, RZ ;  /* 0x000000801d0a7824 */ /* 0x040fe400078e00ff */
[----:B------:R-:W-:Y:S01]  /*3e960*/  IMAD.SHL.U32 R29, R29, 0x2, RZ ;  /* 0x000000021d1d7824 */ /* 0x000fe200078e00ff */
[----:B------:R1:W-:Y:S01]  /*3e970*/  STL [R1+0x1210], RZ ;  /* 0x001210ff01007387 */ /* 0x0003e20000100800 */
[----:B------:R-:W-:-:S02]  /*3e980*/  LOP3.LUT R28, R28, R5, RZ, 0xfc, !PT ;  /* 0x000000051c1c7212 */ /* 0x000fc400078efcff */
[C---:B--2---:R-:W-:Y:S01]  /*3e990*/  LOP3.LUT R5, R2.reuse, 0x20, RZ, 0x3c, !PT ;  /* 0x0000002002057812 */ /* 0x044fe200078e3cff */
[----:B------:R1:W-:Y:S01]  /*3e9a0*/  STL [R1+0x1214], RZ ;  /* 0x001214ff01007387 */ /* 0x0003e20000100800 */
[----:B------:R-:W-:Y:S02]  /*3e9b0*/  LOP3.LUT R29, R11, 0x10, R29, 0x78, !PT ;  /* 0x000000100b1d7812 */ /* 0x000fe400078e781d */
[----:B------:R-:W-:Y:S01]  /*3e9c0*/  LOP3.LUT R5, R2, 0x60, RZ, 0x3c, !PT ;  /* 0x0000006002057812 */ /* 0x000fe200078e3cff */
[----:B------:R1:W-:Y:S01]  /*3e9d0*/  STL [R1+0x1218], RZ ;  /* 0x001218ff01007387 */ /* 0x0003e20000100800 */
[----:B------:R-:W-:-:S03]  /*3e9e0*/  LOP3.LUT R29, R29, 0x800, R10, 0xf8, !PT ;  /* 0x000008001d1d7812 */ /* 0x000fc600078ef80a */
[----:B------:R1:W-:Y:S01]  /*3e9f0*/  STL [R1+0x121c], RZ ;  /* 0x00121cff01007387 */ /* 0x0003e20000100800 */
[C---:B------:R-:W-:Y:S02]  /*3ea00*/  LOP3.LUT R6, R29.reuse, 0x20, RZ, 0x3c, !PT ;  /* 0x000000201d067812 */ /* 0x040fe400078e3cff */
[C---:B------:R-:W-:Y:S01]  /*3ea10*/  LOP3.LUT R5, R29.reuse, 0x40, RZ, 0x3c, !PT ;  /* 0x000000401d057812 */ /* 0x040fe200078e3cff */
[----:B------:R1:W-:Y:S01]  /*3ea20*/  STL [R1+0x1200], RZ ;  /* 0x001200ff01007387 */ /* 0x0003e20000100800 */
[----:B------:R-:W-:Y:S02]  /*3ea30*/  LOP3.LUT R4, R29, 0x60, RZ, 0x3c, !PT ;  /* 0x000000601d047812 */ /* 0x000fe400078e3cff */
        /* <DEDUP_REMOVED lines=23> */
[----:B------:R1:W-:Y:S02]  /*3ebb0*/  STL [R1+0x1bc], RZ ;  /* 0x0001bcff01007387 */ /* 0x0003e40000100800 */
.L_x_2:
[----:B0-----:R-:W2:Y:S01]  /*3ebc0*/  LDL.64 R6, [R1+0x12f0] ;  /* 0x0012f00001067983 */ /* 0x001ea20000100a00 */
[----:B------:R-:W0:Y:S03]  /*3ebd0*/  LDC R4, c[0x0][0x230] ;  /* 0x00008c00ff047b82 */ /* 0x000e260000000800 */
[----:B--2---:R2:W-:Y:S04]  /*3ebe0*/  STL [R1+0x8258], R7 ;  /* 0x0082580701007387 */ /* 0x0045e80000100800 */
[----:B--2---:R-:W0:Y:S04]  /*3ebf0*/  LDL R7, [R1+0x16ac] ;  /* 0x0016ac0001077983 */ /* 0x004e280000100800 */
[----:B------:R-:W-:Y:S04]  /*3ec00*/  STL [R1+0x80a0], R5 ;  /* 0x0080a00501007387 */ /* 0x000fe80000100800 */
        /* <DEDUP_REMOVED lines=73> */
[----:B------:R-:W-:Y:S01]  /*3f0a0*/  STL [R1+0x8094], R2 ;  /* 0x0080940201007387 */ /* 0x000fe20000100800 */
[----:B0-----:R-:W-:-:S03]  /*3f0b0*/  IMAD R4, R7, -0x40, R4 ;  /* 0xffffffc007047824 */ /* 0x001fc600078e0204 */
        /* <DEDUP_REMOVED lines=55> */
[----:B------:R0:W-:Y:S04]  /*3f430*/  STL [R1+0x8254], R2 ;  /* 0x0082540201007387 */ /* 0x0001e80000100800 */
        /* <DEDUP_REMOVED lines=34> */
[----:B-----5:R-:W-:Y:S04]  /*3f660*/  STL [R1+0x7fc0], R13 ;  /* 0x007fc00d01007387 */ /* 0x020fe80000100800 */
        /* <DEDUP_REMOVED lines=279> */
[----:B------:R-:W2:Y:S01]  /*407e0*/  LDL.LU R7, [R1+0x8258] ;  /* 0x0082580001077983 */ /* 0x000ea20000300800 */
[----:B------:R-:W-:-:S02]  /*407f0*/  ISETP.GT.AND P0, PT, R4, RZ, PT ;  /* 0x000000ff0400720c */ /* 0x000fc40003f04270 */
[----:B0-----:R-:W-:Y:S02]  /*40800*/  PRMT R2, RZ, 0x7610, R2 ;  /* 0x00007610ff027816 */ /* 0x001fe40000000002 */
[----:B------:R-:W-:Y:S02]  /*40810*/  PRMT R5, RZ, 0x7610, R5 ;  /* 0x00007610ff057816 */ /* 0x000fe40000000005 */
[----:B------:R-:W-:-:S07]  /*40820*/  ISETP.GT.AND P1, PT, R4, 0x1, PT ;  /* 0x000000010400780c */ /* 0x000fce0003f24270 */
[----:B--2---:R-:W2:Y:S04]  /*40830*/  @P0 LDG.E.U16 R2, desc[UR60][R6.64] ;  /* 0x0000003c06020981 */ /* 0x004ea8000c1e1500 */
[----:B--2---:R0:W-:Y:S04]  /*40840*/  STL [R1+0x2e0], R2 ;  /* 0x0002e00201007387 */ /* 0x0041e80000100800 */
[----:B0-----:R-:W2:Y:S04]  /*40850*/  LDL.LU R2, [R1+0x8254] ;  /* 0x0082540001027983 */ /* 0x001ea80000300800 */
[----:B------:R-:W3:Y:S01]  /*40860*/  LDL.64 R6, [R1+0x11d8] ;  /* 0x0011d80001067983 */ /* 0x000ee20000100a00 */
[----:B------:R-:W-:-:S02]  /*40870*/  ISETP.GT.AND P2, PT, R4, 0x2, PT ;  /* 0x000000020400780c */ /* 0x000fc40003f44270 */
[----:B--2---:R-:W-:Y:S01]  /*40880*/  PRMT R2, RZ, 0x7610, R2 ;  /* 0x00007610ff027816 */ /* 0x004fe20000000002 */
[----:B---3--:R-:W2:Y:S04]  /*40890*/  @P0 LDG.E.U16 R5, desc[UR60][R6.64] ;  /* 0x0000003c06050981 */ /* 0x008ea8000c1e1500 */
[----:B--2---:R0:W-:Y:S04]  /*408a0*/  STL [R1+0x2dc], R5 ;  /* 0x0002dc0501007387 */ /* 0x0041e80000100800 */
[----:B0-----:R-:W2:Y:S04]  /*408b0*/  LDL.LU R5, [R1+0x8250] ;  /* 0x0082500001057983 */ /* 0x001ea80000300800 */
[----:B------:R-:W3:Y:S04]  /*408c0*/  LDL R6, [R1+0x1a9c] ;  /* 0x001a9c0001067983 */ /* 0x000ee80000100800 */
[----:B------:R-:W3:Y:S01]  /*408d0*/  LDL R7, [R1+0x1aa0] ;  /* 0x001aa00001077983 */ /* 0x000ee20000100800 */
[----:B--2---:R-:W-:-:S02]  /*408e0*/  PRMT R5, RZ, 0x7610, R5 ;  /* 0x00007610ff057816 */ /* 0x004fc40000000005 */
[----:B---3--:R-:W-:-:S04]  /*408f0*/  @P1 LOP3.LUT R7, R7, R6, RZ, 0x3c, !PT ;  /* 0x0000000607071212 */ /* 0x008fc800078e3cff */
[----:B------:R-:W-:-:S04]  /*40900*/  @P1 LOP3.LUT R6, R7, R6, RZ, 0x3c, !PT ;  /* 0x0000000607061212 */ /* 0x000fc800078e3cff */
[----:B------:R-:W-:-:S05]  /*40910*/  @P1 LOP3.LUT R7, R7, R6, RZ, 0x3c, !PT ;  /* 0x0000000607071212 */ /* 0x000fca00078e3cff */
[----:B------:R-:W2:Y:S04]  /*40920*/  @P1 LDG.E.U16 R2, desc[UR60][R6.64] ;  /* 0x0000003c06021981 */ /* 0x000ea8000c1e1500 */
[----:B--2---:R0:W-:Y:S04]  /*40930*/  STL [R1+0x2d8], R2 ;  /* 0x0002d80201007387 */ /* 0x0041e80000100800 */
[----:B0-----:R-:W2:Y:S04]  /*40940*/  LDL.LU R2, [R1+0x824c] ;  /* 0x00824c0001027983 */ /* 0x001ea80000300800 */
[----:B------:R-:W3:Y:S04]  /*40950*/  LDL R6, [R1+0x1a94] ;  /* 0x001a940001067983 */ /* 0x000ee80000100800 */
[----:B------:R-:W3:Y:S01]  /*40960*/  LDL R7, [R1+0x1a98] ;  /* 0x001a980001077983 */ /* 0x000ee20000100800 */
[----:B------:R-:W-:-:S02]  /*40970*/  ISETP.GT.AND P0, PT, R4, 0x3, PT ;  /* 0x000000030400780c */ /* 0x000fc40003f04270 */
[----:B--2---:R-:W-:Y:S02]  /*40980*/  PRMT R2, RZ, 0x7610, R2 ;  /* 0x00007610ff027816 */ /* 0x004fe40000000002 */
        /* <DEDUP_REMOVED lines=986> */
[----:B------:R-:W-:-:S02]  /*44730*/  PRMT R29, RZ, 0x7610, R29 ;  /* 0x00007610ff1d7816 */ /* 0x000fc4000000001d */
[----:B------:R-:W-:Y:S02]  /*44740*/  ISETP.GT.AND P1, PT, R4, 0x37, PT ;  /* 0x000000370400780c */ /* 0x000fe40003f24270 */
[----:B---3--:R-:W-:-:S04]  /*44750*/  @P2 LOP3.LUT R7, R7, R6, RZ, 0x3c, !PT ;  /* 0x0000000607072212 */ /* 0x008fc800078e3cff */
[----:B------:R-:W-:-:S04]  /*44760*/  @P2 LOP3.LUT R6, R7, R6, RZ, 0x3c, !PT ;  /* 0x0000000607062212 */ /* 0x000fc800078e3cff */
[----:B------:R-:W-:-:S05]  /*44770*/  @P2 LOP3.LUT R7, R7, R6, RZ, 0x3c, !PT ;  /* 0x0000000607072212 */ /* 0x000fca00078e3cff */
[----:B------:R-:W3:Y:S04]  /*44780*/  @P2 LDG.E.U16 R5, desc[UR60][R6.64] ;  /* 0x0000003c06052981 */ /* 0x000ee8000c1e1500 */
[----:B---3--:R0:W-:Y:S04]  /*44790*/  STL [R1+0x114], R5 ;  /* 0x0001140501007387 */ /* 0x0081e80000100800 */
[----:B0-----:R-:W3:Y:S04]  /*447a0*/  LDL.LU R5, [R1+0x80a8] ;  /* 0x0080a80001057983 */ /* 0x001ee80000300800 */
[----:B------:R-:W4:Y:S04]  /*447b0*/  LDL R6, [R1+0x174c] ;  /* 0x00174c0001067983 */ /* 0x000f280000100800 */
[----:B------:R-:W4:Y:S01]  /*447c0*/  LDL R7, [R1+0x1750] ;  /* 0x0017500001077983 */ /* 0x000f220000100800 */
[----:B--2---:R-:W-:-:S02]  /*447d0*/  PRMT R2, RZ, 0x7610, R2 ;  /* 0x00007610ff027816 */ /* 0x004fc40000000002 */
[----:B------:R-:W-:Y:S02]  /*447e0*/  ISETP.GT.AND P2, PT, R4, 0x38, PT ;  /* 0x000000380400780c */ /* 0x000fe40003f44270 */
[----:B----4-:R-:W-:-:S04]  /*447f0*/  @P0 LOP3.LUT R7, R7, R6, RZ, 0x3c, !PT ;  /* 0x0000000607070212 */ /* 0x010fc800078e3cff */
[----:B------:R-:W-:-:S04]  /*44800*/  @P0 LOP3.LUT R6, R7, R6, RZ, 0x3c, !PT ;  /* 0x0000000607060212 */ /* 0x000fc800078e3cff */
[----:B------:R-:W-:-:S05]  /*44810*/  @P0 LOP3.LUT R7, R7, R6, RZ, 0x3c, !PT ;  /* 0x0000000607070212 */ /* 0x000fca00078e3cff */
[----:B------:R-:W2:Y:S04]  /*44820*/  @P0 LDG.E.U16 R29, desc[UR60][R6.64] ;  /* 0x0000003c061d0981 */ /* 0x000ea8000c1e1500 */
[----:B------:R-:W4:Y:S04]  /*44830*/  LDL R6, [R1+0x1744] ;  /* 0x0017440001067983 */ /* 0x000f280000100800 */
[----:B------:R-:W4:Y:S01]  /*44840*/  LDL R7, [R1+0x1748] ;  /* 0x0017480001077983 */ /* 0x000f220000100800 */
[----:B---3--:R-:W-:-:S03]  /*44850*/  PRMT R5, RZ, 0x7610, R5 ;  /* 0x00007610ff057816 */ /* 0x008fc60000000005 */
[----:B--2---:R-:W-:Y:S01]  /*44860*/  STL [R1+0x7fa8], R29 ;  /* 0x007fa81d01007387 */ /* 0x004fe20000100800 */
[----:B----4-:R-:W-:-:S04]  /*44870*/  @P0 LOP3.LUT R7, R7, R6, RZ, 0x3c, !PT ;  /* 0x0000000607070212 */ /* 0x010fc800078e3cff */
        /* <DEDUP_REMOVED lines=27> */
[----:B---3--:R-:W-:-:S04]  /*44a30*/  @P2 LOP3.LUT R7, R7, R6, RZ, 0x3c, !PT ;  /* 0x0000000607072212 */ /* 0x008fc800078e3cff */
[----:B------:R-:W-:-:S04]  /*44a40*/  @P2 LOP3.LUT R6, R7, R6, RZ, 0x3c, !PT ;  /* 0x0000000607062212 */ /* 0x000fc800078e3cff */
[----:B------:R-:W-:-:S05]  /*44a50*/  @P2 LOP3.LUT R7, R7, R6, RZ, 0x3c, !PT ;  /* 0x0000000607072212 */ /* 0x000fca00078e3cff */
[----:B------:R-:W3:Y:S04]  /*44a60*/  @P2 LDG.E.U16 R5, desc[UR60][R6.64] ;  /* 0x0000003c06052981 */ /* 0x000ee8000c1e1500 */
[----:B------:R-:W4:Y:S04]  /*44a70*/  LDL R6, [R1+0x1724] ;  /* 0x0017240001067983 */ /* 0x000f280000100800 */
[----:B------:R-:W4:Y:S04]  /*44a80*/  LDL R7, [R1+0x1728] ;  /* 0x0017280001077983 */ /* 0x000f280000100800 */
[----:B---3--:R0:W-:Y:S04]  /*44a90*/  STL [R1+0x100], R5 ;  /* 0x0001000501007387 */ /* 0x0081e80000100800 */
[----:B0-----:R-:W3:Y:S01]  /*44aa0*/  LDL R5, [R1+0x1710] ;  /* 0x0017100001057983 */ /* 0x001ee20000100800 */
[----:B--2---:R-:W-:-:S02]  /*44ab0*/  PRMT R2, RZ, 0x7610, R2 ;  /* 0x00007610ff027816 */ /* 0x004fc40000000002 */
[----:B----4-:R-:W-:-:S04]  /*44ac0*/  @P2 LOP3.LUT R7, R7, R6, RZ, 0x3c, !PT ;  /* 0x0000000607072212 */ /* 0x010fc800078e3cff */
[----:B------:R-:W-:-:S04]  /*44ad0*/  @P2 LOP3.LUT R6, R7, R6, RZ, 0x3c, !PT ;  /* 0x0000000607062212 */ /* 0x000fc800078e3cff */
[----:B------:R-:W-:-:S05]  /*44ae0*/  @P2 LOP3.LUT R7, R7, R6, RZ, 0x3c, !PT ;  /* 0x0000000607072212 */ /* 0x000fca00078e3cff */
[----:B------:R-:W2:Y:S04]  /*44af0*/  @P2 LDG.E.U16 R27, desc[UR60][R6.64] ;  /* 0x0000003c061b2981 */ /* 0x000ea8000c1e1500 */
[----:B--2---:R0:W-:Y:S04]  /*44b00*/  STL [R1+0xfc], R27 ;  /* 0x0000fc1b01007387 */ /* 0x0041e80000100800 */
[----:B0-----:R-:W2:Y:S04]  /*44b10*/  LDL.LU R27, [R1+0x8098] ;  /* 0x00809800011b7983 */ /* 0x001ea80000300800 */
[----:B------:R-:W4:Y:S04]  /*44b20*/  LDL R6, [R1+0x171c] ;  /* 0x00171c0001067983 */ /* 0x000f280000100800 */
[----:B------:R-:W4:Y:S01]  /*44b30*/  LDL R7, [R1+0x1720] ;  /* 0x0017200001077983 */ /* 0x000f220000100800 */
[----:B------:R-:W-:-:S02]  /*44b40*/  ISETP.GT.AND P0, PT, R4, 0x3a, PT ;  /* 0x0000003a0400780c */ /* 0x000fc40003f04270 */
[----:B--2---:R-:W-:Y:S02]  /*44b50*/  PRMT R27, RZ, 0x7610, R27 ;  /* 0x00007610ff1b7816 */ /* 0x004fe4000000001b */
[----:B----4-:R-:W-:-:S04]  /*44b60*/  @P3 LOP3.LUT R7, R7, R6, RZ, 0x3c, !PT ;  /* 0x0000000607073212 */ /* 0x010fc800078e3cff */
[----:B------:R-:W-:-:S04]  /*44b70*/  @P3 LOP3.LUT R6, R7, R6, RZ, 0x3c, !PT ;  /* 0x0000000607063212 */ /* 0x000fc800078e3cff */
[----:B------:R-:W-:-:S05]  /*44b80*/  @P3 LOP3.LUT R7, R7, R6, RZ, 0x3c, !PT ;  /* 0x0000000607073212 */ /* 0x000fca00078e3cff */
[----:B------:R-:W2:Y:S04]  /*44b90*/  @P3 LDG.E.U16 R2, desc[UR60][R6.64] ;  /* 0x0000003c06023981 */ /* 0x000ea8000c1e1500 */
[----:B--2---:R0:W-:Y:S04]  /*44ba0*/  STL [R1+0xf8], R2 ;  /* 0x0000f80201007387 */ /* 0x0041e80000100800 */
[----:B0-----:R-:W2:Y:S04]  /*44bb0*/  LDL.LU R2, [R1+0x8094] ;  /* 0x0080940001027983 */ /* 0x001ea80000300800 */
[----:B------:R-:W4:Y:S04]  /*44bc0*/  LDL R6, [R1+0x1714] ;  /* 0x0017140001067983 */ /* 0x000f280000100800 */
[----:B------:R-:W4:Y:S02]  /*44bd0*/  LDL R7, [R1+0x1718] ;  /* 0x0017180001077983 */ /* 0x000f240000100800 */
[----:B----4-:R-:W-:-:S04]  /*44be0*/  @P3 LOP3.LUT R7, R7, R6, RZ, 0x3c, !PT ;  /* 0x0000000607073212 */ /* 0x010fc800078e3cff */
[----:B------:R-:W-:-:S04]  /*44bf0*/  @P3 LOP3.LUT R6, R7, R6, RZ, 0x3c, !PT ;  /* 0x0000000607063212 */ /* 0x000fc800078e3cff */
[----:B------:R-:W-:-:S05]  /*44c00*/  @P3 LOP3.LUT R7, R7, R6, RZ, 0x3c, !PT ;  /* 0x0000000607073212 */ /* 0x000fca00078e3cff */
[----:B------:R-:W4:Y:S01]  /*44c10*/  @P3 LDG.E.U16 R27, desc[UR60][R6.64] ;  /* 0x0000003c061b3981 */ /* 0x000f22000c1e1500 */
[C---:B------:R-:W-:Y:S02]  /*44c20*/  ISETP.GT.AND P1, PT, R4.reuse, 0x3b, PT ;  /* 0x0000003b0400780c */ /* 0x040fe40003f24270 */
[C---:B------:R-:W-:Y:S02]  /*44c30*/  ISETP.GT.AND P2, PT, R4.reuse, 0x3c, PT ;  /* 0x0000003c0400780c */ /* 0x040fe40003f44270 */
[C---:B------:R-:W-:Y:S02]  /*44c40*/  ISETP.GT.AND P3, PT, R4.reuse, 0x3d, PT ;  /* 0x0000003d0400780c */ /* 0x040fe40003f64270 */
[C---:B------:R-:W-:Y:S02]  /*44c50*/  ISETP.GT.AND P4, PT, R4.reuse, 0x3e, PT ;  /* 0x0000003e0400780c */ /* 0x040fe40003f84270 */
[----:B------:R-:W-:Y:S02]  /*44c60*/  ISETP.GT.AND P5, PT, R4, 0x3f, PT ;  /* 0x0000003f0400780c */ /* 0x000fe40003fa4270 */
[----:B--2---:R-:W-:Y:S01]  /*44c70*/  PRMT R2, RZ, 0x7610, R2 ;  /* 0x00007610ff027816 */ /* 0x004fe20000000002 */
[----:B----4-:R0:W-:Y:S02]  /*44c80*/  STL [R1+0xf4], R27 ;  /* 0x0000f41b01007387 */ /* 0x0101e40000100800 */
[----:B0-----:R-:W0:Y:S02]  /*44c90*/  S2R R27, SR_TID.X ;  /* 0x00000000001b7919 */ /* 0x001e240000002100 */
[----:B0-----:R-:W-:-:S04]  /*44ca0*/  LOP3.LUT R27, R27, 0x3f, RZ, 0xc0, !PT ;  /* 0x0000003f1b1b7812 */ /* 0x001fc800078ec0ff */
[----:B------:R-:W-:Y:S02]  /*44cb0*/  ISETP.GE.AND P6, PT, R27, R4, PT ;  /* 0x000000041b00720c */ /* 0x000fe40003fc6270 */
[----:B------:R-:W2:Y:S04]  /*44cc0*/  LDL.LU R27, [R1+0x8090] ;  /* 0x00809000011b7983 */ /* 0x000ea80000300800 */
[----:B------:R-:W3:Y:S01]  /*44cd0*/  LDL R4, [R1+0x170c] ;  /* 0x00170c0001047983 */ /* 0x000ee20000100800 */
        /* <DEDUP_REMOVED lines=63> */
[----:B---3--:R-:W-:-:S02]  /*450d0*/  PRMT R2, RZ, 0x7610, R2 ;  /* 0x00007610ff027816 */ /* 0x008fc40000000002 */
[----:B----4-:R-:W-:-:S04]  /*450e0*/  @P3 LOP3.LUT R5, R5, R4, RZ, 0x3c, !PT ;  /* 0x0000000405053212 */ /* 0x010fc800078e3cff */
[----:B------:R-:W-:-:S04]  /*450f0*/  @P3 LOP3.LUT R4, R5, R4, RZ, 0x3c, !PT ;  /* 0x0000000405043212 */ /* 0x000fc800078e3cff */
[----:B------:R-:W-:-:S05]  /*45100*/  @P3 LOP3.LUT R5, R5, R4, RZ, 0x3c, !PT ;  /* 0x0000000405053212 */ /* 0x000fca00078e3cff */
[----:B------:R0:W3:Y:S04]  /*45110*/  @P3 LDG.E.U16 R29, desc[UR60][R4.64] ;  /* 0x0000003c041d3981 */ /* 0x0000e8000c1e1500 */
[----:B------:R-:W0:Y:S04]  /*45120*/  LDL R4, [R1+0x16cc] ;  /* 0x0016cc0001047983 */ /* 0x000e280000100800 */
[----:B------:R-:W0:Y:S01]  /*45130*/  LDL R5, [R1+0x16d0] ;  /* 0x0016d00001057983 */ /* 0x000e220000100800 */
[----:B------:R-:W-:Y:S02]  /*45140*/  PRMT R26, RZ, 0x7610, R26 ;  /* 0x00007610ff1a7816 */ /* 0x000fe4000000001a */
[----:B0-----:R-:W-:-:S04]  /*45150*/  @P4 LOP3.LUT R5, R5, R4, RZ, 0x3c, !PT ;  /* 0x0000000405054212 */ /* 0x001fc800078e3cff */
[----:B------:R-:W-:-:S04]  /*45160*/  @P4 LOP3.LUT R4, R5, R4, RZ, 0x3c, !PT ;  /* 0x0000000405044212 */ /* 0x000fc800078e3cff */
[----:B------:R-:W-:-:S05]  /*45170*/  @P4 LOP3.LUT R5, R5, R4, RZ, 0x3c, !PT ;  /* 0x0000000405054212 */ /* 0x000fca00078e3cff */
[----:B------:R-:W4:Y:S04]  /*45180*/  @P4 LDG.E.U16 R2, desc[UR60][R4.64] ;  /* 0x0000003c04024981 */ /* 0x000f28000c1e1500 */
[----:B----4-:R0:W-:Y:S04]  /*45190*/  STL [R1+0xd0], R2 ;  /* 0x0000d00201007387 */ /* 0x0101e80000100800 */
[----:B0-----:R-:W4:Y:S04]  /*451a0*/  LDL.LU R2, [R1+0x8070] ;  /* 0x0080700001027983 */ /* 0x001f280000300800 */
[----:B------:R-:W3:Y:S04]  /*451b0*/  LDL R4, [R1+0x16c4] ;  /* 0x0016c40001047983 */ /* 0x000ee80000100800 */
[----:B------:R-:W3:Y:S01]  /*451c0*/  LDL R5, [R1+0x16c8] ;  /* 0x0016c80001057983 */ /* 0x000ee20000100800 */
[----:B--2---:R-:W-:-:S02]  /*451d0*/  PRMT R27, RZ, 0x7610, R27 ;  /* 0x00007610ff1b7816 */ /* 0x004fc4000000001b */
[----:B----4-:R-:W-:Y:S02]  /*451e0*/  PRMT R2, RZ, 0x7610, R2 ;  /* 0x00007610ff027816 */ /* 0x010fe40000000002 */
[----:B---3--:R-:W-:-:S04]  /*451f0*/  @P4 LOP3.LUT R5, R5, R4, RZ, 0x3c, !PT ;  /* 0x0000000405054212 */ /* 0x008fc800078e3cff */
[----:B------:R-:W-:-:S04]  /*45200*/  @P4 LOP3.LUT R4, R5, R4, RZ, 0x3c, !PT ;  /* 0x0000000405044212 */ /* 0x000fc800078e3cff */
[----:B------:R-:W-:-:S05]  /*45210*/  @P4 LOP3.LUT R5, R5, R4, RZ, 0x3c, !PT ;  /* 0x0000000405054212 */ /* 0x000fca00078e3cff */
[----:B------:R-:W2:Y:S04]  /*45220*/  @P4 LDG.E.U16 R26, desc[UR60][R4.64] ;  /* 0x0000003c041a4981 */ /* 0x000ea8000c1e1500 */
[----:B--2---:R0:W-:Y:S04]  /*45230*/  STL [R1+0xcc], R26 ;  /* 0x0000cc1a01007387 */ /* 0x0041e80000100800 */
[----:B0-----:R-:W2:Y:S04]  /*45240*/  LDL.LU R26, [R1+0x806c] ;  /* 0x00806c00011a7983 */ /* 0x001ea80000300800 */
[----:B------:R-:W3:Y:S04]  /*45250*/  LDL R4, [R1+0x16bc] ;  /* 0x0016bc0001047983 */ /* 0x000ee80000100800 */
[----:B------:R-:W3:Y:S02]  /*45260*/  LDL R5, [R1+0x16c0] ;  /* 0x0016c00001057983 */ /* 0x000ee40000100800 */
[----:B---3--:R-:W-:-:S04]  /*45270*/  @P5 LOP3.LUT R5, R5, R4, RZ, 0x3c, !PT ;  /* 0x0000000405055212 */ /* 0x008fc800078e3cff */
[----:B------:R-:W-:-:S04]  /*45280*/  @P5 LOP3.LUT R4, R5, R4, RZ, 0x3c, !PT ;  /* 0x0000000405045212 */ /* 0x000fc800078e3cff */
[----:B------:R-:W-:-:S05]  /*45290*/  @P5 LOP3.LUT R5, R5, R4, RZ, 0x3c, !PT ;  /* 0x0000000405055212 */ /* 0x000fca00078e3cff */
[----:B------:R-:W3:Y:S04]  /*452a0*/  @P5 LDG.E.U16 R27, desc[UR60][R4.64] ;  /* 0x0000003c041b5981 */ /* 0x000ee8000c1e1500 */
[----:B---3--:R0:W-:Y:S04]  /*452b0*/  STL [R1+0xc8], R27 ;  /* 0x0000c81b01007387 */ /* 0x0081e80000100800 */
[----:B0-----:R-:W3:Y:S04]  /*452c0*/  LDL.LU R27, [R1+0x8068] ;  /* 0x00806800011b7983 */ /* 0x001ee80000300800 */
[----:B------:R-:W4:Y:S04]  /*452d0*/  LDL R4, [R1+0x16b4] ;  /* 0x0016b40001047983 */ /* 0x000f280000100800 */
[----:B------:R-:W4:Y:S02]  /*452e0*/  LDL R5, [R1+0x16b8] ;  /* 0x0016b80001057983 */ /* 0x000f240000100800 */
[----:B----4-:R-:W-:-:S04]  /*452f0*/  @P5 LOP3.LUT R5, R5, R4, RZ, 0x3c, !PT ;  /* 0x0000000405055212 */ /* 0x010fc800078e3cff */
[----:B------:R-:W-:-:S04]  /*45300*/  @P5 LOP3.LUT R4, R5, R4, RZ, 0x3c, !PT ;  /* 0x0000000405045212 */ /* 0x000fc800078e3cff */
[----:B------:R-:W-:-:S05]  /*45310*/  @P5 LOP3.LUT R5, R5, R4, RZ, 0x3c, !PT ;  /* 0x0000000405055212 */ /* 0x000fca00078e3cff */
[----:B------:R-:W4:Y:S01]  /*45320*/  @P5 LDG.E.U16 R2, desc[UR60][R4.64] ;  /* 0x0000003c04025981 */ /* 0x000f22000c1e1500 */
[----:B--2---:R-:W-:Y:S01]  /*45330*/  PRMT R26, RZ, 0x7610, R26 ;  /* 0x00007610ff1a7816 */ /* 0x004fe2000000001a */
[----:B------:R-:W-:Y:S06]  /*45340*/  BAR.SYNC.DEFER_BLOCKING 0x0 ;  /* 0x0000000000007b1d */ /* 0x000fec0000010000 */
[----:B----4-:R0:W-:Y:S04]  /*45350*/  STL [R1+0xc4], R2 ;  /* 0x0000c40201007387 */ /* 0x0101e80000100800 */
[----:B0-----:R-:W2:Y:S04]  /*45360*/  LDL.LU R2, [R1+0x8064] ;  /* 0x0080640001027983 */ /* 0x001ea80000300800 */
[----:B------:R-:W4:Y:S04]  /*45370*/  LDL R4, [R1+0x1abc] ;  /* 0x001abc0001047983 */ /* 0x000f280000100800 */
[----:B------:R-:W4:Y:S01]  /*45380*/  LDL R5, [R1+0x2880] ;  /* 0x0028800001057983 */ /* 0x000f220000100800 */
[----:B---3--:R-:W-:-:S02]  /*45390*/  PRMT R27, RZ, 0x7610, R27 ;  /* 0x00007610ff1b7816 */ /* 0x008fc4000000001b */
[----:B--2---:R-:W-:Y:S02]  /*453a0*/  PRMT R2, RZ, 0x7610, R2 ;  /* 0x00007610ff027816 */ /* 0x004fe40000000002 */
[----:B----4-:R-:W-:-:S04]  /*453b0*/  @!P6 LOP3.LUT R5, R5, R4, RZ, 0x3c, !PT ;  /* 0x000000040505e212 */ /* 0x010fc800078e3cff */
[----:B------:R-:W-:-:S04]  /*453c0*/  @!P6 LOP3.LUT R4, R5, R4, RZ, 0x3c, !PT ;  /* 0x000000040504e212 */ /* 0x000fc800078e3cff */
[----:B------:R-:W-:-:S05]  /*453d0*/  @!P6 LOP3.LUT R5, R5, R4, RZ, 0x3c, !PT ;  /* 0x000000040505e212 */ /* 0x000fca00078e3cff */
[----:B------:R-:W2:Y:S04]  /*453e0*/  @!P6 LDG.E.U16 R26, desc[UR60][R4.64] ;  /* 0x0000003c041ae981 */ /* 0x000ea8000c1e1500 */
[----:B--2---:R0:W-:Y:S04]  /*453f0*/  STL [R1+0xc0], R26 ;  /* 0x0000c01a01007387 */ /* 0x0041e80000100800 */
[----:B0-----:R-:W2:Y:S04]  /*45400*/  LDL.LU R26, [R1+0x8060] ;  /* 0x00806000011a7983 */ /* 0x001ea80000300800 */
[----:B------:R-:W3:Y:S04]  /*45410*/  LDL R4, [R1+0x285c] ;  /* 0x00285c0001047983 */ /* 0x000ee80000100800 */
[----:B------:R-:W3:Y:S02]  /*45420*/  LDL R5, [R1+0x2860] ;  /* 0x0028600001057983 */ /* 0x000ee40000100800 */
[----:B---3--:R-:W-:-:S04]  /*45430*/  @!P6 LOP3.LUT R5, R5, R4, RZ, 0x3c, !PT ;  /* 0x000000040505e212 */ /* 0x008fc800078e3cff */
[----:B------:R-:W-:-:S04]  /*45440*/  @!P6 LOP3.LUT R4, R5, R4, RZ, 0x3c, !PT ;  /* 0x000000040504e212 */ /* 0x000fc800078e3cff */
[----:B------:R-:W-:-:S05]  /*45450*/  @!P6 LOP3.LUT R5, R5, R4, RZ, 0x3c, !PT ;  /* 0x000000040505e212 */ /* 0x000fca00078e3cff */
[----:B------:R-:W3:Y:S04]  /*45460*/  @!P6 LDG.E.U16 R2, desc[UR60][R4.64] ;  /* 0x0000003c0402e981 */ /* 0x000ee8000c1e1500 */
[----:B---3--:R0:W-:Y:S04]  /*45470*/  STL [R1+0xbc], R2 ;  /* 0x0000bc0201007387 */ /* 0x0081e80000100800 */
[----:B0-----:R-:W3:Y:S04]  /*45480*/  LDL.LU R2, [R1+0x805c] ;  /* 0x00805c0001027983 */ /* 0x001ee80000300800 */
[----:B------:R-:W4:Y:S04]  /*45490*/  LDL R4, [R1+0x281c] ;  /* 0x00281c0001047983 */ /* 0x000f280000100800 */
[----:B------:R-:W4:Y:S01]  /*454a0*/  LDL R5, [R1+0x2820] ;  /* 0x0028200001057983 */ /* 0x000f220000100800 */
[----:B---3--:R-:W-:-:S02]  /*454b0*/  PRMT R2, RZ, 0x7610, R2 ;  /* 0x00007610ff027816 */ /* 0x008fc40000000002 */
[----:B----4-:R-:W-:-:S04]  /*454c0*/  @!P6 LOP3.LUT R5, R5, R4, RZ, 0x3c, !PT ;  /* 0x000000040505e212 */ /* 0x010fc800078e3cff */
        /* <DEDUP_REMOVED lines=214> */
[----:B--2---:R-:W-:-:S02]  /*46230*/  PRMT R26, RZ, 0x7610, R26 ;  /* 0x00007610ff1a7816 */ /* 0x004fc4000000001a */
[----:B----4-:R-:W-:-:S04]  /*46240*/  @!P6 LOP3.LUT R5, R5, R4, RZ, 0x3c, !PT ;  /* 0x000000040505e212 */ /* 0x010fc800078e3cff */
[----:B------:R-:W-:-:S04]  /*46250*/  @!P6 LOP3.LUT R4, R5, R4, RZ, 0x3c, !PT ;  /* 0x000000040504e212 */ /* 0x000fc800078e3cff */
[----:B------:R-:W-:-:S05]  /*46260*/  @!P6 LOP3.LUT R5, R5, R4, RZ, 0x3c, !PT ;  /* 0x000000040505e212 */ /* 0x000fca00078e3cff */
[----:B------:R-:W2:Y:S04]  /*46270*/  @!P6 LDG.E.U16 R27, desc[UR60][R4.64] ;  /* 0x0000003c041be981 */ /* 0x000ea8000c1e1500 */
[----:B--2---:R0:W-:Y:S04]  /*46280*/  STL [R1+0x58], R27 ;  /* 0x0000581b01007387 */ /* 0x0041e80000100800 */
[----:B0-----:R-:W2:Y:S04]  /*46290*/  LDL.LU R27, [R1+0x7ff8] ;  /* 0x007ff800011b7983 */ /* 0x001ea80000300800 */
[----:B------:R-:W4:Y:S04]  /*462a0*/  LDL R4, [R1+0x21dc] ;  /* 0x0021dc0001047983 */ /* 0x000f280000100800 */
[----:B------:R-:W4:Y:S01]  /*462b0*/  LDL R5, [R1+0x21e0] ;  /* 0x0021e00001057983 */ /* 0x000f220000100800 */
[----:B------:R-:W-:-:S02]  /*462c0*/  PRMT R25, RZ, 0x7610, R25 ;  /* 0x00007610ff197816 */ /* 0x000fc40000000019 */
[----:B----4-:R-:W-:-:S04]  /*462d0*/  @!P6 LOP3.LUT R5, R5, R4, RZ, 0x3c, !PT ;  /* 0x000000040505e212 */ /* 0x010fc800078e3cff */
[----:B------:R-:W-:-:S04]  /*462e0*/  @!P6 LOP3.LUT R4, R5, R4, RZ, 0x3c, !PT ;  /* 0x000000040504e212 */ /* 0x000fc800078e3cff */
[----:B------:R-:W-:-:S05]  /*462f0*/  @!P6 LOP3.LUT R5, R5, R4, RZ, 0x3c, !PT ;  /* 0x000000040505e212 */ /* 0x000fca00078e3cff */
[----:B------:R-:W4:Y:S04]  /*46300*/  @!P6 LDG.E.U16 R26, desc[UR60][R4.64] ;  /* 0x0000003c041ae981 */ /* 0x000f28000c1e1500 */
[----:B----4-:R0:W-:Y:S04]  /*46310*/  STL [R1+0x54], R26 ;  /* 0x0000541a01007387 */ /* 0x0101e80000100800 */
[----:B0-----:R-:W4:Y:S04]  /*46320*/  LDL.LU R26, [R1+0x7ff4] ;  /* 0x007ff400011a7983 */ /* 0x001f280000300800 */
[----:B------:R-:W3:Y:S04]  /*46330*/  LDL R4, [R1+0x219c] ;  /* 0x00219c0001047983 */ /* 0x000ee80000100800 */
[----:B------:R-:W3:Y:S01]  /*46340*/  LDL R5, [R1+0x21a0] ;  /* 0x0021a00001057983 */ /* 0x000ee20000100800 */
[----:B------:R-:W-:-:S02]  /*46350*/  PRMT R24, RZ, 0x7610, R24 ;  /* 0x00007610ff187816 */ /* 0x000fc40000000018 */
[----:B---3--:R-:W-:-:S04]  /*46360*/  @!P6 LOP3.LUT R5, R5, R4, RZ, 0x3c, !PT ;  /* 0x000000040505e212 */ /* 0x008fc800078e3cff */
[----:B------:R-:W-:-:S04]  /*46370*/  @!P6 LOP3.LUT R4, R5, R4, RZ, 0x3c, !PT ;  /* 0x000000040504e212 */ /* 0x000fc800078e3cff */
[----:B------:R-:W-:-:S05]  /*46380*/  @!P6 LOP3.LUT R5, R5, R4, RZ, 0x3c, !PT ;  /* 0x000000040505e212 */ /* 0x000fca00078e3cff */
[----:B------:R-:W3:Y:S04]  /*46390*/  @!P6 LDG.E.U16 R25, desc[UR60][R4.64] ;  /* 0x0000003c0419e981 */ /* 0x000ee8000c1e1500 */
[----:B---3--:R0:W-:Y:S04]  /*463a0*/  STL [R1+0x50], R25 ;  /* 0x0000501901007387 */ /* 0x0081e80000100800 */
[----:B0-----:R-:W3:Y:S04]  /*463b0*/  LDL.LU R25, [R1+0x7ff0] ;  /* 0x007ff00001197983 */ /* 0x001ee80000300800 */
[----:B------:R-:W2:Y:S04]  /*463c0*/  LDL R4, [R1+0x215c] ;  /* 0x00215c0001047983 */ /* 0x000ea80000100800 */
[----:B------:R-:W2:Y:S01]  /*463d0*/  LDL R5, [R1+0x2160] ;  /* 0x0021600001057983 */ /* 0x000ea20000100800 */
[----:B------:R-:W-:-:S02]  /*463e0*/  PRMT R23, RZ, 0x7610, R23 ;  /* 0x00007610ff177816 */ /* 0x000fc40000000017 */
[----:B--2---:R-:W-:-:S04]  /*463f0*/  @!P6 LOP3.LUT R5, R5, R4, RZ, 0x3c, !PT ;  /* 0x000000040505e212 */ /* 0x004fc800078e3cff */
        /* <DEDUP_REMOVED lines=157> */
[----:B------:R-:W3:Y:S04]  /*46dd0*/  LDL R4, [R1+0x1cdc] ;  /* 0x001cdc0001047983 */ /* 0x000ee80000100800 */
[----:B------:R-:W3:Y:S01]  /*46de0*/  LDL R5, [R1+0x1ce0] ;  /* 0x001ce00001057983 */ /* 0x000ee20000100800 */
[----:B------:R-:W-:-:S02]  /*46df0*/  PRMT R3, RZ, 0x7610, R3 ;  /* 0x00007610ff037816 */ /* 0x000fc40000000003 */
[----:B------:R-:W-:Y:S02]  /*46e00*/  PRMT R27, RZ, 0x7610, R27 ;  /* 0x00007610ff1b7816 */ /* 0x000fe4000000001b */
[----:B------:R-:W-:Y:S02]  /*46e10*/  PRMT R26, RZ, 0x7610, R26 ;  /* 0x00007610ff1a7816 */ /* 0x000fe4000000001a */
[----:B------:R-:W-:Y:S02]  /*46e20*/  PRMT R25, RZ, 0x7610, R25 ;  /* 0x00007610ff197816 */ /* 0x000fe40000000019 */
[----:B------:R-:W-:Y:S02]  /*46e30*/  PRMT R24, RZ, 0x7610, R24 ;  /* 0x00007610ff187816 */ /* 0x000fe40000000018 */
[----:B------:R-:W-:Y:S02]  /*46e40*/  PRMT R23, RZ, 0x7610, R23 ;  /* 0x00007610ff177816 */ /* 0x000fe40000000017 */
        /* <DEDUP_REMOVED lines=13> */
[----:B--2---:R-:W-:Y:S02]  /*46f20*/  PRMT R9, RZ, 0x7610, R9 ;  /* 0x00007610ff097816 */ /* 0x004fe40000000009 */
[----:B----4-:R-:W-:Y:S02]  /*46f30*/  PRMT R8, RZ, 0x7610, R8 ;  /* 0x00007610ff087816 */ /* 0x010fe40000000008 */
[----:B------:R-:W-:Y:S02]  /*46f40*/  PRMT R7, RZ, 0x7610, R7 ;  /* 0x00007610ff077816 */ /* 0x000fe40000000007 */
[----:B------:R-:W-:Y:S02]  /*46f50*/  PRMT R6, RZ, 0x7610, R6 ;  /* 0x00007610ff067816 */ /* 0x000fe40000000006 */
[----:B------:R-:W-:Y:S01]  /*46f60*/  PRMT R0, RZ, 0x7610, R0 ;  /* 0x00007610ff007816 */ /* 0x000fe20000000000 */
[----:B0-----:R-:W0:Y:S02]  /*46f70*/  S2R R2, SR_TID.X ;  /* 0x0000000000027919 */ /* 0x001e240000002100 */
[----:B0-----:R-:W-:-:S05]  /*46f80*/  LOP3.LUT R2, R2, 0x3f, RZ, 0xc0, !PT ;  /* 0x0000003f02027812 */ /* 0x001fca00078ec0ff */
[----:B------:R-:W-:Y:S01]  /*46f90*/  IMAD.SHL.U32 R2, R2, 0x2, RZ ;  /* 0x0000000202027824 */ /* 0x000fe200078e00ff */
[----:B---3--:R-:W-:-:S04]  /*46fa0*/  @!P6 LOP3.LUT R5, R5, R4, RZ, 0x3c, !PT ;  /* 0x000000040505e212 */ /* 0x008fc800078e3cff */
[----:B------:R-:W-:-:S04]  /*46fb0*/  @!P6 LOP3.LUT R4, R5, R4, RZ, 0x3c, !PT ;  /* 0x000000040504e212 */ /* 0x000fc800078e3cff */
[----:B------:R-:W-:-:S05]  /*46fc0*/  @!P6 LOP3.LUT R5, R5, R4, RZ, 0x3c, !PT ;  /* 0x000000040505e212 */ /* 0x000fca00078e3cff */
[----:B------:R0:W2:Y:S04]  /*46fd0*/  @!P6 LDG.E.U16 R28, desc[UR60][R4.64] ;  /* 0x0000003c041ce981 */ /* 0x0000a8000c1e1500 */
[----:B------:R-:W0:Y:S04]  /*46fe0*/  LDL R4, [R1+0x1c9c] ;  /* 0x001c9c0001047983 */ /* 0x000e280000100800 */
[----:B------:R-:W0:Y:S02]  /*46ff0*/  LDL R5, [R1+0x1ca0] ;  /* 0x001ca00001057983 */ /* 0x000e240000100800 */
[----:B0-----:R-:W-:-:S04]  /*47000*/  @!P6 LOP3.LUT R5, R5, R4, RZ, 0x3c, !PT ;  /* 0x000000040505e212 */ /* 0x001fc800078e3cff */
[----:B------:R-:W-:-:S04]  /*47010*/  @!P6 LOP3.LUT R4, R5, R4, RZ, 0x3c, !PT ;  /* 0x000000040504e212 */ /* 0x000fc800078e3cff */
[----:B------:R-:W-:Y:S01]  /*47020*/  @!P6 LOP3.LUT R5, R5, R4, RZ, 0x3c, !PT ;  /* 0x000000040505e212 */ /* 0x000fe200078e3cff */
[----:B--2---:R0:W-:Y:S04]  /*47030*/  STL [R1+0x7f30], R28 ;  /* 0x007f301c01007387 */ /* 0x0041e80000100800 */
[----:B------:R2:W3:Y:S04]  /*47040*/  @!P6 LDG.E.U16 R3, desc[UR60][R4.64] ;  /* 0x0000003c0403e981 */ /* 0x0004e8000c1e1500 */
[----:B0-----:R-:W4:Y:S04]  /*47050*/  LDL R28, [R1+0x1ba0] ;  /* 0x001ba000011c7983 */ /* 0x001f280000100800 */
[----:B------:R-:W2:Y:S04]  /*47060*/  LDL R4, [R1+0x1c5c] ;  /* 0x001c5c0001047983 */ /* 0x000ea80000100800 */
[----:B------:R-:W2:Y:S02]  /*47070*/  LDL R5, [R1+0x1c60] ;  /* 0x001c600001057983 */ /* 0x000ea40000100800 */
[----:B--2---:R-:W-:-:S04]  /*47080*/  @!P6 LOP3.LUT R5, R5, R4, RZ, 0x3c, !PT ;  /* 0x000000040505e212 */ /* 0x004fc800078e3cff */
[----:B------:R-:W-:-:S04]  /*47090*/  @!P6 LOP3.LUT R4, R5, R4, RZ, 0x3c, !PT ;  /* 0x000000040504e212 */ /* 0x000fc800078e3cff */
[----:B------:R-:W-:Y:S01]  /*470a0*/  @!P6 LOP3.LUT R5, R5, R4, RZ, 0x3c, !PT ;  /* 0x000000040505e212 */ /* 0x000fe200078e3cff */
[----:B---3--:R0:W-:Y:S04]  /*470b0*/  STL [R1+0x7f34], R3 ;  /* 0x007f340301007387 */ /* 0x0081e80000100800 */
[----:B------:R-:W2:Y:S04]  /*470c0*/  @!P6 LDG.E.U16 R27, desc[UR60][R4.64] ;  /* 0x0000003c041be981 */ /* 0x000ea8000c1e1500 */
[----:B0-----:R-:W3:Y:S04]  /*470d0*/  LDL R3, [R1+0x1b9c] ;  /* 0x001b9c0001037983 */ /* 0x001ee80000100800 */
[----:B------:R-:W4:Y:S04]  /*470e0*/  LDL R4, [R1+0x1c1c] ;  /* 0x001c1c0001047983 */ /* 0x000f280000100800 */
[----:B------:R-:W4:Y:S04]  /*470f0*/  LDL R5, [R1+0x1c20] ;  /* 0x001c200001057983 */ /* 0x000f280000100800 */
[----:B--2---:R0:W-:Y:S04]  /*47100*/  STL [R1+0x7f38], R27 ;  /* 0x007f381b01007387 */ /* 0x0041e80000100800 */
[----:B0-----:R-:W2:Y:S01]  /*47110*/  LDL R27, [R1+0x1be0] ;  /* 0x001be000011b7983 */ /* 0x001ea20000100800 */
[----:B----4-:R-:W-:-:S04]  /*47120*/  @!P6 LOP3.LUT R5, R5, R4, RZ, 0x3c, !PT ;  /* 0x000000040505e212 */ /* 0x010fc800078e3cff */
[----:B------:R-:W-:-:S04]  /*47130*/  @!P6 LOP3.LUT R4, R5, R4, RZ, 0x3c, !PT ;  /* 0x000000040504e212 */ /* 0x000fc800078e3cff */
[----:B------:R-:W-:-:S05]  /*47140*/  @!P6 LOP3.LUT R5, R5, R4, RZ, 0x3c, !PT ;  /* 0x000000040505e212 */ /* 0x000fca00078e3cff */
[----:B------:R2:W4:Y:S04]  /*47150*/  @!P6 LDG.E.U16 R26, desc[UR60][R4.64] ;  /* 0x0000003c041ae981 */ /* 0x000528000c1e1500 */
[----:B------:R-:W3:Y:S01]  /*47160*/  LDL R5, [R1+0x1bdc] ;  /* 0x001bdc0001057983 */ /* 0x000ee20000100800 */
[----:B--2---:R-:W-:-:S05]  /*47170*/  @!P6 IMAD.MOV.U32 R4, RZ, RZ, R27 ;  /* 0x000000ffff04e224 */ /* 0x004fca00078e001b */
[----:B---3--:R0:W2:Y:S04]  /*47180*/  @!P6 LDG.E.U16 R25, desc[UR60][R4.64] ;  /* 0x0000003c0419e981 */ /* 0x0080a8000c1e1500 */
[----:B----4-:R3:W-:Y:S01]  /*47190*/  STL [R1+0x7f3c], R26 ;  /* 0x007f3c1a01007387 */ /* 0x0107e20000100800 */
[----:B0-----:R-:W-:Y:S02]  /*471a0*/  @!P6 IMAD.MOV.U32 R4, RZ, RZ, R28 ;  /* 0x000000ffff04e224 */ /* 0x001fe400078e001c */
[----:B------:R-:W-:Y:S01]  /*471b0*/  @!P6 IMAD.MOV.U32 R5, RZ, RZ, R3 ;  /* 0x000000ffff05e224 */ /* 0x000fe200078e0003 */
[----:B---3--:R-:W3:Y:S04]  /*471c0*/  LDL R26, [R1+0x1b60] ;  /* 0x001b6000011a7983 */ /* 0x008ee80000100800 */
[----:B------:R3:W4:Y:S04]  /*471d0*/  @!P6 LDG.E.U16 R24, desc[UR60][R4.64] ;  /* 0x0000003c0418e981 */ /* 0x000728000c1e1500 */
[----:B--2---:R0:W-:Y:S04]  /*471e0*/  STL [R1+0x7f40], R25 ;  /* 0x007f401901007387 */ /* 0x0041e80000100800 */
[----:B------:R-:W2:Y:S04]  /*471f0*/  LDL R28, [R1+0x1ae0] ;  /* 0x001ae000011c7983 */ /* 0x000ea80000100800 */
[----:B------:R-:W2:Y:S04]  /*47200*/  LDL R27, [R1+0x2884] ;  /* 0x00288400011b7983 */ /* 0x000ea80000100800 */
[----:B------:R-:W2:Y:S04]  /*47210*/  LDL R3, [R1+0x28c0] ;  /* 0x0028c00001037983 */ /* 0x000ea80000100800 */
[----:B0-----:R-:W2:Y:S01]  /*47220*/  LDL R25, [R1+0x1b5c] ;  /* 0x001b5c0001197983 */ /* 0x001ea20000100800 */
[----:B---3--:R-:W-:-:S03]  /*47230*/  @!P6 IMAD.MOV.U32 R4, RZ, RZ, R26 ;  /* 0x000000ffff04e224 */ /* 0x008fc600078e001a */
[----:B----4-:R0:W-:Y:S04]  /*47240*/  STL [R1+0x7f44], R24 ;  /* 0x007f441801007387 */ /* 0x0101e80000100800 */
[----:B------:R-:W3:Y:S04]  /*47250*/  LDL R26, [R1+0x28c4] ;  /* 0x0028c400011a7983 */ /* 0x000ee80000100800 */
[----:B0-----:R-:W4:Y:S01]  /*47260*/  LDL R24, [R1+0x1b20] ;  /* 0x001b200001187983 */ /* 0x001f220000100800 */
[----:B--2---:R-:W-:-:S03]  /*47270*/  @!P6 IMAD.MOV.U32 R5, RZ, RZ, R25 ;  /* 0x000000ffff05e224 */ /* 0x004fc600078e0019 */
[----:B------:R-:W2:Y:S04]  /*47280*/  LDL R25, [R1+0x2900] ;  /* 0x0029000001197983 */ /* 0x000ea80000100800 */
[----:B------:R4:W3:Y:S04]  /*47290*/  @!P6 LDG.E.U16 R23, desc[UR60][R4.64] ;  /* 0x0000003c0417e981 */ /* 0x0008e8000c1e1500 */
[----:B------:R-:W2:Y:S01]  /*472a0*/  LDL R5, [R1+0x1b1c] ;  /* 0x001b1c0001057983 */ /* 0x000ea20000100800 */
[----:B----4-:R-:W-:-:S03]  /*472b0*/  @!P6 IMAD.MOV.U32 R4, RZ, RZ, R24 ;  /* 0x000000ffff04e224 */ /* 0x010fc600078e0018 */
[----:B---3--:R0:W-:Y:S04]  /*472c0*/  STL [R1+0x7f48], R23 ;  /* 0x007f481701007387 */ /* 0x0081e80000100800 */
[----:B------:R-:W3:Y:S04]  /*472d0*/  LDL R24, [R1+0x2904] ;  /* 0x0029040001187983 */ /* 0x000ee80000100800 */
[----:B--2---:R2:W4:Y:S04]  /*472e0*/  @!P6 LDG.E.U16 R22, desc[UR60][R4.64] ;  /* 0x0000003c0416e981 */ /* 0x004528000c1e1500 */
[----:B0-----:R-:W3:Y:S04]  /*472f0*/  LDL R23, [R1+0x2940] ;  /* 0x0029400001177983 */ /* 0x001ee80000100800 */
[----:B------:R-:W4:Y:S01]  /*47300*/  LDL R5, [R1+0x1adc] ;  /* 0x001adc0001057983 */ /* 0x000f220000100800 */
[----:B--2---:R-:W-:-:S05]  /*47310*/  @!P6 IMAD.MOV.U32 R4, RZ, RZ, R28 ;  /* 0x000000ffff04e224 */ /* 0x004fca00078e001c */
[----:B----4-:R0:W2:Y:S02]  /*47320*/  @!P6 LDG.E.U16 R21, desc[UR60][R4.64] ;  /* 0x0000003c0415e981 */ /* 0x0100a4000c1e1500 */
[----:B0-----:R-:W-:Y:S02]  /*47330*/  @!P6 IMAD.MOV.U32 R4, RZ, RZ, R3 ;  /* 0x000000ffff04e224 */ /* 0x001fe400078e0003 */
[----:B------:R-:W-:-:S05]  /*47340*/  @!P6 IMAD.MOV.U32 R5, RZ, RZ, R27 ;  /* 0x000000ffff05e224 */ /* 0x000fca00078e001b */
[----:B------:R0:W4:Y:S02]  /*47350*/  @!P6 LDG.E.U16 R20, desc[UR60][R4.64] ;  /* 0x0000003c0414e981 */ /* 0x000124000c1e1500 */
[----:B0-----:R-:W-:Y:S02]  /*47360*/  @!P6 IMAD.MOV.U32 R4, RZ, RZ, R25 ;  /* 0x000000ffff04e224 */ /* 0x001fe400078e0019 */
[----:B------:R-:W-:-:S05]  /*47370*/  @!P6 IMAD.MOV.U32 R5, RZ, RZ, R26 ;  /* 0x000000ffff05e224 */ /* 0x000fca00078e001a */
[----:B------:R3:W4:Y:S04]  /*47380*/  @!P6 LDG.E.U16 R19, desc[UR60][R4.64] ;  /* 0x0000003c0413e981 */ /* 0x000728000c1e1500 */
[----:B------:R0:W-:Y:S01]  /*47390*/  STL [R1+0x7f4c], R22 ;  /* 0x007f4c1601007387 */ /* 0x0001e20000100800 */
[----:B---3--:R-:W-:Y:S02]  /*473a0*/  @!P6 IMAD.MOV.U32 R4, RZ, RZ, R23 ;  /* 0x000000ffff04e224 */ /* 0x008fe400078e0017 */
[----:B------:R-:W-:-:S05]  /*473b0*/  @!P6 IMAD.MOV.U32 R5, RZ, RZ, R24 ;  /* 0x000000ffff05e224 */ /* 0x000fca00078e0018 */
[----:B------:R3:W3:Y:S04]  /*473c0*/  @!P6 LDG.E.U16 R18, desc[UR60][R4.64] ;  /* 0x0000003c0412e981 */ /* 0x0006e8000c1e1500 */
[----:B--2---:R2:W-:Y:S04]  /*473d0*/  STL [R1+0x7f50], R21 ;  /* 0x007f501501007387 */ /* 0x0045e80000100800 */
[----:B------:R-:W3:Y:S04]  /*473e0*/  LDL R27, [R1+0x2944] ;  /* 0x00294400011b7983 */ /* 0x000ee80000100800 */
[----:B------:R-:W3:Y:S04]  /*473f0*/  LDL R3, [R1+0x2980] ;  /* 0x0029800001037983 */ /* 0x000ee80000100800 */
[----:B----4-:R4:W-:Y:S04]  /*47400*/  STL [R1+0x7f54], R20 ;  /* 0x007f541401007387 */ /* 0x0109e80000100800 */
[----:B------:R-:W4:Y:S04]  /*47410*/  LDL R26, [R1+0x2984] ;  /* 0x00298400011a7983 */ /* 0x000f280000100800 */
[----:B------:R-:W4:Y:S04]  /*47420*/  LDL R25, [R1+0x29c0] ;  /* 0x0029c00001197983 */ /* 0x000f280000100800 */
[----:B------:R1:W-:Y:S04]  /*47430*/  STL [R1+0x7f58], R19 ;  /* 0x007f581301007387 */ /* 0x0003e80000100800 */
[----:B------:R-:W4:Y:S04]  /*47440*/  LDL R24, [R1+0x29c4] ;  /* 0x0029c40001187983 */ /* 0x000f280000100800 */
[----:B------:R-:W4:Y:S04]  /*47450*/  LDL R23, [R1+0x2a00] ;  /* 0x002a000001177983 */ /* 0x000f280000100800 */
[----:B0-----:R-:W4:Y:S04]  /*47460*/  LDL R22, [R1+0x2a04] ;  /* 0x002a040001167983 */ /* 0x001f280000100800 */
[----:B--2---:R-:W2:Y:S01]  /*47470*/  LDL R21, [R1+0x2a40] ;  /* 0x002a400001157983 */ /* 0x004ea20000100800 */
[----:B---3--:R-:W-:-:S02]  /*47480*/  @!P6 IMAD.MOV.U32 R5, RZ, RZ, R27 ;  /* 0x000000ffff05e224 */ /* 0x008fc400078e001b */
[----:B------:R-:W-:-:S05]  /*47490*/  @!P6 IMAD.MOV.U32 R4, RZ, RZ, R3 ;  /* 0x000000ffff04e224 */ /* 0x000fca00078e0003 */
[----:B------:R4:W3:Y:S02]  /*474a0*/  @!P6 LDG.E.U16 R17, desc[UR60][R4.64] ;  /* 0x0000003c0411e981 */ /* 0x0008e4000c1e1500 */
[----:B----4-:R-:W-:Y:S02]  /*474b0*/  @!P6 IMAD.MOV.U32 R5, RZ, RZ, R26 ;  /* 0x000000ffff05e224 */ /* 0x010fe400078e001a */
[----:B------:R-:W-:-:S05]  /*474c0*/  @!P6 IMAD.MOV.U32 R4, RZ, RZ, R25 ;  /* 0x000000ffff04e224 */ /* 0x000fca00078e0019 */
[----:B------:R0:W4:Y:S02]  /*474d0*/  @!P6 LDG.E.U16 R16, desc[UR60][R4.64] ;  /* 0x0000003c0410e981 */ /* 0x000124000c1e1500 */
[----:B0-----:R-:W-:Y:S02]  /*474e0*/  @!P6 IMAD.MOV.U32 R5, RZ, RZ, R24 ;  /* 0x000000ffff05e224 */ /* 0x001fe400078e0018 */
[----:B------:R-:W-:-:S05]  /*474f0*/  @!P6 IMAD.MOV.U32 R4, RZ, RZ, R23 ;  /* 0x000000ffff04e224 */ /* 0x000fca00078e0017 */
[----:B------:R2:W4:Y:S04]  /*47500*/  @!P6 LDG.E.U16 R15, desc[UR60][R4.64] ;  /* 0x0000003c040fe981 */ /* 0x000528000c1e1500 */
[----:B------:R0:W-:Y:S04]  /*47510*/  STL [R1+0x7f5c], R18 ;  /* 0x007f5c1201007387 */ /* 0x0001e80000100800 */
[----:B------:R-:W4:Y:S04]  /*47520*/  LDL R20, [R1+0x16b0] ;  /* 0x0016b00001147983 */ /* 0x000f280000100800 */
[----:B------:R-:W4:Y:S01]  /*47530*/  LDL R3, [R1+0x1ab8] ;  /* 0x001ab80001037983 */ /* 0x000f220000100800 */
[----:B--2---:R-:W-:-:S02]  /*47540*/  @!P6 IMAD.MOV.U32 R4, RZ, RZ, R21 ;  /* 0x000000ffff04e224 */ /* 0x004fc400078e0015 */
[----:B------:R-:W-:-:S05]  /*47550*/  @!P6 IMAD.MOV.U32 R5, RZ, RZ, R22 ;  /* 0x000000ffff05e224 */ /* 0x000fca00078e0016 */
[----:B------:R2:W2:Y:S04]  /*47560*/  @!P6 LDG.E.U16 R14, desc[UR60][R4.64] ;  /* 0x0000003c040ee981 */ /* 0x0004a8000c1e1500 */
[----:B---3--:R3:W-:Y:S04]  /*47570*/  STL [R1+0x7f60], R17 ;  /* 0x007f601101007387 */ /* 0x0087e80000100800 */
[----:B-1----:R-:W2:Y:S04]  /*47580*/  LDL R19, [R1+0x2854] ;  /* 0x0028540001137983 */ /* 0x002ea80000100800 */
[----:B0-----:R-:W2:Y:S04]  /*47590*/  LDL R18, [R1+0x2858] ;  /* 0x0028580001127983 */ /* 0x001ea80000100800 */
[----:B----4-:R-:W-:Y:S04]  /*475a0*/  STL [R1+0x7f64], R16 ;  /* 0x007f641001007387 */ /* 0x010fe80000100800 */
[----:B------:R0:W-:Y:S04]  /*475b0*/  STL [R1+0x7f68], R15 ;  /* 0x007f680f01007387 */ /* 0x0001e80000100800 */
[----:B---3--:R-:W3:Y:S04]  /*475c0*/  LDL R17, [R1+0x2814] ;  /* 0x0028140001117983 */ /* 0x008ee80000100800 */
[----:B0-----:R-:W4:Y:S01]  /*475d0*/  LDL R15, [R1+0x2818] ;  /* 0x00281800010f7983 */ /* 0x001f220000100800 */
[----:B--2---:R-:W-:-:S02]  /*475e0*/  @!P6 IMAD.MOV.U32 R4, RZ, RZ, R3 ;  /* 0x000000ffff04e224 */ /* 0x004fc400078e0003 */
[----:B------:R-:W-:-:S05]  /*475f0*/  @!P6 IMAD.MOV.U32 R5, RZ, RZ, R20 ;  /* 0x000000ffff05e224 */ /* 0x000fca00078e0014 */
[----:B------:R0:W2:Y:S04]  /*47600*/  @!P6 LDG.E.U16 R13, desc[UR60][R4.64] ;  /* 0x0000003c040de981 */ /* 0x0000a8000c1e1500 */
[----:B------:R1:W-:Y:S04]  /*47610*/  STL [R1+0x7f6c], R14 ;  /* 0x007f6c0e01007387 */ /* 0x0003e80000100800 */
[----:B------:R-:W2:Y:S04]  /*47620*/  LDL R3, [R1+0x27d8] ;  /* 0x0027d80001037983 */ /* 0x000ea80000100800 */
[----:B------:R-:W2:Y:S01]  /*47630*/  LDL R20, [R1+0x27d4] ;  /* 0x0027d40001147983 */ /* 0x000ea20000100800 */
[----:B0-----:R-:W-:-:S02]  /*47640*/  @!P6 IMAD.MOV.U32 R5, RZ, RZ, R19 ;  /* 0x000000ffff05e224 */ /* 0x001fc400078e0013 */
[----:B------:R-:W-:-:S05]  /*47650*/  @!P6 IMAD.MOV.U32 R4, RZ, RZ, R18 ;  /* 0x000000ffff04e224 */ /* 0x000fca00078e0012 */
[----:B------:R3:W2:Y:S02]  /*47660*/  @!P6 LDG.E.U16 R12, desc[UR60][R4.64] ;  /* 0x0000003c040ce981 */ /* 0x0006a4000c1e1500 */
[----:B---3--:R-:W-:Y:S02]  /*47670*/  @!P6 IMAD.MOV.U32 R5, RZ, RZ, R17 ;  /* 0x000000ffff05e224 */ /* 0x008fe400078e0011 */
[----:B----4-:R-:W-:-:S05]  /*47680*/  @!P6 IMAD.MOV.U32 R4, RZ, RZ, R15 ;  /* 0x000000ffff04e224 */ /* 0x010fca00078e000f */
[----:B------:R0:W3:Y:S04]  /*47690*/  @!P6 LDG.E.U16 R11, desc[UR60][R4.64] ;  /* 0x0000003c040be981 */ /* 0x0000e8000c1e1500 */
[----:B--2---:R-:W-:Y:S04]  /*476a0*/  STL [R1+0x7f70], R13 ;  /* 0x007f700d01007387 */ /* 0x004fe80000100800 */
[----:B------:R-:W2:Y:S04]  /*476b0*/  LDL R19, [R1+0x2a44] ;  /* 0x002a440001137983 */ /* 0x000ea80000100800 */
[----:B------:R-:W4:Y:S04]  /*476c0*/  LDL R18, [R1+0x2a80] ;  /* 0x002a800001127983 */ /* 0x000f280000100800 */
[----:B------:R-:W2:Y:S01]  /*476d0*/  LDL R16, [R1+0x2798] ;  /* 0x0027980001107983 */ /* 0x000ea20000100800 */
[----:B0-----:R-:W-:-:S03]  /*476e0*/  @!P6 IMAD.MOV.U32 R4, RZ, RZ, R3 ;  /* 0x000000ffff04e224 */ /* 0x001fc600078e0003 */
[----:B------:R0:W-:Y:S04]  /*476f0*/  STL [R1+0x7f74], R12 ;  /* 0x007f740c01007387 */ /* 0x0001e80000100800 */
[----:B------:R-:W2:Y:S04]  /*47700*/  LDL R17, [R1+0x2794] ;  /* 0x0027940001117983 */ /* 0x000ea80000100800 */
[----:B------:R-:W2:Y:S04]  /*47710*/  LDL R15, [R1+0x2754] ;  /* 0x00275400010f7983 */ /* 0x000ea80000100800 */
[----:B-1----:R-:W2:Y:S04]  /*47720*/  LDL R14, [R1+0x2758] ;  /* 0x00275800010e7983 */ /* 0x002ea80000100800 */
[----:B0-----:R-:W2:Y:S04]  /*47730*/  LDL R12, [R1+0x2718] ;  /* 0x00271800010c7983 */ /* 0x001ea80000100800 */
[----:B---3--:R0:W-:Y:S04]  /*47740*/  STL [R1+0x7f78], R11 ;  /* 0x007f780b01007387 */ /* 0x0081e80000100800 */
[----:B------:R-:W3:Y:S04]  /*47750*/  LDL R13, [R1+0x2714] ;  /* 0x00271400010d7983 */ /* 0x000ee80000100800 */
[----:B------:R-:W3:Y:S04]  /*47760*/  LDL R3, [R1+0x2a84] ;  /* 0x002a840001037983 */ /* 0x000ee80000100800 */
[----:B0-----:R-:W3:Y:S01]  /*47770*/  LDL R11, [R1+0x2a7c] ;  /* 0x002a7c00010b7983 */ /* 0x001ee20000100800 */
[----:B------:R-:W-:-:S05]  /*47780*/  @!P6 IMAD.MOV.U32 R5, RZ, RZ, R20 ;  /* 0x000000ffff05e224 */ /* 0x000fca00078e0014 */
[----:B------:R4:W3:Y:S02]  /*47790*/  @!P6 LDG.E.U16 R10, desc[UR60][R4.64] ;  /* 0x0000003c040ae981 */ /* 0x0008e4000c1e1500 */
[----:B----4-:R-:W-:Y:S02]  /*477a0*/  @!P6 IMAD.MOV.U32 R4, RZ, RZ, R18 ;  /* 0x000000ffff04e224 */ /* 0x010fe400078e0012 */
[----:B--2---:R-:W-:-:S05]  /*477b0*/  @!P6 IMAD.MOV.U32 R5, RZ, RZ, R19 ;  /* 0x000000ffff05e224 */ /* 0x004fca00078e0013 */
[----:B------:R0:W2:Y:S02]  /*477c0*/  @!P6 LDG.E.U16 R9, desc[UR60][R4.64] ;  /* 0x0000003c0409e981 */ /* 0x0000a4000c1e1500 */
[----:B0-----:R-:W-:Y:S02]  /*477d0*/  @!P6 IMAD.MOV.U32 R4, RZ, RZ, R16 ;  /* 0x000000ffff04e224 */ /* 0x001fe400078e0010 */
[----:B------:R-:W-:-:S05]  /*477e0*/  @!P6 IMAD.MOV.U32 R5, RZ, RZ, R17 ;  /* 0x000000ffff05e224 */ /* 0x000fca00078e0011 */
[----:B------:R0:W4:Y:S02]  /*477f0*/  @!P6 LDG.E.U16 R8, desc[UR60][R4.64] ;  /* 0x0000003c0408e981 */ /* 0x000124000c1e1500 */
[----:B0-----:R-:W-:Y:S02]  /*47800*/  @!P6 IMAD.MOV.U32 R4, RZ, RZ, R14 ;  /* 0x000000ffff04e224 */ /* 0x001fe400078e000e */
[----:B------:R-:W-:-:S05]  /*47810*/  @!P6 IMAD.MOV.U32 R5, RZ, RZ, R15 ;  /* 0x000000ffff05e224 */ /* 0x000fca00078e000f */
[----:B------:R0:W4:Y:S02]  /*47820*/  @!P6 LDG.E.U16 R7, desc[UR60][R4.64] ;  /* 0x0000003c0407e981 */ /* 0x000124000c1e1500 */
[----:B0-----:R-:W-:Y:S02]  /*47830*/  @!P6 IMAD.MOV.U32 R4, RZ, RZ, R12 ;  /* 0x000000ffff04e224 */ /* 0x001fe400078e000c */
[----:B---3--:R-:W-:-:S05]  /*47840*/  @!P6 IMAD.MOV.U32 R5, RZ, RZ, R13 ;  /* 0x000000ffff05e224 */ /* 0x008fca00078e000d */
[----:B------:R0:W3:Y:S02]  /*47850*/  @!P6 LDG.E.U16 R6, desc[UR60][R4.64] ;  /* 0x0000003c0406e981 */ /* 0x0000e4000c1e1500 */
[----:B0-----:R-:W-:Y:S02]  /*47860*/  @!P6 IMAD.MOV.U32 R4, RZ, RZ, R3 ;  /* 0x000000ffff04e224 */ /* 0x001fe400078e0003 */
[----:B------:R-:W-:-:S05]  /*47870*/  @!P6 IMAD.MOV.U32 R5, RZ, RZ, R11 ;  /* 0x000000ffff05e224 */ /* 0x000fca00078e000b */
[----:B------:R-:W3:Y:S04]  /*47880*/  @!P6 LDG.E.U16 R0, desc[UR60][R4.64] ;  /* 0x0000003c0400e981 */ /* 0x000ee8000c1e1500 */
[----:B------:R-:W-:Y:S04]  /*47890*/  STL [R1+0x7f7c], R10 ;  /* 0x007f7c0a01007387 */ /* 0x000fe80000100800 */
[----:B--2---:R-:W-:Y:S04]  /*478a0*/  STL [R1+0x7f80], R9 ;  /* 0x007f800901007387 */ /* 0x004fe80000100800 */
[----:B----4-:R-:W-:Y:S04]  /*478b0*/  STL [R1+0x7f84], R8 ;  /* 0x007f840801007387 */ /* 0x010fe80000100800 */
[----:B------:R-:W-:Y:S04]  /*478c0*/  STL [R1+0x7f88], R7 ;  /* 0x007f880701007387 */ /* 0x000fe80000100800 */
[----:B---3--:R-:W-:Y:S04]  /*478d0*/  STL [R1+0x7f8c], R6 ;  /* 0x007f8c0601007387 */ /* 0x008fe80000100800 */
[----:B------:R-:W2:Y:S04]  /*478e0*/  LDL.LU R3, [R1+0x2e0] ;  /* 0x0002e00001037983 */ /* 0x000ea80000300800 */
        /* <DEDUP_REMOVED lines=156> */
[----:B--2---:R0:W-:Y:S04]  /*482b0*/  STS.U16 [R2+UR4+0x10000], R3 ;  /* 0x0100000302007988 */ /* 0x0041e80008000404 */
[----:B---3--:R1:W-:Y:S04]  /*482c0*/  STS.U16 [R2+UR4+0x10080], R28 ;  /* 0x0100801c02007988 */ /* 0x0083e80008000404 */
[----:B----4-:R2:W-:Y:S04]  /*482d0*/  STS.U16 [R2+UR4+0x10800], R26 ;  /* 0x0108001a02007988 */ /* 0x0105e80008000404 */
[----:B0-----:R-:W3:Y:S04]  /*482e0*/  LDL.LU R3, [R1+0x298] ;  /* 0x0002980001037983 */ /* 0x001ee80000300800 */
[----:B------:R-:W4:Y:S04]  /*482f0*/  LDL.LU R23, [R1+0x294] ;  /* 0x0002940001177983 */ /* 0x000f280000300800 */
[----:B-1----:R-:W4:Y:S04]  /*48300*/  LDL.LU R28, [R1+0x258] ;  /* 0x00025800011c7983 */ /* 0x002f280000300800 */
[----:B--2---:R-:W2:Y:S04]  /*48310*/  LDL.LU R26, [R1+0x254] ;  /* 0x00025400011a7983 */ /* 0x004ea80000300800 */
[----:B------:R0:W-:Y:S04]  /*48320*/  STS.U16 [R2+UR4+0x11000], R27 ;  /* 0x0110001b02007988 */ /* 0x0001e80008000404 */
[----:B------:R1:W-:Y:S04]  /*48330*/  STS.U16 [R2+UR4+0x11800], R22 ;  /* 0x0118001602007988 */ /* 0x0003e80008000404 */
[----:B------:R1:W-:Y:S04]  /*48340*/  STS.U16 [R2+UR4+0x11880], R24 ;  /* 0x0118801802007988 */ /* 0x0003e80008000404 */
[----:B0-----:R-:W2:Y:S04]  /*48350*/  LDL.LU R27, [R1+0x218] ;  /* 0x00021800011b7983 */ /* 0x001ea80000300800 */
[----:B-1----:R-:W2:Y:S04]  /*48360*/  LDL.LU R22, [R1+0x214] ;  /* 0x0002140001167983 */ /* 0x002ea80000300800 */
[----:B------:R-:W2:Y:S01]  /*48370*/  LDL.LU R24, [R1+0x1d8] ;  /* 0x0001d80001187983 */ /* 0x000ea20000300800 */
[----:B------:R-:W-:-:S03]  /*48380*/  LOP3.LUT R0, R2, 0x10, RZ, 0x3c, !PT ;  /* 0x0000001002007812 */ /* 0x000fc600078e3cff */
[----:B------:R0:W-:Y:S04]  /*48390*/  STS.U16 [R2+UR4+0x13080], R25 ;  /* 0x0130801902007988 */ /* 0x0001e80008000404 */
[----:B------:R1:W-:Y:S04]  /*483a0*/  STS.U16 [R2+UR4+0x10880], R11 ;  /* 0x0108800b02007988 */ /* 0x0003e80008000404 */
[----:B------:R-:W-:Y:S04]  /*483b0*/  STS.U16 [R2+UR4+0x11080], R12 ;  /* 0x0110800c02007988 */ /* 0x000fe80008000404 */
[----:B------:R-:W-:Y:S04]  /*483c0*/  STS.U16 [R2+UR4+0x12000], R13 ;  /* 0x0120000d02007988 */ /* 0x000fe80008000404 */
[----:B------:R-:W-:Y:S04]  /*483d0*/  STS.U16 [R2+UR4+0x12080], R14 ;  /* 0x0120800e02007988 */ /* 0x000fe80008000404 */
[----:B------:R-:W-:Y:S04]  /*483e0*/  STS.U16 [R2+UR4+0x12800], R15 ;  /* 0x0128000f02007988 */ /* 0x000fe80008000404 */
[----:B------:R-:W-:Y:S04]  /*483f0*/  STS.U16 [R2+UR4+0x12880], R16 ;  /* 0x0128801002007988 */ /* 0x000fe80008000404 */
[----:B------:R-:W-:Y:S04]  /*48400*/  STS.U16 [R2+UR4+0x13000], R17 ;  /* 0x0130001102007988 */ /* 0x000fe80008000404 */
[----:B0-----:R-:W2:Y:S04]  /*48410*/  LDL.LU R25, [R1+0x1d4] ;  /* 0x0001d40001197983 */ /* 0x001ea80000300800 */
[----:B------:R-:W2:Y:S04]  /*48420*/  LDL.LU R7, [R1+0x178] ;  /* 0x0001780001077983 */ /* 0x000ea80000300800 */
[----:B------:R-:W-:Y:S04]  /*48430*/  STS.U16 [R2+UR4+0x13800], R18 ;  /* 0x0138001202007988 */ /* 0x000fe80008000404 */
[----:B------:R-:W-:Y:S04]  /*48440*/  STS.U16 [R2+UR4+0x13880], R19 ;  /* 0x0138801302007988 */ /* 0x000fe80008000404 */
[----:B------:R-:W2:Y:S04]  /*48450*/  LDL.LU R8, [R1+0x174] ;  /* 0x0001740001087983 */ /* 0x000ea80000300800 */
[----:B------:R-:W-:Y:S04]  /*48460*/  STS.U16 [R0+UR4+0x10100], R20 ;  /* 0x0101001400007988 */ /* 0x000fe80008000404 */
[----:B------:R-:W2:Y:S04]  /*48470*/  LDL.LU R9, [R1+0x138] ;  /* 0x0001380001097983 */ /* 0x000ea80000300800 */
[----:B------:R-:W-:Y:S04]  /*48480*/  STS.U16 [R0+UR4+0x10180], R21 ;  /* 0x0101801500007988 */ /* 0x000fe80008000404 */
[----:B------:R-:W2:Y:S04]  /*48490*/  LDL.LU R10, [R1+0x134] ;  /* 0x00013400010a7983 */ /* 0x000ea80000300800 */
[----:B-1----:R-:W2:Y:S04]  /*484a0*/  LDL.LU R11, [R1+0xf8] ;  /* 0x0000f800010b7983 */ /* 0x002ea80000300800 */
[----:B---3--:R0:W-:Y:S04]  /*484b0*/  STS.U16 [R0+UR4+0x10900], R3 ;  /* 0x0109000300007988 */ /* 0x0081e80008000404 */
[----:B----4-:R-:W-:Y:S04]  /*484c0*/  STS.U16 [R0+UR4+0x10980], R23 ;  /* 0x0109801700007988 */ /* 0x010fe80008000404 */
[----:B------:R1:W-:Y:S04]  /*484d0*/  STS.U16 [R0+UR4+0x11100], R28 ;  /* 0x0111001c00007988 */ /* 0x0003e80008000404 */
[----:B--2---:R2:W-:Y:S04]  /*484e0*/  STS.U16 [R0+UR4+0x11180], R26 ;  /* 0x0111801a00007988 */ /* 0x0045e80008000404 */
[----:B0-----:R-:W3:Y:S04]  /*484f0*/  LDL.LU R3, [R1+0xf4] ;  /* 0x0000f40001037983 */ /* 0x001ee80000300800 */
[----:B-1----:R-:W4:Y:S04]  /*48500*/  LDL.LU R28, [R1+0x2d0] ;  /* 0x0002d000011c7983 */ /* 0x002f280000300800 */
[----:B------:R-:W4:Y:S04]  /*48510*/  LDL.LU R12, [R1+0x2cc] ;  /* 0x0002cc00010c7983 */ /* 0x000f280000300800 */
[----:B--2---:R-:W2:Y:S04]  /*48520*/  LDL.LU R26, [R1+0x290] ;  /* 0x00029000011a7983 */ /* 0x004ea80000300800 */
[----:B------:R-:W2:Y:S04]  /*48530*/  LDL.LU R13, [R1+0x28c] ;  /* 0x00028c00010d7983 */ /* 0x000ea80000300800 */
[----:B------:R0:W-:Y:S04]  /*48540*/  STS.U16 [R0+UR4+0x11900], R27 ;  /* 0x0119001b00007988 */ /* 0x0001e80008000404 */
[----:B------:R-:W2:Y:S04]  /*48550*/  LDL.LU R23, [R1+0x250] ;  /* 0x0002500001177983 */ /* 0x000ea80000300800 */
[----:B------:R-:W-:Y:S04]  /*48560*/  STS.U16 [R0+UR4+0x11980], R22 ;  /* 0x0119801600007988 */ /* 0x000fe80008000404 */
[----:B------:R1:W-:Y:S04]  /*48570*/  STS.U16 [R0+UR4+0x12100], R24 ;  /* 0x0121001800007988 */ /* 0x0003e80008000404 */
[----:B0-----:R-:W2:Y:S04]  /*48580*/  LDL.LU R27, [R1+0x24c] ;  /* 0x00024c00011b7983 */ /* 0x001ea80000300800 */
[----:B------:R-:W2:Y:S04]  /*48590*/  LDL.LU R14, [R1+0x210] ;  /* 0x00021000010e7983 */ /* 0x000ea80000300800 */
[----:B------:R-:W2:Y:S04]  /*485a0*/  LDL.LU R15, [R1+0x20c] ;  /* 0x00020c00010f7983 */ /* 0x000ea80000300800 */
[----:B------:R-:W2:Y:S04]  /*485b0*/  LDL.LU R16, [R1+0x1d0] ;  /* 0x0001d00001107983 */ /* 0x000ea80000300800 */
[----:B------:R-:W2:Y:S04]  /*485c0*/  LDL.LU R17, [R1+0x1ac] ;  /* 0x0001ac0001117983 */ /* 0x000ea80000300800 */
[----:B------:R-:W2:Y:S04]  /*485d0*/  LDL.LU R18, [R1+0x170] ;  /* 0x0001700001127983 */ /* 0x000ea80000300800 */
[----:B------:R-:W2:Y:S04]  /*485e0*/  LDL.LU R19, [R1+0x16c] ;  /* 0x00016c0001137983 */ /* 0x000ea80000300800 */
[----:B------:R-:W2:Y:S04]  /*485f0*/  LDL.LU R20, [R1+0x130] ;  /* 0x0001300001147983 */ /* 0x000ea80000300800 */
[----:B-1----:R-:W2:Y:S04]  /*48600*/  LDL.LU R24, [R1+0x12c] ;  /* 0x00012c0001187983 */ /* 0x002ea80000300800 */
[----:B------:R-:W2:Y:S04]  /*48610*/  LDL.LU R21, [R1+0xf0] ;  /* 0x0000f00001157983 */ /* 0x000ea80000300800 */
[----:B------:R0:W-:Y:S04]  /*48620*/  STS.U16 [R0+UR4+0x12180], R25 ;  /* 0x0121801900007988 */ /* 0x0001e80008000404 */
[----:B------:R-:W2:Y:S04]  /*48630*/  LDL.LU R22, [R1+0xec] ;  /* 0x0000ec0001167983 */ /* 0x000ea80000300800 */
[----:B------:R-:W-:Y:S04]  /*48640*/  STS.U16 [R0+UR4+0x12900], R7 ;  /* 0x0129000700007988 */ /* 0x000fe80008000404 */
[----:B------:R-:W-:Y:S04]  /*48650*/  STS.U16 [R0+UR4+0x12980], R8 ;  /* 0x0129800800007988 */ /* 0x000fe80008000404 */
[----:B------:R-:W-:Y:S01]  /*48660*/  STS.U16 [R0+UR4+0x13100], R9 ;  /* 0x0131000900007988 */ /* 0x000fe20008000404 */
[----:B------:R-:W-:-:S03]  /*48670*/  LOP3.LUT R5, R2, 0x20, RZ, 0x3c, !PT ;  /* 0x0000002002057812 */ /* 0x000fc600078e3cff */
[----:B------:R-:W-:Y:S04]  /*48680*/  STS.U16 [R0+UR4+0x13180], R10 ;  /* 0x0131800a00007988 */ /* 0x000fe80008000404 */
[----:B------:R-:W-:Y:S04]  /*48690*/  STS.U16 [R0+UR4+0x13900], R11 ;  /* 0x0139000b00007988 */ /* 0x000fe80008000404 */
[----:B0-----:R-:W2:Y:S04]  /*486a0*/  LDL.LU R25, [R1+0x2c8] ;  /* 0x0002c80001197983 */ /* 0x001ea80000300800 */
[----:B---3--:R0:W-:Y:S04]  /*486b0*/  STS.U16 [R0+UR4+0x13980], R3 ;  /* 0x0139800300007988 */ /* 0x0081e80008000404 */
[----:B----4-:R1:W-:Y:S04]  /*486c0*/  STS.U16 [R5+UR4+0x10200], R28 ;  /* 0x0102001c05007988 */ /* 0x0103e80008000404 */
[----:B------:R-:W-:Y:S04]  /*486d0*/  STS.U16 [R5+UR4+0x10280], R12 ;  /* 0x0102800c05007988 */ /* 0x000fe80008000404 */
[----:B--2---:R2:W-:Y:S04]  /*486e0*/  STS.U16 [R5+UR4+0x10a00], R26 ;  /* 0x010a001a05007988 */ /* 0x0045e80008000404 */
[----:B------:R-:W-:Y:S04]  /*486f0*/  STS.U16 [R5+UR4+0x10a80], R13 ;  /* 0x010a800d05007988 */ /* 0x000fe80008000404 */
[----:B0-----:R-:W3:Y:S04]  /*48700*/  LDL.LU R3, [R1+0x2c4] ;  /* 0x0002c40001037983 */ /* 0x001ee80000300800 */
[----:B------:R-:W-:Y:S04]  /*48710*/  STL [R1+0x7f90], R0 ;  /* 0x007f900001007387 */ /* 0x000fe80000100800 */
[----:B-1----:R-:W4:Y:S04]  /*48720*/  LDL.LU R28, [R1+0x288] ;  /* 0x00028800011c7983 */ /* 0x002f280000300800 */
[----:B--2---:R-:W2:Y:S04]  /*48730*/  LDL.LU R26, [R1+0x284] ;  /* 0x00028400011a7983 */ /* 0x004ea80000300800 */
        /* <DEDUP_REMOVED lines=8> */
[----:B------:R-:W-:Y:S04]  /*487c0*/  STS.U16 [R5+UR4+0x13200], R20 ;  /* 0x0132001405007988 */ /* 0x000fe80008000404 */
[----:B0-----:R-:W2:Y:S04]  /*487d0*/  LDL.LU R23, [R1+0x248] ;  /* 0x0002480001177983 */ /* 0x001ea80000300800 */
[----:B-1----:R-:W2:Y:S04]  /*487e0*/  LDL.LU R27, [R1+0x244] ;  /* 0x00024400011b7983 */ /* 0x002ea80000300800 */
[----:B------:R0:W-:Y:S04]  /*487f0*/  STS.U16 [R5+UR4+0x13280], R24 ;  /* 0x0132801805007988 */ /* 0x0001e80008000404 */
[----:B0-----:R-:W2:Y:S04]  /*48800*/  LDL.LU R24, [R1+0x208] ;  /* 0x0002080001187983 */ /* 0x001ea80000300800 */
[----:B------:R-:W-:Y:S04]  /*48810*/  STS.U16 [R5+UR4+0x13a00], R21 ;  /* 0x013a001505007988 */ /* 0x000fe80008000404 */
[----:B------:R0:W-:Y:S01]  /*48820*/  STS.U16 [R5+UR4+0x13a80], R22 ;  /* 0x013a801605007988 */ /* 0x0001e20008000404 */
[----:B------:R-:W-:-:S03]  /*48830*/  LOP3.LUT R4, R2, 0x30, RZ, 0x3c, !PT ;  /* 0x0000003002047812 */ /* 0x000fc600078e3cff */
[----:B0-----:R-:W2:Y:S04]  /*48840*/  LDL.LU R5, [R1+0x204] ;  /* 0x0002040001057983 */ /* 0x001ea80000300800 */
[----:B------:R-:W2:Y:S04]  /*48850*/  LDL.LU R6, [R1+0x1a8] ;  /* 0x0001a80001067983 */ /* 0x000ea80000300800 */
[----:B------:R-:W2:Y:S04]  /*48860*/  LDL.LU R7, [R1+0x1a4] ;  /* 0x0001a40001077983 */ /* 0x000ea80000300800 */
[----:B------:R-:W2:Y:S04]  /*48870*/  LDL.LU R8, [R1+0x168] ;  /* 0x0001680001087983 */ /* 0x000ea80000300800 */
[----:B------:R-:W2:Y:S04]  /*48880*/  LDL.LU R9, [R1+0x164] ;  /* 0x0001640001097983 */ /* 0x000ea80000300800 */
[----:B------:R-:W-:Y:S04]  /*48890*/  STS.U16 [R4+UR4+0x10300], R25 ;  /* 0x0103001904007988 */ /* 0x000fe80008000404 */
[----:B------:R-:W2:Y:S04]  /*488a0*/  LDL.LU R10, [R1+0x128] ;  /* 0x00012800010a7983 */ /* 0x000ea80000300800 */
[----:B------:R-:W2:Y:S04]  /*488b0*/  LDL.LU R11, [R1+0x124] ;  /* 0x00012400010b7983 */ /* 0x000ea80000300800 */
[----:B---3--:R0:W-:Y:S04]  /*488c0*/  STS.U16 [R4+UR4+0x10380], R3 ;  /* 0x0103800304007988 */ /* 0x0081e80008000404 */
[----:B----4-:R1:W-:Y:S04]  /*488d0*/  STS.U16 [R4+UR4+0x10b00], R28 ;  /* 0x010b001c04007988 */ /* 0x0103e80008000404 */
[----:B--2---:R2:W-:Y:S04]  /*488e0*/  STS.U16 [R4+UR4+0x10b80], R26 ;  /* 0x010b801a04007988 */ /* 0x0045e80008000404 */
[----:B0-----:R-:W3:Y:S04]  /*488f0*/  LDL.LU R3, [R1+0xe8] ;  /* 0x0000e80001037983 */ /* 0x001ee80000300800 */
[----:B------:R-:W4:Y:S04]  /*48900*/  LDL.LU R12, [R1+0xe4] ;  /* 0x0000e400010c7983 */ /* 0x000f280000300800 */
[----:B-1----:R-:W4:Y:S04]  /*48910*/  LDL.LU R28, [R1+0x2c0] ;  /* 0x0002c000011c7983 */ /* 0x002f280000300800 */
[----:B------:R-:W4:Y:S04]  /*48920*/  LDL.LU R13, [R1+0x2bc] ;  /* 0x0002bc00010d7983 */ /* 0x000f280000300800 */
[----:B------:R-:W4:Y:S04]  /*48930*/  LDL.LU R25, [R1+0x280] ;  /* 0x0002800001197983 */ /* 0x000f280000300800 */
[----:B--2---:R-:W2:Y:S04]  /*48940*/  LDL.LU R26, [R1+0x27c] ;  /* 0x00027c00011a7983 */ /* 0x004ea80000300800 */
[----:B------:R-:W2:Y:S04]  /*48950*/  LDL.LU R14, [R1+0x240] ;  /* 0x00024000010e7983 */ /* 0x000ea80000300800 */
[----:B------:R-:W2:Y:S04]  /*48960*/  LDL.LU R15, [R1+0x23c] ;  /* 0x00023c00010f7983 */ /* 0x000ea80000300800 */
[----:B------:R-:W2:Y:S04]  /*48970*/  LDL.LU R16, [R1+0x200] ;  /* 0x0002000001107983 */ /* 0x000ea80000300800 */
[----:B------:R-:W2:Y:S04]  /*48980*/  LDL.LU R17, [R1+0x1fc] ;  /* 0x0001fc0001117983 */ /* 0x000ea80000300800 */
[----:B------:R-:W2:Y:S04]  /*48990*/  LDL.LU R18, [R1+0x1a0] ;  /* 0x0001a00001127983 */ /* 0x000ea80000300800 */
[----:B------:R-:W2:Y:S04]  /*489a0*/  LDL.LU R19, [R1+0x19c] ;  /* 0x00019c0001137983 */ /* 0x000ea80000300800 */
[----:B------:R-:W-:Y:S04]  /*489b0*/  STS.U16 [R4+UR4+0x11300], R23 ;  /* 0x0113001704007988 */ /* 0x000fe80008000404 */
[----:B------:R-:W2:Y:S04]  /*489c0*/  LDL.LU R20, [R1+0x160] ;  /* 0x0001600001147983 */ /* 0x000ea80000300800 */
[----:B------:R0:W-:Y:S04]  /*489d0*/  STS.U16 [R4+UR4+0x11380], R27 ;  /* 0x0113801b04007988 */ /* 0x0001e80008000404 */
[----:B------:R-:W2:Y:S04]  /*489e0*/  LDL.LU R21, [R1+0x15c] ;  /* 0x00015c0001157983 */ /* 0x000ea80000300800 */
[----:B------:R1:W-:Y:S04]  /*489f0*/  STS.U16 [R4+UR4+0x11b00], R24 ;  /* 0x011b001804007988 */ /* 0x0003e80008000404 */
[----:B0-----:R-:W2:Y:S04]  /*48a00*/  LDL.LU R27, [R1+0x120] ;  /* 0x00012000011b7983 */ /* 0x001ea80000300800 */
[----:B------:R-:W2:Y:S04]  /*48a10*/  LDL.LU R22, [R1+0x11c] ;  /* 0x00011c0001167983 */ /* 0x000ea80000300800 */
[----:B------:R-:W2:Y:S04]  /*48a20*/  LDL.LU R23, [R1+0xe0] ;  /* 0x0000e00001177983 */ /* 0x000ea80000300800 */
[----:B-1----:R-:W2:Y:S04]  /*48a30*/  LDL.LU R24, [R1+0xdc] ;  /* 0x0000dc0001187983 */ /* 0x002ea80000300800 */
[----:B------:R-:W-:Y:S04]  /*48a40*/  STS.U16 [R4+UR4+0x11b80], R5 ;  /* 0x011b800504007988 */ /* 0x000fe80008000404 */
[----:B------:R-:W-:Y:S04]  /*48a50*/  STS.U16 [R4+UR4+0x12300], R6 ;  /* 0x0123000604007988 */ /* 0x000fe80008000404 */
[----:B------:R-:W-:Y:S04]  /*48a60*/  STS.U16 [R4+UR4+0x12380], R7 ;  /* 0x0123800704007988 */ /* 0x000fe80008000404 */
[----:B------:R-:W-:Y:S04]  /*48a70*/  STS.U16 [R4+UR4+0x12b00], R8 ;  /* 0x012b000804007988 */ /* 0x000fe80008000404 */
[----:B------:R-:W-:Y:S01]  /*48a80*/  STS.U16 [R4+UR4+0x12b80], R9 ;  /* 0x012b800904007988 */ /* 0x000fe20008000404 */
[----:B------:R-:W-:-:S03]  /*48a90*/  LOP3.LUT R0, R2, 0x40, RZ, 0x3c, !PT ;  /* 0x0000004002007812 */ /* 0x000fc600078e3cff */
[----:B------:R-:W-:Y:S04]  /*48aa0*/  STS.U16 [R4+UR4+0x13300], R10 ;  /* 0x0133000a04007988 */ /* 0x000fe80008000404 */
[----:B------:R-:W-:Y:S04]  /*48ab0*/  STS.U16 [R4+UR4+0x13380], R11 ;  /* 0x0133800b04007988 */ /* 0x000fe80008000404 */
[----:B---3--:R0:W-:Y:S04]  /*48ac0*/  STS.U16 [R4+UR4+0x13b00], R3 ;  /* 0x013b000304007988 */ /* 0x0081e80008000404 */
[----:B----4-:R-:W-:Y:S04]  /*48ad0*/  STS.U16 [R4+UR4+0x13b80], R12 ;  /* 0x013b800c04007988 */ /* 0x010fe80008000404 */
[----:B------:R1:W-:Y:S04]  /*48ae0*/  STS.U16 [R0+UR4+0x10400], R28 ;  /* 0x0104001c00007988 */ /* 0x0003e80008000404 */
[----:B------:R-:W-:Y:S04]  /*48af0*/  STS.U16 [R0+UR4+0x10480], R13 ;  /* 0x0104800d00007988 */ /* 0x000fe80008000404 */
[----:B------:R3:W-:Y:S04]  /*48b00*/  STS.U16 [R0+UR4+0x10c00], R25 ;  /* 0x010c001900007988 */ /* 0x0007e80008000404 */
[----:B--2---:R2:W-:Y:S04]  /*48b10*/  STS.U16 [R0+UR4+0x10c80], R26 ;  /* 0x010c801a00007988 */ /* 0x0045e80008000404 */
[----:B------:R-:W-:Y:S04]  /*48b20*/  STS.U16 [R0+UR4+0x11400], R14 ;  /* 0x0114000e00007988 */ /* 0x000fe80008000404 */
[----:B------:R-:W-:Y:S04]  /*48b30*/  STS.U16 [R0+UR4+0x11480], R15 ;  /* 0x0114800f00007988 */ /* 0x000fe80008000404 */
[----:B------:R-:W-:Y:S04]  /*48b40*/  STS.U16 [R0+UR4+0x11c00], R16 ;  /* 0x011c001000007988 */ /* 0x000fe80008000404 */
[----:B------:R-:W-:Y:S04]  /*48b50*/  STS.U16 [R0+UR4+0x11c80], R17 ;  /* 0x011c801100007988 */ /* 0x000fe80008000404 */
[----:B------:R-:W-:Y:S04]  /*48b60*/  STS.U16 [R0+UR4+0x12400], R18 ;  /* 0x0124001200007988 */ /* 0x000fe80008000404 */
[----:B------:R-:W-:Y:S04]  /*48b70*/  STS.U16 [R0+UR4+0x12480], R19 ;  /* 0x0124801300007988 */ /* 0x000fe80008000404 */
[----:B0-----:R-:W4:Y:S04]  /*48b80*/  LDL.LU R3, [R1+0x2b8] ;  /* 0x0002b80001037983 */ /* 0x001f280000300800 */
[----:B------:R-:W-:Y:S04]  /*48b90*/  STS.U16 [R0+UR4+0x12c00], R20 ;  /* 0x012c001400007988 */ /* 0x000fe80008000404 */
[----:B------:R-:W-:Y:S04]  /*48ba0*/  STS.U16 [R0+UR4+0x12c80], R21 ;  /* 0x012c801500007988 */ /* 0x000fe80008000404 */
[----:B-1----:R-:W4:Y:S04]  /*48bb0*/  LDL.LU R28, [R1+0x2b4] ;  /* 0x0002b400011c7983 */ /* 0x002f280000300800 */
[----:B---3--:R-:W3:Y:S04]  /*48bc0*/  LDL.LU R25, [R1+0x278] ;  /* 0x0002780001197983 */ /* 0x008ee80000300800 */
[----:B--2---:R-:W2:Y:S04]  /*48bd0*/  LDL.LU R26, [R1+0x274] ;  /* 0x00027400011a7983 */ /* 0x004ea80000300800 */
[----:B------:R0:W-:Y:S04]  /*48be0*/  STS.U16 [R0+UR4+0x13400], R27 ;  /* 0x0134001b00007988 */ /* 0x0001e80008000404 */
[----:B------:R-:W-:Y:S04]  /*48bf0*/  STS.U16 [R0+UR4+0x13480], R22 ;  /* 0x0134801600007988 */ /* 0x000fe80008000404 */
[----:B------:R-:W-:Y:S04]  /*48c00*/  STS.U16 [R0+UR4+0x13c00], R23 ;  /* 0x013c001700007988 */ /* 0x000fe80008000404 */
[----:B------:R1:W-:Y:S04]  /*48c10*/  STS.U16 [R0+UR4+0x13c80], R24 ;  /* 0x013c801800007988 */ /* 0x0003e80008000404 */
[----:B0-----:R-:W2:Y:S04]  /*48c20*/  LDL.LU R27, [R1+0x238] ;  /* 0x00023800011b7983 */ /* 0x001ea80000300800 */
[----:B-1----:R-:W2:Y:S04]  /*48c30*/  LDL.LU R0, [R1+0x234] ;  /* 0x0002340001007983 */ /* 0x002ea80000300800 */
[----:B------:R-:W2:Y:S04]  /*48c40*/  LDL.LU R5, [R1+0x1f8] ;  /* 0x0001f80001057983 */ /* 0x000ea80000300800 */
[----:B------:R-:W2:Y:S04]  /*48c50*/  LDL.LU R6, [R1+0x1f4] ;  /* 0x0001f40001067983 */ /* 0x000ea80000300800 */
[----:B------:R-:W2:Y:S04]  /*48c60*/  LDL.LU R7, [R1+0x198] ;  /* 0x0001980001077983 */ /* 0x000ea80000300800 */
[----:B------:R-:W2:Y:S04]  /*48c70*/  LDL.LU R8, [R1+0x194] ;  /* 0x0001940001087983 */ /* 0x000ea80000300800 */
[----:B------:R-:W2:Y:S04]  /*48c80*/  LDL.LU R9, [R1+0x158] ;  /* 0x0001580001097983 */ /* 0x000ea80000300800 */
[----:B------:R-:W2:Y:S04]  /*48c90*/  LDL.LU R10, [R1+0x154] ;  /* 0x00015400010a7983 */ /* 0x000ea80000300800 */
[----:B------:R-:W2:Y:S04]  /*48ca0*/  LDL.LU R11, [R1+0x118] ;  /* 0x00011800010b7983 */ /* 0x000ea80000300800 */
[----:B------:R-:W2:Y:S04]  /*48cb0*/  LDL.LU R12, [R1+0x114] ;  /* 0x00011400010c7983 */ /* 0x000ea80000300800 */
[----:B------:R-:W2:Y:S01]  /*48cc0*/  LDL.LU R13, [R1+0xd8] ;  /* 0x0000d800010d7983 */ /* 0x000ea20000300800 */
[----:B------:R-:W-:-:S03]  /*48cd0*/  LOP3.LUT R4, R2, 0x50, RZ, 0x3c, !PT ;  /* 0x0000005002047812 */ /* 0x000fc600078e3cff */
[----:B------:R-:W2:Y:S04]  /*48ce0*/  LDL.LU R14, [R1+0x2b0] ;  /* 0x0002b000010e7983 */ /* 0x000ea80000300800 */
[----:B----4-:R0:W-:Y:S04]  /*48cf0*/  STS.U16 [R4+UR4+0x10500], R3 ;  /* 0x0105000304007988 */ /* 0x0101e80008000404 */
[----:B------:R1:W-:Y:S04]  /*48d00*/  STS.U16 [R4+UR4+0x10580], R28 ;  /* 0x0105801c04007988 */ /* 0x0003e80008000404 */
[----:B---3--:R3:W-:Y:S04]  /*48d10*/  STS.U16 [R4+UR4+0x10d00], R25 ;  /* 0x010d001904007988 */ /* 0x0087e80008000404 */
[----:B--2---:R2:W-:Y:S04]  /*48d20*/  STS.U16 [R4+UR4+0x10d80], R26 ;  /* 0x010d801a04007988 */ /* 0x0045e80008000404 */
[----:B0-----:R-:W4:Y:S04]  /*48d30*/  LDL.LU R3, [R1+0x2ac] ;  /* 0x0002ac0001037983 */ /* 0x001f280000300800 */
[----:B-1----:R-:W4:Y:S04]  /*48d40*/  LDL.LU R28, [R1+0x270] ;  /* 0x00027000011c7983 */ /* 0x002f280000300800 */
        /* <DEDUP_REMOVED lines=18> */
[----:B------:R-:W-:Y:S04]  /*48e70*/  STS.U16 [R4+UR4+0x13500], R11 ;  /* 0x0135000b04007988 */ /* 0x000fe80008000404 */
[----:B---3--:R-:W3:Y:S04]  /*48e80*/  LDL.LU R25, [R1+0xd0] ;  /* 0x0000d00001197983 */ /* 0x008ee80000300800 */
[----:B------:R-:W-:Y:S04]  /*48e90*/  STS.U16 [R4+UR4+0x13580], R12 ;  /* 0x0135800c04007988 */ /* 0x000fe80008000404 */
[----:B--2---:R-:W2:Y:S04]  /*48ea0*/  LDL.LU R26, [R1+0xcc] ;  /* 0x0000cc00011a7983 */ /* 0x004ea80000300800 */
[----:B------:R-:W-:Y:S04]  /*48eb0*/  STS.U16 [R4+UR4+0x13d00], R13 ;  /* 0x013d000d04007988 */ /* 0x000fe80008000404 */
[----:B0-----:R-:W2:Y:S04]  /*48ec0*/  LDL.LU R27, [R1+0x2a8] ;  /* 0x0002a800011b7983 */ /* 0x001ea80000300800 */
[----:B------:R0:W-:Y:S04]  /*48ed0*/  STS.U16 [R4+UR4+0x13d80], R29 ;  /* 0x013d801d04007988 */ /* 0x0001e80008000404 */
[----:B0-----:R-:W3:Y:S01]  /*48ee0*/  LDL.LU R29, [R1+0x7fa8] ;  /* 0x007fa800011d7983 */ /* 0x001ee20000300800 */
[----:B------:R-:W-:-:S05]  /*48ef0*/  LOP3.LUT R0, R2, 0x60, RZ, 0x3c, !PT ;  /* 0x0000006002007812 */ /* 0x000fca00078e3cff */
[----:B------:R-:W-:Y:S04]  /*48f00*/  STS.U16 [R0+UR4+0x10600], R14 ;  /* 0x0106000e00007988 */ /* 0x000fe80008000404 */
[----:B----4-:R0:W-:Y:S04]  /*48f10*/  STS.U16 [R0+UR4+0x10680], R3 ;  /* 0x0106800300007988 */ /* 0x0101e80008000404 */
        /* <DEDUP_REMOVED lines=10> */
[----:B0-----:R-:W4:Y:S04]  /*48fc0*/  LDL.LU R3, [R1+0x2a4] ;  /* 0x0002a40001037983 */ /* 0x001f280000300800 */
[----:B-1----:R-:W4:Y:S04]  /*48fd0*/  LDL.LU R28, [R1+0x268] ;  /* 0x00026800011c7983 */ /* 0x002f280000300800 */
[----:B---3--:R0:W-:Y:S02]  /*48fe0*/  STS.U16 [R0+UR4+0x13600], R29 ;  /* 0x0136001d00007988 */ /* 0x0081e40008000404 */
[----:B0-----:R-:W-:-:S02]  /*48ff0*/  LOP3.LUT R29, R2, 0x70, RZ, 0x3c, !PT ;  /* 0x00000070021d7812 */ /* 0x001fc400078e3cff */
[----:B------:R-:W3:Y:S04]  /*49000*/  LDL.LU R2, [R1+0x228] ;  /* 0x0002280001027983 */ /* 0x000ee80000300800 */
[----:B------:R-:W-:Y:S04]  /*49010*/  STS.U16 [R0+UR4+0x13680], R24 ;  /* 0x0136801800007988 */ /* 0x000fe80008000404 */
[----:B------:R-:W-:Y:S04]  /*49020*/  STS.U16 [R0+UR4+0x13e00], R25 ;  /* 0x013e001900007988 */ /* 0x000fe80008000404 */
[----:B--2---:R-:W-:Y:S04]  /*49030*/  STS.U16 [R0+UR4+0x13e80], R26 ;  /* 0x013e801a00007988 */ /* 0x004fe80008000404 */
[----:B---3--:R0:W-:Y:S04]  /*49040*/  STL [R1+0x7fa4], R2 ;  /* 0x007fa40201007387 */ /* 0x0081e80000100800 */
[----:B0-----:R-:W2:Y:S04]  /*49050*/  LDL.LU R2, [R1+0x264] ;  /* 0x0002640001027983 */ /* 0x001ea80000300800 */
[----:B------:R-:W3:Y:S04]  /*49060*/  LDL.LU R0, [R1+0x224] ;  /* 0x0002240001007983 */ /* 0x000ee80000300800 */
        /* <DEDUP_REMOVED lines=22> */
[----:B------:R0:W-:Y:S04]  /*491d0*/  STS.U16 [R29+UR4+0x10700], R27 ;  /* 0x0107001b1d007988 */ /* 0x0001e80008000404 */
[----:B------:R-:W3:Y:S04]  /*491e0*/  LDL.LU R26, [R1+0x90] ;  /* 0x00009000011a7983 */ /* 0x000ee80000300800 */
[----:B----4-:R1:W-:Y:S04]  /*491f0*/  STS.U16 [R29+UR4+0x10780], R3 ;  /* 0x010780031d007988 */ /* 0x0103e80008000404 */
[----:B------:R4:W-:Y:S04]  /*49200*/  STS.U16 [R29+UR4+0x10f00], R28 ;  /* 0x010f001c1d007988 */ /* 0x0009e80008000404 */
[----:B0-----:R-:W3:Y:S04]  /*49210*/  LDL.LU R27, [R1+0x8c] ;  /* 0x00008c00011b7983 */ /* 0x001ee80000300800 */
[----:B-1----:R-:W3:Y:S04]  /*49220*/  LDL.LU R3, [R1+0x88] ;  /* 0x0000880001037983 */ /* 0x002ee80000300800 */
[----:B----4-:R-:W4:Y:S04]  /*49230*/  LDL.LU R28, [R1+0x84] ;  /* 0x00008400011c7983 */ /* 0x010f280000300800 */
[----:B--2---:R0:W-:Y:S04]  /*49240*/  STS.U16 [R29+UR4+0x10f80], R2 ;  /* 0x010f80021d007988 */ /* 0x0041e80008000404 */
[----:B0-----:R-:W2:Y:S04]  /*49250*/  LDL.LU R2, [R1+0x7fa4] ;  /* 0x007fa40001027983 */ /* 0x001ea80000300800 */
[----:B------:R-:W-:Y:S04]  /*49260*/  STL [R1+0x7824], R29 ;  /* 0x0078241d01007387 */ /* 0x000fe80000100800 */
[----:B------:R-:W-:Y:S04]  /*49270*/  STL [R1+0x7f94], R29 ;  /* 0x007f941d01007387 */ /* 0x000fe80000100800 */
[----:B--2---:R-:W-:Y:S04]  /*49280*/  STS.U16 [R29+UR4+0x11700], R2 ;  /* 0x011700021d007988 */ /* 0x004fe80008000404 */
[----:B---3--:R-:W-:Y:S04]  /*49290*/  STS.U16 [R29+UR4+0x11780], R0 ;  /* 0x011780001d007988 */ /* 0x008fe80008000404 */
        /* <DEDUP_REMOVED lines=9> */
[----:B------:R0:W-:Y:S04]  /*49330*/  STS.U16 [R29+UR4+0x13f80], R13 ;  /* 0x013f800d1d007988 */ /* 0x0001e80008000404 */
[----:B0-----:R-:W2:Y:S04]  /*49340*/  LDL.LU R29, [R1+0x74] ;  /* 0x00007400011d7983 */ /* 0x001ea80000300800 */
[----:B--2---:R0:W-:Y:S04]  /*49350*/  STL [R1+0x7f98], R29 ;  /* 0x007f981d01007387 */ /* 0x0041e80000100800 */
[----:B0-----:R-:W2:Y:S04]  /*49360*/  LDL.LU R29, [R1+0x78] ;  /* 0x00007800011d7983 */ /* 0x001ea80000300800 */
[----:B--2---:R0:W-:Y:S04]  /*49370*/  STL [R1+0x7f9c], R29 ;  /* 0x007f9c1d01007387 */ /* 0x0041e80000100800 */
[----:B0-----:R-:W2:Y:S01]  /*49380*/  LDL.LU R29, [R1+0x7c] ;  /* 0x00007c00011d7983 */ /* 0x001ea20000300800 */
[----:B------:R-:W0:Y:S03]  /*49390*/  S2R R2, SR_TID.X ;  /* 0x0000000000027919 */ /* 0x000e260000002100 */
[----:B--2---:R1:W-:Y:S04]  /*493a0*/  STL [R1+0x7fa0], R29 ;  /* 0x007fa01d01007387 */ /* 0x0043e80000100800 */
[----:B-1----:R-:W2:Y:S01]  /*493b0*/  LDL.LU R29, [R1+0x80] ;  /* 0x00008000011d7983 */ /* 0x002ea20000300800 */
[----:B0-----:R-:W-:-:S03]  /*493c0*/  LOP3.LUT R2, R2, 0x3f, RZ, 0xc0, !PT ;  /* 0x0000003f02027812 */ /* 0x001fc600078ec0ff */
[----:B------:R-:W3:Y:S04]  /*493d0*/  LDL.LU R0, [R1+0x70] ;  /* 0x0000700001007983 */ /* 0x000ee80000300800 */
[----:B------:R-:W3:Y:S04]  /*493e0*/  LDL.LU R6, [R1+0x6c] ;  /* 0x00006c0001067983 */ /* 0x000ee80000300800 */
[----:B------:R-:W3:Y:S01]  /*493f0*/  LDL.LU R7, [R1+0x68] ;  /* 0x0000680001077983 */ /* 0x000ee20000300800 */
[----:B------:R-:W-:-:S03]  /*49400*/  IMAD.SHL.U32 R2, R2, 0x2, RZ ;  /* 0x0000000202027824 */ /* 0x000fc600078e00ff */
[----:B------:R-:W3:Y:S04]  /*49410*/  LDL.LU R8, [R1+0x64] ;  /* 0x0000640001087983 */ /* 0x000ee80000300800 */
[----:B------:R-:W3:Y:S04]  /*49420*/  LDL.LU R9, [R1+0x60] ;  /* 0x0000600001097983 */ /* 0x000ee80000300800 */
[----:B------:R-:W3:Y:S04]  /*49430*/  LDL.LU R10, [R1+0x5c] ;  /* 0x00005c00010a7983 */ /* 0x000ee80000300800 */
[----:B------:R-:W3:Y:S04]  /*49440*/  LDL.LU R11, [R1+0x58] ;  /* 0x00005800010b7983 */ /* 0x000ee80000300800 */
[----:B------:R-:W3:Y:S04]  /*49450*/  LDL.LU R12, [R1+0x54] ;  /* 0x00005400010c7983 */ /* 0x000ee80000300800 */
[----:B------:R0:W-:Y:S04]  /*49460*/  STS.U16 [R2+UR4], R14 ;  /* 0x0000000e02007988 */ /* 0x0001e80008000404 */
[----:B------:R-:W3:Y:S04]  /*49470*/  LDL.LU R13, [R1+0x50] ;  /* 0x00005000010d7983 */ /* 0x000ee80000300800 */
[----:B------:R1:W-:Y:S04]  /*49480*/  STS.U16 [R2+UR4+0x400], R15 ;  /* 0x0004000f02007988 */ /* 0x0003e80008000404 */
[----:B------:R4:W-:Y:S04]  /*49490*/  STS.U16 [R2+UR4+0x800], R16 ;  /* 0x0008001002007988 */ /* 0x0009e80008000404 */
[----:B------:R4:W-:Y:S04]  /*494a0*/  STS.U16 [R2+UR4+0xc00], R17 ;  /* 0x000c001102007988 */ /* 0x0009e80008000404 */
[----:B------:R4:W-:Y:S04]  /*494b0*/  STS.U16 [R2+UR4+0x1000], R18 ;  /* 0x0010001202007988 */ /* 0x0009e80008000404 */
[----:B------:R4:W-:Y:S04]  /*494c0*/  STS.U16 [R2+UR4+0x1400], R19 ;  /* 0x0014001302007988 */ /* 0x0009e80008000404 */
[----:B0-----:R-:W3:Y:S04]  /*494d0*/  LDL.LU R14, [R1+0x4c] ;  /* 0x00004c00010e7983 */ /* 0x001ee80000300800 */
[----:B-1----:R-:W3:Y:S04]  /*494e0*/  LDL.LU R15, [R1+0x48] ;  /* 0x00004800010f7983 */ /* 0x002ee80000300800 */
[----:B----4-:R-:W4:Y:S04]  /*494f0*/  LDL.LU R16, [R1+0x44] ;  /* 0x0000440001107983 */ /* 0x010f280000300800 */
[----:B------:R-:W4:Y:S04]  /*49500*/  LDL.LU R17, [R1+0x40] ;  /* 0x0000400001117983 */ /* 0x000f280000300800 */
[----:B------:R-:W4:Y:S04]  /*49510*/  LDL.LU R18, [R1+0x3c] ;  /* 0x00003c0001127983 */ /* 0x000f280000300800 */
[----:B------:R0:W-:Y:S04]  /*49520*/  STS.U16 [R2+UR4+0x1800], R20 ;  /* 0x0018001402007988 */ /* 0x0001e80008000404 */
[----:B------:R-:W4:Y:S04]  /*49530*/  LDL.LU R19, [R1+0x38] ;  /* 0x0000380001137983 */ /* 0x000f280000300800 */
[----:B------:R1:W-:Y:S04]  /*49540*/  STS.U16 [R2+UR4+0x1c00], R21 ;  /* 0x001c001502007988 */ /* 0x0003e80008000404 */
[----:B------:R1:W-:Y:S04]  /*49550*/  STS.U16 [R2+UR4+0x2000], R22 ;  /* 0x0020001602007988 */ /* 0x0003e80008000404 */
[----:B------:R1:W-:Y:S04]  /*49560*/  STS.U16 [R2+UR4+0x2400], R23 ;  /* 0x0024001702007988 */ /* 0x0003e80008000404 */
[----:B------:R1:W-:Y:S04]  /*49570*/  STS.U16 [R2+UR4+0x2800], R24 ;  /* 0x0028001802007988 */ /* 0x0003e80008000404 */
[----:B------:R1:W-:Y:S04]  /*49580*/  STS.U16 [R2+UR4+0x2c00], R25 ;  /* 0x002c001902007988 */ /* 0x0003e80008000404 */
[----:B0-----:R-:W4:Y:S04]  /*49590*/  LDL.LU R20, [R1+0x34] ;  /* 0x0000340001147983 */ /* 0x001f280000300800 */
[----:B-1----:R-:W4:Y:S04]  /*495a0*/  LDL.LU R21, [R1+0x30] ;  /* 0x0000300001157983 */ /* 0x002f280000300800 */
[----:B------:R-:W4:Y:S04]  /*495b0*/  LDL.LU R22, [R1+0x2c] ;  /* 0x00002c0001167983 */ /* 0x000f280000300800 */
[----:B------:R-:W4:Y:S04]  /*495c0*/  LDL.LU R23, [R1+0x28] ;  /* 0x0000280001177983 */ /* 0x000f280000300800 */
[----:B------:R-:W4:Y:S04]  /*495d0*/  LDL.LU R24, [R1+0x24] ;  /* 0x0000240001187983 */ /* 0x000f280000300800 */
[----:B------:R0:W-:Y:S04]  /*495e0*/  STS.U16 [R2+UR4+0x3000], R26 ;  /* 0x0030001a02007988 */ /* 0x0001e80008000404 */
[----:B------:R-:W4:Y:S04]  /*495f0*/  LDL.LU R25, [R1+0x20] ;  /* 0x0000200001197983 */ /* 0x000f280000300800 */
        /* <DEDUP_REMOVED lines=8> */
[----:B------:R-:W4:Y:S04]  /*49680*/  LDL.LU R5, [R1+0x8] ;  /* 0x0000080001057983 */ /* 0x000f280000300800 */
[----:B--2---:R0:W-:Y:S04]  /*49690*/  STS.U16 [R2+UR4+0x4000], R29 ;  /* 0x0040001d02007988 */ /* 0x0041e80008000404 */
[----:B0-----:R-:W2:Y:S04]  /*496a0*/  LDL.LU R29, [R1+0x7fa0] ;  /* 0x007fa000011d7983 */ /* 0x001ea80000300800 */
[----:B--2---:R0:W-:Y:S04]  /*496b0*/  STS.U16 [R2+UR4+0x4400], R29 ;  /* 0x0044001d02007988 */ /* 0x0041e80008000404 */
[----:B0-----:R-:W2:Y:S04]  /*496c0*/  LDL.LU R29, [R1+0x7f9c] ;  /* 0x007f9c00011d7983 */ /* 0x001ea80000300800 */
[----:B--2---:R0:W-:Y:S04]  /*496d0*/  STS.U16 [R2+UR4+0x4800], R29 ;  /* 0x0048001d02007988 */ /* 0x0041e80008000404 */
[----:B0-----:R-:W2:Y:S04]  /*496e0*/  LDL.LU R29, [R1+0x7f98] ;  /* 0x007f9800011d7983 */ /* 0x001ea80000300800 */
        /* <DEDUP_REMOVED lines=11> */
[----:B----4-:R-:W-:Y:S04]  /*497a0*/  STS.U16 [R2+UR4+0x7c00], R16 ;  /* 0x007c001002007988 */ /* 0x010fe80008000404 */
        /* <DEDUP_REMOVED lines=13> */
[----:B--2---:R0:W-:Y:S04]  /*49880*/  STS.U16 [R2+UR4+0x4c00], R29 ;  /* 0x004c001d02007988 */ /* 0x0041e80008000404 */
[----:B0-----:R-:W2:Y:S04]  /*49890*/  LDL.LU R29, [R1+0x7f94] ;  /* 0x007f9400011d7983 */ /* 0x001ea80000300800 */
[----:B------:R-:W3:Y:S04]  /*498a0*/  LDL.LU R0, [R1+0x7f90] ;  /* 0x007f900001007983 */ /* 0x000ee80000300800 */
[----:B------:R-:W4:Y:S04]  /*498b0*/  LDL.LU R6, [R1+0x7f8c] ;  /* 0x007f8c0001067983 */ /* 0x000f280000300800 */
[----:B------:R-:W2:Y:S04]  /*498c0*/  LDL.LU R7, [R1+0x7f88] ;  /* 0x007f880001077983 */ /* 0x000ea80000300800 */
[----:B------:R-:W4:Y:S04]  /*498d0*/  LDL.LU R8, [R1+0x7f84] ;  /* 0x007f840001087983 */ /* 0x000f280000300800 */
[----:B------:R-:W3:Y:S04]  /*498e0*/  LDL.LU R9, [R1+0x7f80] ;  /* 0x007f800001097983 */ /* 0x000ee80000300800 */
[----:B------:R-:W2:Y:S04]  /*498f0*/  LDL.LU R10, [R1+0x7f7c] ;  /* 0x007f7c00010a7983 */ /* 0x000ea80000300800 */
[----:B------:R-:W4:Y:S04]  /*49900*/  LDL.LU R11, [R1+0x7f78] ;  /* 0x007f7800010b7983 */ /* 0x000f280000300800 */
[----:B------:R-:W2:Y:S04]  /*49910*/  LDL.LU R12, [R1+0x7f74] ;  /* 0x007f7400010c7983 */ /* 0x000ea80000300800 */
[----:B------:R-:W4:Y:S04]  /*49920*/  LDL.LU R13, [R1+0x7f70] ;  /* 0x007f7000010d7983 */ /* 0x000f280000300800 */
[----:B------:R-:W3:Y:S04]  /*49930*/  LDL.LU R14, [R1+0x7f6c] ;  /* 0x007f6c00010e7983 */ /* 0x000ee80000300800 */
        /* <DEDUP_REMOVED lines=15> */
[----:B------:R-:W-:Y:S04]  /*49a30*/  STS.U16 [R2+UR4+0xb400], R4 ;  /* 0x00b4000402007988 */ /* 0x000fe80008000404 */
[----:B------:R-:W-:Y:S04]  /*49a40*/  STS.U16 [R2+UR4+0xb800], R5 ;  /* 0x00b8000502007988 */ /* 0x000fe80008000404 */
[----:B---3--:R0:W-:Y:S04]  /*49a50*/  STS.U16 [R2+UR4+0xbc00], R28 ;  /* 0x00bc001c02007988 */ /* 0x0081e80008000404 */
[----:B0-----:R-:W3:Y:S04]  /*49a60*/  LDL.LU R28, [R1+0x7f2c] ;  /* 0x007f2c00011c7983 */ /* 0x001ee80000300800 */
[----:B------:R-:W2:Y:S04]  /*49a70*/  LDL R5, [R1+0x1ab4] ;  /* 0x001ab40001057983 */ /* 0x000ea80000100800 */
[----:B------:R-:W2:Y:S04]  /*49a80*/  LDL R4, [R1+0x287c] ;  /* 0x00287c0001047983 */ /* 0x000ea80000100800 */
[----:B----4-:R0:W-:Y:S04]  /*49a90*/  STS.U16 [R2+UR4+0xc000], R3 ;  /* 0x00c0000302007988 */ /* 0x0101e80008000404 */
[----:B0-----:R-:W4:Y:S01]  /*49aa0*/  LDL.LU R3, [R1+0x2a64] ;  /* 0x002a640001037983 */ /* 0x001f220000300800 */
[----:B---3--:R-:W-:-:S06]  /*49ab0*/  PRMT R28, RZ, 0x7610, R28 ;  /* 0x00007610ff1c7816 */ /* 0x008fcc000000001c */
[----:B--2---:R-:W2:Y:S04]  /*49ac0*/  @!P6 LDG.E.U16 R28, desc[UR60][R4.64] ;  /* 0x0000003c041ce981 */ /* 0x004ea8000c1e1500 */
        /* <DEDUP_REMOVED lines=15> */
[----:B------:R-:W-:Y:S04]  /*49bc0*/  STS.U16 [R0+UR4+0x80], R13 ;  /* 0x0000800d00007988 */ /* 0x000fe80008000404 */
[----:B------:R-:W-:Y:S04]  /*49bd0*/  STS.U16 [R0+UR4+0x480], R12 ;  /* 0x0004800c00007988 */ /* 0x000fe80008000404 */
[----:B----4-:R-:W-:Y:S04]  /*49be0*/  STL [R1+0x78c0], R3 ;  /* 0x0078c00301007387 */ /* 0x010fe80000100800 */
[----:B------:R-:W-:Y:S04]  /*49bf0*/  STS.U16 [R0+UR4+0x880], R11 ;  /* 0x0008800b00007988 */ /* 0x000fe80008000404 */
[----:B------:R-:W-:Y:S04]  /*49c00*/  STL [R1+0x78c4], R3 ;  /* 0x0078c40301007387 */ /* 0x000fe80000100800 */
[----:B------:R-:W-:Y:S04]  /*49c10*/  STS.U16 [R0+UR4+0xc80], R10 ;  /* 0x000c800a00007988 */ /* 0x000fe80008000404 */
[----:B------:R-:W-:Y:S04]  /*49c20*/  STL [R1+0x78c8], R3 ;  /* 0x0078c80301007387 */ /* 0x000fe80000100800 */
[----:B------:R-:W-:Y:S04]  /*49c30*/  STS.U16 [R0+UR4+0x1080], R8 ;  /* 0x0010800800007988 */ /* 0x000fe80008000404 */
[----:B------:R-:W-:Y:S04]  /*49c40*/  STL [R1+0x78cc], R3 ;  /* 0x0078cc0301007387 */ /* 0x000fe80000100800 */
[----:B------:R-:W-:Y:S04]  /*49c50*/  STS.U16 [R0+UR4+0x1480], R7 ;  /* 0x0014800700007988 */ /* 0x000fe80008000404 */
[----:B0-----:R-:W3:Y:S04]  /*49c60*/  LDL.LU R2, [R1+0x2a6c] ;  /* 0x002a6c0001027983 */ /* 0x001ee80000300800 */
[----:B------:R0:W-:Y:S04]  /*49c70*/  STS.U16 [R0+UR4+0x1880], R6 ;  /* 0x0018800600007988 */ /* 0x0001e80008000404 */
[----:B0-----:R-:W4:Y:S04]  /*49c80*/  LDL.LU R0, [R1+0x7f28] ;  /* 0x007f280001007983 */ /* 0x001f280000300800 */
[----:B--2---:R0:W-:Y:S04]  /*49c90*/  STL [R1+0x16a4], R28 ;  /* 0x0016a41c01007387 */ /* 0x0041e80000100800 */
[----:B0-----:R-:W2:Y:S04]  /*49ca0*/  LDL.LU R28, [R1+0x7f24] ;  /* 0x007f2400011c7983 */ /* 0x001ea80000300800 */
[----:B------:R-:W3:Y:S04]  /*49cb0*/  LDL R4, [R1+0x1ab0] ;  /* 0x001ab00001047983 */ /* 0x000ee80000100800 */
[----:B------:R-:W3:Y:S01]  /*49cc0*/  LDL R5, [R1+0x2878] ;  /* 0x0028780001057983 */ /* 0x000ee20000100800 */
[----:B----4-:R-:W-:-:S02]  /*49cd0*/  PRMT R0, RZ, 0x7610, R0 ;  /* 0x00007610ff007816 */ /* 0x010fc40000000000 */
        /* <DEDUP_REMOVED lines=2464> */
[----:B------:R-:W4:Y:S02]  /*536e0*/  LDL R5, [R1+0x1e88] ;  /* 0x001e880001057983 */ /* 0x000f240000100800 */
[----:B----4-:R-:W-:-:S02]  /*536f0*/  @!P6 LOP3.LUT R5, R5, R4, RZ, 0x3c, !PT ;  /* 0x000000040505e212 */ /* 0x010fc400078e3cff */
[----:B--2---:R-:W-:Y:S02]  /*53700*/  PRMT R28, RZ, 0x7610, R28 ;  /* 0x00007610ff1c7816 */ /* 0x004fe4000000001c */
        /* <DEDUP_REMOVED lines=1046> */
[----:B------:R0:W3:Y:S04]  /*57870*/  @!P6 LDG.E.U16 R0, desc[UR60][R4.64] ;  /* 0x0000003c0400e981 */ /* 0x0000e8000c1e1500 */
[----:B------:R-:W0:Y:S04]  /*57880*/  LDL R4, [R1+0x28cc] ;  /* 0x0028cc0001047983 */ /* 0x000e280000100800 */
[----:B------:R-:W0:Y:S01]  /*57890*/  LDL R5, [R1+0x2908] ;  /* 0x0029080001057983 */ /* 0x000e220000100800 */
[----:B--2---:R-:W-:Y:S02]  /*578a0*/  PRMT R28, RZ, 0x7610, R28 ;  /* 0x00007610ff1c7816 */ /* 0x004fe4000000001c */
[----:B0-----:R-:W-:-:S04]  /*578b0*/  @!P6 LOP3.LUT R5, R5, R4, RZ, 0x3c, !PT ;  /* 0x000000040505e212 */ /* 0x001fc800078e3cff */
[----:B------:R-:W-:-:S04]  /*578c0*/  @!P6 LOP3.LUT R4, R5, R4, RZ, 0x3c, !PT ;  /* 0x000000040504e212 */ /* 0x000fc800078e3cff */
[----:B------:R-:W-:-:S05]  /*578d0*/  @!P6 LOP3.LUT R5, R5, R4, RZ, 0x3c, !PT ;  /* 0x000000040505e212 */ /* 0x000fca00078e3cff */
[----:B------:R-:W2:Y:S04]  /*578e0*/  @!P6 LDG.E.U16 R28, desc[UR60][R4.64] ;  /* 0x0000003c041ce981 */ /* 0x000ea8000c1e1500 */
[----:B---3--:R-:W-:Y:S04]  /*578f0*/  STL [R1+0x77fc], R0 ;  /* 0x0077fc0001007387 */ /* 0x008fe80000100800 */
[----:B--2---:R0:W-:Y:S04]  /*57900*/  STL [R1+0x64], R28 ;  /* 0x0000641c01007387 */ /* 0x0041e80000100800 */
[----:B0-----:R-:W2:Y:S04]  /*57910*/  LDL.LU R28, [R1+0x7908] ;  /* 0x00790800011c7983 */ /* 0x001ea80000300800 */
[----:B------:R-:W3:Y:S04]  /*57920*/  LDL R4, [R1+0x290c] ;  /* 0x00290c0001047983 */ /* 0x000ee80000100800 */
[----:B------:R-:W3:Y:S02]  /*57930*/  LDL R5, [R1+0x2948] ;  /* 0x0029480001057983 */ /* 0x000ee40000100800 */
[----:B---3--:R-:W-:-:S02]  /*57940*/  @!P6 LOP3.LUT R5, R5, R4, RZ, 0x3c, !PT ;  /* 0x000000040505e212 */ /* 0x008fc400078e3cff */
[----:B--2---:R-:W-:Y:S02]  /*57950*/  PRMT R28, RZ, 0x7610, R28 ;  /* 0x00007610ff1c7816 */ /* 0x004fe4000000001c */
[----:B------:R-:W-:-:S04]  /*57960*/  @!P6 LOP3.LUT R4, R5, R4, RZ, 0x3c, !PT ;  /* 0x000000040504e212 */ /* 0x000fc800078e3cff */
[----:B------:R-:W-:-:S05]  /*57970*/  @!P6 LOP3.LUT R5, R5, R4, RZ, 0x3c, !PT ;  /* 0x000000040505e212 */ /* 0x000fca00078e3cff */
[----:B------:R-:W2:Y:S04]  /*57980*/  @!P6 LDG.E.U16 R28, desc[UR60][R4.64] ;  /* 0x0000003c041ce981 */ /* 0x000ea8000c1e1500 */
        /* <DEDUP_REMOVED lines=66> */
[----:B------:R-:W3:Y:S01]  /*57db0*/  LDL R5, [R1+0x2920] ;  /* 0x0029200001057983 */ /* 0x000ee20000100800 */
[----:B------:R-:W-:-:S02]  /*57dc0*/  PRMT R29, RZ, 0x7610, R29 ;  /* 0x00007610ff1d7816 */ /* 0x000fc4000000001d */
[----:B---3--:R-:W-:-:S04]  /*57dd0*/  @!P6 LOP3.LUT R5, R5, R4, RZ, 0x3c, !PT ;  /* 0x000000040505e212 */ /* 0x008fc800078e3cff */
        /* <DEDUP_REMOVED lines=80> */
[----:B------:R0:W2:Y:S04]  /*582e0*/  @!P6 LDG.E.U16 R28, desc[UR60][R4.64] ;  /* 0x0000003c041ce981 */ /* 0x0000a8000c1e1500 */
[----:B------:R-:W0:Y:S04]  /*582f0*/  LDL R4, [R1+0x291c] ;  /* 0x00291c0001047983 */ /* 0x000e280000100800 */
[----:B------:R-:W0:Y:S01]  /*58300*/  LDL R5, [R1+0x2958] ;  /* 0x0029580001057983 */ /* 0x000e220000100800 */
[----:B------:R-:W-:Y:S02]  /*58310*/  PRMT R3, RZ, 0x7610, R3 ;  /* 0x00007610ff037816 */ /* 0x000fe40000000003 */
[----:B0-----:R-:W-:-:S04]  /*58320*/  @!P6 LOP3.LUT R5, R5, R4, RZ, 0x3c, !PT ;  /* 0x000000040505e212 */ /* 0x001fc800078e3cff */
[----:B------:R-:W-:-:S04]  /*58330*/  @!P6 LOP3.LUT R4, R5, R4, RZ, 0x3c, !PT ;  /* 0x000000040504e212 */ /* 0x000fc800078e3cff */
[----:B------:R-:W-:-:S05]  /*58340*/  @!P6 LOP3.LUT R5, R5, R4, RZ, 0x3c, !PT ;  /* 0x000000040505e212 */ /* 0x000fca00078e3cff */
[----:B------:R-:W3:Y:S04]  /*58350*/  @!P6 LDG.E.U16 R3, desc[UR60][R4.64] ;  /* 0x0000003c0403e981 */ /* 0x000ee8000c1e1500 */
[----:B--2---:R0:W-:Y:S04]  /*58360*/  STL [R1+0x7800], R28 ;  /* 0x0078001c01007387 */ /* 0x0041e80000100800 */
[----:B0-----:R-:W2:Y:S04]  /*58370*/  LDL R28, [R1+0x2968] ;  /* 0x00296800011c7983 */ /* 0x001ea80000100800 */
[----:B---3--:R0:W-:Y:S04]  /*58380*/  STL [R1+0x18], R3 ;  /* 0x0000180301007387 */ /* 0x0081e80000100800 */
[----:B0-----:R-:W3:Y:S04]  /*58390*/  LDL.LU R3, [R1+0x78cc] ;  /* 0x0078cc0001037983 */ /* 0x001ee80000300800 */
[----:B------:R-:W4:Y:S04]  /*583a0*/  LDL R4, [R1+0x2924] ;  /* 0x0029240001047983 */ /* 0x000f280000100800 */
[----:B------:R-:W4:Y:S02]  /*583b0*/  LDL R5, [R1+0x2960] ;  /* 0x0029600001057983 */ /* 0x000f240000100800 */
[----:B----4-:R-:W-:-:S02]  /*583c0*/  @!P6 LOP3.LUT R5, R5, R4, RZ, 0x3c, !PT ;  /* 0x000000040505e212 */ /* 0x010fc400078e3cff */
[----:B---3--:R-:W-:Y:S02]  /*583d0*/  PRMT R3, RZ, 0x7610, R3 ;  /* 0x00007610ff037816 */ /* 0x008fe40000000003 */
[----:B------:R-:W-:-:S04]  /*583e0*/  @!P6 LOP3.LUT R4, R5, R4, RZ, 0x3c, !PT ;  /* 0x000000040504e212 */ /* 0x000fc800078e3cff */
[----:B------:R-:W-:-:S05]  /*583f0*/  @!P6 LOP3.LUT R5, R5, R4, RZ, 0x3c, !PT ;  /* 0x000000040505e212 */ /* 0x000fca00078e3cff */
[----:B------:R-:W3:Y:S01]  /*58400*/  @!P6 LDG.E.U16 R3, desc[UR60][R4.64] ;  /* 0x0000003c0403e981 */ /* 0x000ee2000c1e1500 */
[----:B------:R-:W-:-:S03]  /*58410*/  PRMT R0, RZ, 0x7610, R0 ;  /* 0x00007610ff007816 */ /* 0x000fc60000000000 */
[----:B---3--:R0:W-:Y:S04]  /*58420*/  STL [R1+0x14], R3 ;  /* 0x0000140301007387 */ /* 0x0081e80000100800 */
[----:B0-----:R-:W3:Y:S04]  /*58430*/  LDL.LU R3, [R1+0x78c8] ;  /* 0x0078c80001037983 */ /* 0x001ee80000300800 */
[----:B------:R-:W4:Y:S01]  /*58440*/  LDL R5, [R1+0x292c] ;  /* 0x00292c0001057983 */ /* 0x000f220000100800 */
[----:B--2---:R-:W-:-:S03]  /*58450*/  @!P6 IMAD.MOV.U32 R4, RZ, RZ, R28 ;  /* 0x000000ffff04e224 */ /* 0x004fc600078e001c */
[----:B------:R-:W2:Y:S04]  /*58460*/  LDL R28, [R1+0x2a58] ;  /* 0x002a5800011c7983 */ /* 0x000ea80000100800 */
[----:B----4-:R0:W4:Y:S04]  /*58470*/  @!P6 LDG.E.U16 R0, desc[UR60][R4.64] ;  /* 0x0000003c0400e981 */ /* 0x010128000c1e1500 */
[----:B------:R-:W0:Y:S04]  /*58480*/  LDL R4, [R1+0x2934] ;  /* 0x0029340001047983 */ /* 0x000e280000100800 */
[----:B------:R-:W0:Y:S01]  /*58490*/  LDL R5, [R1+0x2970] ;  /* 0x0029700001057983 */ /* 0x000e220000100800 */
[----:B---3--:R-:W-:-:S02]  /*584a0*/  PRMT R3, RZ, 0x7610, R3 ;  /* 0x00007610ff037816 */ /* 0x008fc40000000003 */
[----:B0-----:R-:W-:-:S04]  /*584b0*/  @!P6 LOP3.LUT R5, R5, R4, RZ, 0x3c, !PT ;  /* 0x000000040505e212 */ /* 0x001fc800078e3cff */
[----:B------:R-:W-:-:S04]  /*584c0*/  @!P6 LOP3.LUT R4, R5, R4, RZ, 0x3c, !PT ;  /* 0x000000040504e212 */ /* 0x000fc800078e3cff */
[----:B------:R-:W-:-:S05]  /*584d0*/  @!P6 LOP3.LUT R5, R5, R4, RZ, 0x3c, !PT ;  /* 0x000000040505e212 */ /* 0x000fca00078e3cff */
[----:B------:R-:W3:Y:S04]  /*584e0*/  @!P6 LDG.E.U16 R3, desc[UR60][R4.64] ;  /* 0x0000003c0403e981 */ /* 0x000ee8000c1e1500 */
[----:B----4-:R-:W-:Y:S04]  /*584f0*/  STL [R1+0x784c], R0 ;  /* 0x00784c0001007387 */ /* 0x010fe80000100800 */
        /* <DEDUP_REMOVED lines=8> */
[----:B------:R-:W3:Y:S04]  /*58580*/  @!P6 LDG.E.U16 R3, desc[UR60][R4.64] ;  /* 0x0000003c0403e981 */ /* 0x000ee8000c1e1500 */
[----:B---3--:R0:W-:Y:S04]  /*58590*/  STL [R1+0x8], R3 ;  /* 0x0000080301007387 */ /* 0x0081e80000100800 */
[----:B0-----:R-:W3:Y:S04]  /*585a0*/  LDL.LU R3, [R1+0x78c0] ;  /* 0x0078c00001037983 */ /* 0x001ee80000300800 */
[----:B------:R-:W4:Y:S04]  /*585b0*/  LDL R4, [R1+0x299c] ;  /* 0x00299c0001047983 */ /* 0x000f280000100800 */
[----:B------:R-:W4:Y:S01]  /*585c0*/  LDL R5, [R1+0x29d8] ;  /* 0x0029d80001057983 */ /* 0x000f220000100800 */
[----:B------:R-:W-:-:S02]  /*585d0*/  PRMT R0, RZ, 0x7610, R0 ;  /* 0x00007610ff007816 */ /* 0x000fc40000000000 */
[----:B----4-:R-:W-:-:S04]  /*585e0*/  @!P6 LOP3.LUT R5, R5, R4, RZ, 0x3c, !PT ;  /* 0x000000040505e212 */ /* 0x010fc800078e3cff */
[----:B------:R-:W-:-:S04]  /*585f0*/  @!P6 LOP3.LUT R4, R5, R4, RZ, 0x3c, !PT ;  /* 0x000000040504e212 */ /* 0x000fc800078e3cff */
[----:B------:R-:W-:-:S05]  /*58600*/  @!P6 LOP3.LUT R5, R5, R4, RZ, 0x3c, !PT ;  /* 0x000000040505e212 */ /* 0x000fca00078e3cff */
[----:B------:R-:W4:Y:S04]  /*58610*/  @!P6 LDG.E.U16 R0, desc[UR60][R4.64] ;  /* 0x0000003c0400e981 */ /* 0x000f28000c1e1500 */
[----:B------:R-:W2:Y:S04]  /*58620*/  LDL R4, [R1+0x29dc] ;  /* 0x0029dc0001047983 */ /* 0x000ea80000100800 */
[----:B------:R-:W2:Y:S01]  /*58630*/  LDL R5, [R1+0x2a18] ;  /* 0x002a180001057983 */ /* 0x000ea20000100800 */
[----:B------:R-:W-:-:S03]  /*58640*/  PRMT R29, RZ, 0x7610, R29 ;  /* 0x00007610ff1d7816 */ /* 0x000fc6000000001d */
[----:B----4-:R0:W-:Y:S04]  /*58650*/  STL [R1+0x7894], R0 ;  /* 0x0078940001007387 */ /* 0x0101e80000100800 */
[----:B0-----:R-:W4:Y:S01]  /*58660*/  LDL R0, [R1+0x2a1c] ;  /* 0x002a1c0001007983 */ /* 0x001f220000100800 */
[----:B--2---:R-:W-:-:S04]  /*58670*/  @!P6 LOP3.LUT R5, R5, R4, RZ, 0x3c, !PT ;  /* 0x000000040505e212 */ /* 0x004fc800078e3cff */
[----:B------:R-:W-:-:S04]  /*58680*/  @!P6 LOP3.LUT R4, R5, R4, RZ, 0x3c, !PT ;  /* 0x000000040504e212 */ /* 0x000fc800078e3cff */
[----:B------:R-:W-:-:S05]  /*58690*/  @!P6 LOP3.LUT R5, R5, R4, RZ, 0x3c, !PT ;  /* 0x000000040505e212 */ /* 0x000fca00078e3cff */
[----:B------:R0:W2:Y:S01]  /*586a0*/  @!P6 LDG.E.U16 R29, desc[UR60][R4.64] ;  /* 0x0000003c041de981 */ /* 0x0000a2000c1e1500 */
[----:B------:R-:W-:Y:S01]  /*586b0*/  PRMT R27, RZ, 0x7610, R27 ;  /* 0x00007610ff1b7816 */ /* 0x000fe2000000001b */
[----:B0-----:R-:W-:Y:S02]  /*586c0*/  @!P6 IMAD.MOV.U32 R4, RZ, RZ, R28 ;  /* 0x000000ffff04e224 */ /* 0x001fe400078e001c */
[----:B----4-:R-:W-:-:S05]  /*586d0*/  @!P6 IMAD.MOV.U32 R5, RZ, RZ, R0 ;  /* 0x000000ffff05e224 */ /* 0x010fca00078e0000 */
[----:B------:R0:W4:Y:S04]  /*586e0*/  @!P6 LDG.E.U16 R27, desc[UR60][R4.64] ;  /* 0x0000003c041be981 */ /* 0x000128000c1e1500 */
[----:B--2---:R1:W-:Y:S04]  /*586f0*/  STL [R1], R29 ;  /* 0x0000001d01007387 */ /* 0x0043e80000100800 */
[----:B------:R-:W0:Y:S04]  /*58700*/  LDL R4, [R1+0x2a5c] ;  /* 0x002a5c0001047983 */ /* 0x000e280000100800 */
[----:B------:R-:W0:Y:S01]  /*58710*/  LDL R5, [R1+0x2a94] ;  /* 0x002a940001057983 */ /* 0x000e220000100800 */
[----:B------:R-:W-:-:S03]  /*58720*/  PRMT R26, RZ, 0x7610, R26 ;  /* 0x00007610ff1a7816 */ /* 0x000fc6000000001a */
[----:B------:R-:W2:Y:S04]  /*58730*/  LDL R28, [R1+0x296c] ;  /* 0x00296c00011c7983 */ /* 0x000ea80000100800 */
[----:B------:R-:W3:Y:S04]  /*58740*/  LDL R0, [R1+0x29a8] ;  /* 0x0029a80001007983 */ /* 0x000ee80000100800 */
[----:B-1----:R-:W2:Y:S01]  /*58750*/  LDL R29, [R1+0x29a0] ;  /* 0x0029a000011d7983 */ /* 0x002ea20000100800 */
[----:B0-----:R-:W-:-:S04]  /*58760*/  @!P6 LOP3.LUT R5, R5, R4, RZ, 0x3c, !PT ;  /* 0x000000040505e212 */ /* 0x001fc800078e3cff */
[----:B------:R-:W-:-:S04]  /*58770*/  @!P6 LOP3.LUT R4, R5, R4, RZ, 0x3c, !PT ;  /* 0x000000040504e212 */ /* 0x000fc800078e3cff */
[----:B------:R-:W-:Y:S01]  /*58780*/  @!P6 LOP3.LUT R5, R5, R4, RZ, 0x3c, !PT ;  /* 0x000000040505e212 */ /* 0x000fe200078e3cff */
[----:B----4-:R0:W-:Y:S04]  /*58790*/  STL [R1+0x7890], R27 ;  /* 0x0078901b01007387 */ /* 0x0101e80000100800 */
[----:B------:R1:W4:Y:S01]  /*587a0*/  @!P6 LDG.E.U16 R26, desc[UR60][R4.64] ;  /* 0x0000003c041ae981 */ /* 0x000322000c1e1500 */
[----:B------:R-:W-:-:S03]  /*587b0*/  PRMT R25, RZ, 0x7610, R25 ;  /* 0x00007610ff197816 */ /* 0x000fc60000000019 */
[----:B0-----:R-:W3:Y:S04]  /*587c0*/  LDL R27, [R1+0x29b0] ;  /* 0x0029b000011b7983 */ /* 0x001ee80000100800 */
[----:B------:R-:W1:Y:S04]  /*587d0*/  LDL R4, [R1+0x293c] ;  /* 0x00293c0001047983 */ /* 0x000e680000100800 */
[----:B------:R-:W1:Y:S02]  /*587e0*/  LDL R5, [R1+0x2978] ;  /* 0x0029780001057983 */ /* 0x000e640000100800 */
[----:B-1----:R-:W-:-:S04]  /*587f0*/  @!P6 LOP3.LUT R5, R5, R4, RZ, 0x3c, !PT ;  /* 0x000000040505e212 */ /* 0x002fc800078e3cff */
[----:B------:R-:W-:-:S04]  /*58800*/  @!P6 LOP3.LUT R4, R5, R4, RZ, 0x3c, !PT ;  /* 0x000000040504e212 */ /* 0x000fc800078e3cff */
[----:B------:R-:W-:Y:S01]  /*58810*/  @!P6 LOP3.LUT R5, R5, R4, RZ, 0x3c, !PT ;  /* 0x000000040505e212 */ /* 0x000fe200078e3cff */
[----:B----4-:R0:W-:Y:S04]  /*58820*/  STL [R1+0x7898], R26 ;  /* 0x0078981a01007387 */ /* 0x0101e80000100800 */
[----:B------:R2:W4:Y:S01]  /*58830*/  @!P6 LDG.E.U16 R25, desc[UR60][R4.64] ;  /* 0x0000003c0419e981 */ /* 0x000522000c1e1500 */
[----:B------:R-:W-:Y:S02]  /*58840*/  PRMT R24, RZ, 0x7610, R24 ;  /* 0x00007610ff187816 */ /* 0x000fe40000000018 */
[----:B------:R-:W-:Y:S01]  /*58850*/  PRMT R23, RZ, 0x7610, R23 ;  /* 0x00007610ff177816 */ /* 0x000fe20000000017 */
[----:B0-----:R-:W4:Y:S04]  /*58860*/  LDL R26, [R1+0x2974] ;  /* 0x00297400011a7983 */ /* 0x001f280000100800 */
[----:B------:R-:W3:Y:S01]  /*58870*/  LDL R5, [R1+0x2964] ;  /* 0x0029640001057983 */ /* 0x000ee20000100800 */
[----:B--2---:R-:W-:-:S05]  /*58880*/  @!P6 IMAD.MOV.U32 R4, RZ, RZ, R29 ;  /* 0x000000ffff04e224 */ /* 0x004fca00078e001d */
[----:B---3--:R0:W2:Y:S02]  /*58890*/  @!P6 LDG.E.U16 R24, desc[UR60][R4.64] ;  /* 0x0000003c0418e981 */ /* 0x0080a4000c1e1500 */
[----:B0-----:R-:W-:Y:S02]  /*588a0*/  @!P6 IMAD.MOV.U32 R4, RZ, RZ, R0 ;  /* 0x000000ffff04e224 */ /* 0x001fe400078e0000 */
[----:B------:R-:W-:-:S05]  /*588b0*/  @!P6 IMAD.MOV.U32 R5, RZ, RZ, R28 ;  /* 0x000000ffff05e224 */ /* 0x000fca00078e001c */
[----:B------:R0:W3:Y:S04]  /*588c0*/  @!P6 LDG.E.U16 R23, desc[UR60][R4.64] ;  /* 0x0000003c0417e981 */ /* 0x0000e8000c1e1500 */
[----:B----4-:R1:W-:Y:S04]  /*588d0*/  STL [R1+0x7804], R25 ;  /* 0x0078041901007387 */ /* 0x0103e80000100800 */
[----:B------:R-:W4:Y:S01]  /*588e0*/  LDL R29, [R1+0x29b8] ;  /* 0x0029b800011d7983 */ /* 0x000f220000100800 */
[----:B0-----:R-:W-:Y:S02]  /*588f0*/  @!P6 IMAD.MOV.U32 R4, RZ, RZ, R27 ;  /* 0x000000ffff04e224 */ /* 0x001fe400078e001b */
[----:B------:R-:W-:Y:S01]  /*58900*/  @!P6 IMAD.MOV.U32 R5, RZ, RZ, R26 ;  /* 0x000000ffff05e224 */ /* 0x000fe200078e001a */
[----:B------:R-:W-:-:S06]  /*58910*/  PRMT R22, RZ, 0x7610, R22 ;  /* 0x00007610ff167816 */ /* 0x000fcc0000000016 */
[----:B------:R4:W4:Y:S04]  /*58920*/  @!P6 LDG.E.U16 R22, desc[UR60][R4.64] ;  /* 0x0000003c0416e981 */ /* 0x000928000c1e1500 */
[----:B--2---:R0:W-:Y:S04]  /*58930*/  STL [R1+0x7878], R24 ;  /* 0x0078781801007387 */ /* 0x0041e80000100800 */
[----:B------:R-:W2:Y:S04]  /*58940*/  LDL R28, [R1+0x29a4] ;  /* 0x0029a400011c7983 */ /* 0x000ea80000100800 */
[----:B------:R-:W2:Y:S04]  /*58950*/  LDL R0, [R1+0x29e0] ;  /* 0x0029e00001007983 */ /* 0x000ea80000100800 */
[----:B---3--:R3:W-:Y:S04]  /*58960*/  STL [R1+0x7850], R23 ;  /* 0x0078501701007387 */ /* 0x0087e80000100800 */
[----:B------:R-:W2:Y:S04]  /*58970*/  LDL R27, [R1+0x29ac] ;  /* 0x0029ac00011b7983 */ /* 0x000ea80000100800 */
[----:B------:R-:W2:Y:S04]  /*58980*/  LDL R26, [R1+0x29e8] ;  /* 0x0029e800011a7983 */ /* 0x000ea80000100800 */
[----:B-1----:R-:W2:Y:S04]  /*58990*/  LDL R25, [R1+0x29b4] ;  /* 0x0029b40001197983 */ /* 0x002ea80000100800 */
[----:B0-----:R-:W2:Y:S04]  /*589a0*/  LDL R24, [R1+0x29f0] ;  /* 0x0029f00001187983 */ /* 0x001ea80000100800 */
[----:B---3--:R-:W3:Y:S01]  /*589b0*/  LDL R23, [R1+0x297c] ;  /* 0x00297c0001177983 */ /* 0x008ee20000100800 */
[----:B------:R-:W-:Y:S01]  /*589c0*/  PRMT R21, RZ, 0x7610, R21 ;  /* 0x00007610ff157816 */ /* 0x000fe20000000015 */
[----:B----4-:R-:W-:Y:S01]  /*589d0*/  @!P6 IMAD.MOV.U32 R4, RZ, RZ, R29 ;  /* 0x000000ffff04e224 */ /* 0x010fe200078e001d */
[----:B------:R-:W-:-:S02]  /*589e0*/  PRMT R20, RZ, 0x7610, R20 ;  /* 0x00007610ff147816 */ /* 0x000fc40000000014 */
[----:B------:R-:W-:Y:S02]  /*589f0*/  PRMT R19, RZ, 0x7610, R19 ;  /* 0x00007610ff137816 */ /* 0x000fe40000000013 */
[----:B------:R-:W-:Y:S01]  /*58a00*/  PRMT R18, RZ, 0x7610, R18 ;  /* 0x00007610ff127816 */ /* 0x000fe20000000012 */
[----:B------:R0:W-:Y:S04]  /*58a10*/  STL [R1+0x7828], R22 ;  /* 0x0078281601007387 */ /* 0x0001e80000100800 */
[----:B0-----:R-:W4:Y:S01]  /*58a20*/  LDL R22, [R1+0x2a20] ;  /* 0x002a200001167983 */ /* 0x001f220000100800 */
[----:B---3--:R-:W-:-:S03]  /*58a30*/  @!P6 IMAD.MOV.U32 R5, RZ, RZ, R23 ;  /* 0x000000ffff05e224 */ /* 0x008fc600078e0017 */
[----:B------:R-:W3:Y:S04]  /*58a40*/  LDL R23, [R1+0x29e4] ;  /* 0x0029e40001177983 */ /* 0x000ee80000100800 */
[----:B------:R2:W3:Y:S02]  /*58a50*/  @!P6 LDG.E.U16 R21, desc[UR60][R4.64] ;  /* 0x0000003c0415e981 */ /* 0x0004e4000c1e1500 */
[----:B--2---:R-:W-:Y:S02]  /*58a60*/  @!P6 IMAD.MOV.U32 R4, RZ, RZ, R0 ;  /* 0x000000ffff04e224 */ /* 0x004fe400078e0000 */
[----:B------:R-:W-:-:S05]  /*58a70*/  @!P6 IMAD.MOV.U32 R5, RZ, RZ, R28 ;  /* 0x000000ffff05e224 */ /* 0x000fca00078e001c */
[----:B------:R0:W2:Y:S02]  /*58a80*/  @!P6 LDG.E.U16 R20, desc[UR60][R4.64] ;  /* 0x0000003c0414e981 */ /* 0x0000a4000c1e1500 */
[----:B0-----:R-:W-:Y:S02]  /*58a90*/  @!P6 IMAD.MOV.U32 R4, RZ, RZ, R26 ;  /* 0x000000ffff04e224 */ /* 0x001fe400078e001a */
[----:B------:R-:W-:-:S05]  /*58aa0*/  @!P6 IMAD.MOV.U32 R5, RZ, RZ, R27 ;  /* 0x000000ffff05e224 */ /* 0x000fca00078e001b */
[----:B------:R0:W2:Y:S02]  /*58ab0*/  @!P6 LDG.E.U16 R19, desc[UR60][R4.64] ;  /* 0x0000003c0413e981 */ /* 0x0000a4000c1e1500 */
[----:B0-----:R-:W-:Y:S02]  /*58ac0*/  @!P6 IMAD.MOV.U32 R4, RZ, RZ, R24 ;  /* 0x000000ffff04e224 */ /* 0x001fe400078e0018 */
[----:B------:R-:W-:-:S05]  /*58ad0*/  @!P6 IMAD.MOV.U32 R5, RZ, RZ, R25 ;  /* 0x000000ffff05e224 */ /* 0x000fca00078e0019 */
[----:B------:R4:W2:Y:S01]  /*58ae0*/  @!P6 LDG.E.U16 R18, desc[UR60][R4.64] ;  /* 0x0000003c0412e981 */ /* 0x0008a2000c1e1500 */
[----:B------:R-:W-:Y:S01]  /*58af0*/  PRMT R17, RZ, 0x7610, R17 ;  /* 0x00007610ff117816 */ /* 0x000fe20000000011 */
[----:B----4-:R-:W-:Y:S02]  /*58b00*/  @!P6 IMAD.MOV.U32 R4, RZ, RZ, R22 ;  /* 0x000000ffff04e224 */ /* 0x010fe400078e0016 */
[----:B---3--:R0:W-:Y:S04]  /*58b10*/  STL [R1+0x7808], R21 ;  /* 0x0078081501007387 */ /* 0x0081e80000100800 */
[----:B------:R-:W3:Y:S04]  /*58b20*/  LDL R0, [R1+0x2a60] ;  /* 0x002a600001007983 */ /* 0x000ee80000100800 */
[----:B0-----:R-:W4:Y:S04]  /*58b30*/  LDL R21, [R1+0x2a24] ;  /* 0x002a240001157983 */ /* 0x001f280000100800 */
[----:B--2---:R0:W-:Y:S04]  /*58b40*/  STL [R1+0x787c], R20 ;  /* 0x00787c1401007387 */ /* 0x0041e80000100800 */
[----:B------:R1:W-:Y:S04]  /*58b50*/  STL [R1+0x7854], R19 ;  /* 0x0078541301007387 */ /* 0x0003e80000100800 */
[----:B0-----:R-:W2:Y:S01]  /*58b60*/  LDL R20, [R1+0x2a90] ;  /* 0x002a900001147983 */ /* 0x001ea20000100800 */
[----:B------:R-:W-:-:S05]  /*58b70*/  @!P6 IMAD.MOV.U32 R5, RZ, RZ, R23 ;  /* 0x000000ffff05e224 */ /* 0x000fca00078e0017 */
[----:B------:R3:W2:Y:S04]  /*58b80*/  @!P6 LDG.E.U16 R17, desc[UR60][R4.64] ;  /* 0x0000003c0411e981 */ /* 0x0006a8000c1e1500 */
[----:B------:R0:W-:Y:S04]  /*58b90*/  STL [R1+0x7830], R18 ;  /* 0x0078301201007387 */ /* 0x0001e80000100800 */
[----:B-1----:R-:W2:Y:S04]  /*58ba0*/  LDL R19, [R1+0x29bc] ;  /* 0x0029bc0001137983 */ /* 0x002ea80000100800 */
[----:B0-----:R-:W2:Y:S01]  /*58bb0*/  LDL R18, [R1+0x29f8] ;  /* 0x0029f80001127983 */ /* 0x001ea20000100800 */
[----:B------:R-:W-:-:S02]  /*58bc0*/  PRMT R16, RZ, 0x7610, R16 ;  /* 0x00007610ff107816 */ /* 0x000fc40000000010 */
[----:B------:R-:W-:Y:S02]  /*58bd0*/  PRMT R15, RZ, 0x7610, R15 ;  /* 0x00007610ff0f7816 */ /* 0x000fe4000000000f */
[----:B------:R-:W-:Y:S01]  /*58be0*/  PRMT R14, RZ, 0x7610, R14 ;  /* 0x00007610ff0e7816 */ /* 0x000fe2000000000e */
[----:B---3--:R-:W-:Y:S02]  /*58bf0*/  @!P6 IMAD.MOV.U32 R4, RZ, RZ, R0 ;  /* 0x000000ffff04e224 */ /* 0x008fe400078e0000 */
[----:B----4-:R-:W-:-:S05]  /*58c00*/  @!P6 IMAD.MOV.U32 R5, RZ, RZ, R21 ;  /* 0x000000ffff05e224 */ /* 0x010fca00078e0015 */
[----:B------:R0:W3:Y:S02]  /*58c10*/  @!P6 LDG.E.U16 R16, desc[UR60][R4.64] ;  /* 0x0000003c0410e981 */ /* 0x0000e4000c1e1500 */
[----:B0-----:R-:W-:Y:S02]  /*58c20*/  @!P6 IMAD.MOV.U32 R5, RZ, RZ, R3 ;  /* 0x000000ffff05e224 */ /* 0x001fe400078e0003 */
[----:B--2---:R-:W-:-:S05]  /*58c30*/  @!P6 IMAD.MOV.U32 R4, RZ, RZ, R20 ;  /* 0x000000ffff04e224 */ /* 0x004fca00078e0014 */
[----:B------:R0:W2:Y:S02]  /*58c40*/  @!P6 LDG.E.U16 R15, desc[UR60][R4.64] ;  /* 0x0000003c040fe981 */ /* 0x0000a4000c1e1500 */
[----:B0-----:R-:W-:Y:S02]  /*58c50*/  @!P6 IMAD.MOV.U32 R5, RZ, RZ, R19 ;  /* 0x000000ffff05e224 */ /* 0x001fe400078e0013 */
[----:B------:R-:W-:-:S05]  /*58c60*/  @!P6 IMAD.MOV.U32 R4, RZ, RZ, R18 ;  /* 0x000000ffff04e224 */ /* 0x000fca00078e0012 */
[----:B------:R-:W4:Y:S04]  /*58c70*/  @!P6 LDG.E.U16 R14, desc[UR60][R4.64] ;  /* 0x0000003c040ee981 */ /* 0x000f28000c1e1500 */
[----:B------:R-:W-:Y:S04]  /*58c80*/  STL [R1+0x7880], R17 ;  /* 0x0078801101007387 */ /* 0x000fe80000100800 */
[----:B------:R-:W4:Y:S04]  /*58c90*/  LDL R23, [R1+0x29ec] ;  /* 0x0029ec0001177983 */ /* 0x000f280000100800 */
[----:B------:R-:W4:Y:S04]  /*58ca0*/  LDL R22, [R1+0x2a28] ;  /* 0x002a280001167983 */ /* 0x000f280000100800 */
[----:B------:R-:W4:Y:S04]  /*58cb0*/  LDL R21, [R1+0x29f4] ;  /* 0x0029f40001157983 */ /* 0x000f280000100800 */
[----:B------:R-:W4:Y:S01]  /*58cc0*/  LDL R0, [R1+0x2a30] ;  /* 0x002a300001007983 */ /* 0x000f220000100800 */
[----:B------:R-:W-:-:S03]  /*58cd0*/  PRMT R13, RZ, 0x7610, R13 ;  /* 0x00007610ff0d7816 */ /* 0x000fc6000000000d */
[----:B---3--:R-:W-:Y:S04]  /*58ce0*/  STL [R1+0x7884], R16 ;  /* 0x0078841001007387 */ /* 0x008fe80000100800 */
[----:B------:R0:W-:Y:S04]  /*58cf0*/  STL [R1+0x2ad4], R3 ;  /* 0x002ad40301007387 */ /* 0x0001e80000100800 */
[----:B0-----:R-:W3:Y:S04]  /*58d00*/  LDL.LU R3, [R1+0x2a3c] ;  /* 0x002a3c0001037983 */ /* 0x001ee80000300800 */
[----:B--2---:R0:W-:Y:S04]  /*58d10*/  STL [R1+0x7888], R15 ;  /* 0x0078880f01007387 */ /* 0x0041e80000100800 */
[----:B------:R-:W2:Y:S04]  /*58d20*/  LDL R20, [R1+0x29fc] ;  /* 0x0029fc0001147983 */ /* 0x000ea80000100800 */
[----:B------:R-:W3:Y:S04]  /*58d30*/  LDL R19, [R1+0x2a38] ;  /* 0x002a380001137983 */ /* 0x000ee80000100800 */
[----:B------:R-:W3:Y:S04]  /*58d40*/  LDL R18, [R1+0x2a2c] ;  /* 0x002a2c0001127983 */ /* 0x000ee80000100800 */
[----:B------:R-:W3:Y:S04]  /*58d50*/  LDL R17, [R1+0x2a68] ;  /* 0x002a680001117983 */ /* 0x000ee80000100800 */
[----:B----4-:R1:W-:Y:S04]  /*58d60*/  STL [R1+0x780c], R14 ;  /* 0x00780c0e01007387 */ /* 0x0103e80000100800 */
[----:B------:R-:W4:Y:S04]  /*58d70*/  LDL R16, [R1+0x2a34] ;  /* 0x002a340001107983 */ /* 0x000f280000100800 */
[----:B0-----:R-:W4:Y:S01]  /*58d80*/  LDL R15, [R1+0x2a70] ;  /* 0x002a7000010f7983 */ /* 0x001f220000100800 */
[----:B------:R-:W-:-:S02]  /*58d90*/  @!P6 IMAD.MOV.U32 R4, RZ, RZ, R22 ;  /* 0x000000ffff04e224 */ /* 0x000fc400078e0016 */
[----:B------:R-:W-:-:S05]  /*58da0*/  @!P6 IMAD.MOV.U32 R5, RZ, RZ, R23 ;  /* 0x000000ffff05e224 */ /* 0x000fca00078e0017 */
[----:B------:R0:W4:Y:S04]  /*58db0*/  @!P6 LDG.E.U16 R13, desc[UR60][R4.64] ;  /* 0x0000003c040de981 */ /* 0x000128000c1e1500 */
[----:B-1----:R-:W4:Y:S01]  /*58dc0*/  LDL R14, [R1+0x2a78] ;  /* 0x002a7800010e7983 */ /* 0x002f220000100800 */
[----:B------:R-:W-:Y:S02]  /*58dd0*/  PRMT R12, RZ, 0x7610, R12 ;  /* 0x00007610ff0c7816 */ /* 0x000fe4000000000c */
[----:B------:R-:W-:Y:S01]  /*58de0*/  PRMT R11, RZ, 0x7610, R11 ;  /* 0x00007610ff0b7816 */ /* 0x000fe2000000000b */
[----:B0-----:R-:W-:Y:S02]  /*58df0*/  @!P6 IMAD.MOV.U32 R4, RZ, RZ, R0 ;  /* 0x000000ffff04e224 */ /* 0x001fe400078e0000 */
[----:B------:R-:W-:-:S05]  /*58e00*/  @!P6 IMAD.MOV.U32 R5, RZ, RZ, R21 ;  /* 0x000000ffff05e224 */ /* 0x000fca00078e0015 */
[----:B------:R2:W4:Y:S01]  /*58e10*/  @!P6 LDG.E.U16 R12, desc[UR60][R4.64] ;  /* 0x0000003c040ce981 */ /* 0x000522000c1e1500 */
[----:B------:R-:W-:Y:S02]  /*58e20*/  PRMT R10, RZ, 0x7610, R10 ;  /* 0x00007610ff0a7816 */ /* 0x000fe4000000000a */
[----:B------:R-:W-:Y:S02]  /*58e30*/  PRMT R9, RZ, 0x7610, R9 ;  /* 0x00007610ff097816 */ /* 0x000fe40000000009 */
[----:B------:R-:W-:Y:S01]  /*58e40*/  PRMT R8, RZ, 0x7610, R8 ;  /* 0x00007610ff087816 */ /* 0x000fe20000000008 */
[----:B--2---:R-:W-:Y:S02]  /*58e50*/  @!P6 IMAD.MOV.U32 R5, RZ, RZ, R20 ;  /* 0x000000ffff05e224 */ /* 0x004fe400078e0014 */
[----:B---3--:R-:W-:-:S05]  /*58e60*/  @!P6 IMAD.MOV.U32 R4, RZ, RZ, R19 ;  /* 0x000000ffff04e224 */ /* 0x008fca00078e0013 */
[----:B------:R0:W2:Y:S02]  /*58e70*/  @!P6 LDG.E.U16 R11, desc[UR60][R4.64] ;  /* 0x0000003c040be981 */ /* 0x0000a4000c1e1500 */
[----:B0-----:R-:W-:Y:S02]  /*58e80*/  @!P6 IMAD.MOV.U32 R4, RZ, RZ, R17 ;  /* 0x000000ffff04e224 */ /* 0x001fe400078e0011 */
[----:B------:R-:W-:-:S05]  /*58e90*/  @!P6 IMAD.MOV.U32 R5, RZ, RZ, R18 ;  /* 0x000000ffff05e224 */ /* 0x000fca00078e0012 */
[----:B------:R4:W3:Y:S02]  /*58ea0*/  @!P6 LDG.E.U16 R10, desc[UR60][R4.64] ;  /* 0x0000003c040ae981 */ /* 0x0008e4000c1e1500 */
[----:B----4-:R-:W-:Y:S02]  /*58eb0*/  @!P6 IMAD.MOV.U32 R4, RZ, RZ, R15 ;  /* 0x000000ffff04e224 */ /* 0x010fe400078e000f */
[----:B------:R-:W-:-:S05]  /*58ec0*/  @!P6 IMAD.MOV.U32 R5, RZ, RZ, R16 ;  /* 0x000000ffff05e224 */ /* 0x000fca00078e0010 */
[----:B------:R0:W4:Y:S04]  /*58ed0*/  @!P6 LDG.E.U16 R9, desc[UR60][R4.64] ;  /* 0x0000003c0409e981 */ /* 0x000128000c1e1500 */
[----:B------:R-:W-:Y:S04]  /*58ee0*/  STL [R1+0x7858], R13 ;  /* 0x0078580d01007387 */ /* 0x000fe80000100800 */
[----:B------:R-:W4:Y:S01]  /*58ef0*/  LDL R0, [R1+0x2a8c] ;  /* 0x002a8c0001007983 */ /* 0x000f220000100800 */
[----:B0-----:R-:W-:Y:S02]  /*58f00*/  @!P6 IMAD.MOV.U32 R4, RZ, RZ, R14 ;  /* 0x000000ffff04e224 */ /* 0x001fe400078e000e */
[----:B------:R-:W-:-:S05]  /*58f10*/  @!P6 IMAD.MOV.U32 R5, RZ, RZ, R3 ;  /* 0x000000ffff05e224 */ /* 0x000fca00078e0003 */
[----:B------:R0:W4:Y:S04]  /*58f20*/  @!P6 LDG.E.U16 R8, desc[UR60][R4.64] ;  /* 0x0000003c0408e981 */ /* 0x000128000c1e1500 */
[----:B------:R-:W-:Y:S01]  /*58f30*/  STL [R1+0x7834], R12 ;  /* 0x0078340c01007387 */ /* 0x000fe20000100800 */
[----:B------:R-:W-:Y:S01]  /*58f40*/  PRMT R7, RZ, 0x7610, R7 ;  /* 0x00007610ff077816 */ /* 0x000fe20000000007 */
[----:B0-----:R-:W-:Y:S02]  /*58f50*/  @!P6 IMAD.MOV.U32 R5, RZ, RZ, R2 ;  /* 0x000000ffff05e224 */ /* 0x001fe400078e0002 */
[----:B--2---:R-:W-:Y:S04]  /*58f60*/  STL [R1+0x7810], R11 ;  /* 0x0078100b01007387 */ /* 0x004fe80000100800 */
[----:B---3--:R-:W-:Y:S04]  /*58f70*/  STL [R1+0x785c], R10 ;  /* 0x00785c0a01007387 */ /* 0x008fe80000100800 */
[----:B----4-:R-:W-:Y:S04]  /*58f80*/  STL [R1+0x7838], R9 ;  /* 0x0078380901007387 */ /* 0x010fe80000100800 */
[----:B------:R-:W-:Y:S01]  /*58f90*/  STL [R1+0x2ad8], R3 ;  /* 0x002ad80301007387 */ /* 0x000fe20000100800 */
[----:B------:R-:W-:-:S05]  /*58fa0*/  @!P6 IMAD.MOV.U32 R4, RZ, RZ, R0 ;  /* 0x000000ffff04e224 */ /* 0x000fca00078e0000 */
[----:B------:R-:W2:Y:S04]  /*58fb0*/  @!P6 LDG.E.U16 R7, desc[UR60][R4.64] ;  /* 0x0000003c0407e981 */ /* 0x000ea8000c1e1500 */
[----:B------:R-:W-:Y:S04]  /*58fc0*/  STL [R1+0x7814], R8 ;  /* 0x0078140801007387 */ /* 0x000fe80000100800 */
[----:B------:R0:W-:Y:S04]  /*58fd0*/  STL [R1+0x2adc], R2 ;  /* 0x002adc0201007387 */ /* 0x0001e80000100800 */
[----:B------:R-:W3:Y:S04]  /*58fe0*/  LDL R28, [R1+0x2a88] ;  /* 0x002a8800011c7983 */ /* 0x000ee80000100800 */
[----:B0-----:R-:W4:Y:S04]  /*58ff0*/  LDL.LU R2, [R1+0x15e0] ;  /* 0x0015e00001027983 */ /* 0x001f280000300800 */
        /* <DEDUP_REMOVED lines=21> */
[----:B------:R-:W4:Y:S01]  /*59150*/  LDL R5, [R1+0x2a74] ;  /* 0x002a740001057983 */ /* 0x000f220000100800 */
[----:B------:R-:W-:Y:S01]  /*59160*/  PRMT R6, RZ, 0x7610, R6 ;  /* 0x00007610ff067816 */ /* 0x000fe20000000006 */
[----:B------:R-:W0:Y:S02]  /*59170*/  S2R R29, SR_TID.X ;  /* 0x00000000001d7919 */ /* 0x000e240000002100 */
[----:B--2---:R1:W-:Y:S04]  /*59180*/  STL [R1+0x7848], R7 ;  /* 0x0078480701007387 */ /* 0x0043e80000100800 */
[----:B-1----:R-:W2:Y:S01]  /*59190*/  LDL.LU R7, [R1+0x15fc] ;  /* 0x0015fc0001077983 */ /* 0x002ea20000300800 */
[----:B---3--:R-:W-:-:S05]  /*591a0*/  @!P6 IMAD.MOV.U32 R4, RZ, RZ, R28 ;  /* 0x000000ffff04e224 */ /* 0x008fca00078e001c */
[----:B----4-:R-:W3:Y:S01]  /*591b0*/  @!P6 LDG.E.U16 R6, desc[UR60][R4.64] ;  /* 0x0000003c0406e981 */ /* 0x010ee2000c1e1500 */
[----:B0-----:R-:W-:-:S05]  /*591c0*/  LOP3.LUT R29, R29, 0x3f, RZ, 0xc0, !PT ;  /* 0x0000003f1d1d7812 */ /* 0x001fca00078ec0ff */
[----:B------:R-:W-:-:S05]  /*591d0*/  IMAD.SHL.U32 R25, R29, 0x2, RZ ;  /* 0x000000021d197824 */ /* 0x000fca00078e00ff */
[----:B------:R-:W-:Y:S01]  /*591e0*/  LOP3.LUT R25, R25, 0x10, RZ, 0x3c, !PT ;  /* 0x0000001019197812 */ /* 0x000fe200078e3cff */
[----:B------:R-:W-:Y:S04]  /*591f0*/  STL [R1+0x78bc], R29 ;  /* 0x0078bc1d01007387 */ /* 0x000fe80000100800 */
[----:B------:R-:W4:Y:S04]  /*59200*/  LDL.LU R28, [R1+0x1378] ;  /* 0x00137800011c7983 */ /* 0x000f280000300800 */
[----:B--2---:R-:W-:Y:S04]  /*59210*/  STS.U16 [R25+UR4+0x1c80], R7 ;  /* 0x001c800719007988 */ /* 0x004fe80008000404 */
[----:B------:R-:W-:Y:S04]  /*59220*/  STS.U16 [R25+UR4+0x2080], R2 ;  /* 0x0020800219007988 */ /* 0x000fe80008000404 */
        /* <DEDUP_REMOVED lines=19> */
[----:B---3--:R2:W-:Y:S04]  /*59360*/  STL [R1+0x783c], R6 ;  /* 0x00783c0601007387 */ /* 0x0085e80000100800 */
[----:B0-----:R-:W3:Y:S04]  /*59370*/  LDL.LU R27, [R1+0x135c] ;  /* 0x00135c00011b7983 */ /* 0x001ee80000300800 */
[----:B-1----:R-:W3:Y:S04]  /*59380*/  LDL.LU R26, [R1+0x1340] ;  /* 0x00134000011a7983 */ /* 0x002ee80000300800 */
[----:B------:R-:W3:Y:S04]  /*59390*/  LDL.LU R29, [R1+0x1324] ;  /* 0x00132400011d7983 */ /* 0x000ee80000300800 */
[----:B------:R-:W-:Y:S04]  /*593a0*/  STS.U16 [R25+UR4+0x7080], R24 ;  /* 0x0070801819007988 */ /* 0x000fe80008000404 */
[----:B------:R0:W-:Y:S04]  /*593b0*/  STS.U16 [R25+UR4+0x7480], R0 ;  /* 0x0074800019007988 */ /* 0x0001e80008000404 */
[----:B--2---:R-:W2:Y:S04]  /*593c0*/  LDL.LU R6, [R1+0x1308] ;  /* 0x0013080001067983 */ /* 0x004ea80000300800 */
[----:B0-----:R-:W2:Y:S04]  /*593d0*/  LDL.LU R0, [R1+0x2ec] ;  /* 0x0002ec0001007983 */ /* 0x001ea80000300800 */
[----:B------:R-:W2:Y:S04]  /*593e0*/  LDL.LU R4, [R1+0x2d0] ;  /* 0x0002d00001047983 */ /* 0x000ea80000300800 */
[----:B------:R-:W2:Y:S04]  /*593f0*/  LDL.LU R5, [R1+0x2b4] ;  /* 0x0002b40001057983 */ /* 0x000ea80000300800 */
[----:B------:R-:W2:Y:S04]  /*59400*/  LDL.LU R7, [R1+0x298] ;  /* 0x0002980001077983 */ /* 0x000ea80000300800 */
[----:B----4-:R0:W-:Y:S04]  /*59410*/  STS.U16 [R25+UR4+0x7880], R28 ;  /* 0x0078801c19007988 */ /* 0x0101e80008000404 */
[----:B------:R-:W4:Y:S04]  /*59420*/  LDL.LU R2, [R1+0x27c] ;  /* 0x00027c0001027983 */ /* 0x000f280000300800 */
        /* <DEDUP_REMOVED lines=18> */
[----:B---3--:R0:W-:Y:S04]  /*59550*/  STS.U16 [R25+UR4+0x7c80], R27 ;  /* 0x007c801b19007988 */ /* 0x0081e80008000404 */
[----:B------:R1:W-:Y:S04]  /*59560*/  STS.U16 [R25+UR4+0x8080], R26 ;  /* 0x0080801a19007988 */ /* 0x0003e80008000404 */
[----:B------:R3:W-:Y:S04]  /*59570*/  STS.U16 [R25+UR4+0x8480], R29 ;  /* 0x0084801d19007988 */ /* 0x0007e80008000404 */
[----:B0-----:R-:W4:Y:S04]  /*59580*/  LDL.LU R27, [R1+0x60] ;  /* 0x00006000011b7983 */ /* 0x001f280000300800 */
[----:B------:R-:W4:Y:S04]  /*59590*/  LDL.LU R24, [R1+0x5c] ;  /* 0x00005c0001187983 */ /* 0x000f280000300800 */
[----:B-1----:R-:W4:Y:S04]  /*595a0*/  LDL.LU R26, [R1+0x58] ;  /* 0x00005800011a7983 */ /* 0x002f280000300800 */
[----:B---3--:R-:W3:Y:S04]  /*595b0*/  LDL.LU R29, [R1+0x78bc] ;  /* 0x0078bc00011d7983 */ /* 0x008ee80000300800 */
[----:B--2---:R-:W-:Y:S04]  /*595c0*/  STS.U16 [R25+UR4+0x8880], R6 ;  /* 0x0088800619007988 */ /* 0x004fe80008000404 */
[----:B------:R0:W-:Y:S04]  /*595d0*/  STS.U16 [R25+UR4+0x8c80], R0 ;  /* 0x008c800019007988 */ /* 0x0001e80008000404 */
[----:B0-----:R-:W2:Y:S04]  /*595e0*/  LDL.LU R0, [R1+0x54] ;  /* 0x0000540001007983 */ /* 0x001ea80000300800 */
[----:B------:R-:W-:Y:S04]  /*595f0*/  STS.U16 [R25+UR4+0x9080], R4 ;  /* 0x0090800419007988 */ /* 0x000fe80008000404 */
[----:B------:R-:W-:Y:S04]  /*59600*/  STS.U16 [R25+UR4+0x9480], R5 ;  /* 0x0094800519007988 */ /* 0x000fe80008000404 */
[----:B------:R-:W-:Y:S04]  /*59610*/  STS.U16 [R25+UR4+0x9880], R7 ;  /* 0x0098800719007988 */ /* 0x000fe80008000404 */
[----:B----4-:R-:W-:Y:S04]  /*59620*/  STS.U16 [R25+UR4+0x9c80], R2 ;  /* 0x009c800219007988 */ /* 0x010fe80008000404 */
        /* <DEDUP_REMOVED lines=19> */
[----:B------:R0:W-:Y:S04]  /*59760*/  STS.U16 [R25+UR4+0xe880], R27 ;  /* 0x00e8801b19007988 */ /* 0x0001e80008000404 */
[----:B------:R-:W-:Y:S04]  /*59770*/  STS.U16 [R25+UR4+0xec80], R24 ;  /* 0x00ec801819007988 */ /* 0x000fe80008000404 */
[----:B------:R3:W-:Y:S04]  /*59780*/  STS.U16 [R25+UR4+0xf080], R26 ;  /* 0x00f0801a19007988 */ /* 0x0007e80008000404 */
[----:B0-----:R-:W4:Y:S01]  /*59790*/  LDL.LU R27, [R1+0x4c] ;  /* 0x00004c00011b7983 */ /* 0x001f220000300800 */
[----:B---3--:R-:W-:-:S03]  /*597a0*/  IMAD.SHL.U32 R26, R29, 0x2, RZ ;  /* 0x000000021d1a7824 */ /* 0x008fc600078e00ff */
[----:B------:R-:W3:Y:S04]  /*597b0*/  LDL.LU R29, [R1+0x16a4] ;  /* 0x0016a400011d7983 */ /* 0x000ee80000300800 */
[----:B------:R-:W3:Y:S04]  /*597c0*/  LDL.LU R6, [R1+0x168c] ;  /* 0x00168c0001067983 */ /* 0x000ee80000300800 */
[----:B------:R-:W3:Y:S04]  /*597d0*/  LDL.LU R4, [R1+0x1674] ;  /* 0x0016740001047983 */ /* 0x000ee80000300800 */
[----:B------:R-:W3:Y:S04]  /*597e0*/  LDL.LU R5, [R1+0x165c] ;  /* 0x00165c0001057983 */ /* 0x000ee80000300800 */
[----:B--2---:R0:W-:Y:S04]  /*597f0*/  STS.U16 [R25+UR4+0xf480], R0 ;  /* 0x00f4800019007988 */ /* 0x0041e80008000404 */
[----:B------:R-:W2:Y:S04]  /*59800*/  LDL.LU R7, [R1+0x1644] ;  /* 0x0016440001077983 */ /* 0x000ea80000300800 */
        /* <DEDUP_REMOVED lines=18> */
[----:B----4-:R0:W-:Y:S04]  /*59930*/  STS.U16 [R25+UR4+0xf880], R28 ;  /* 0x00f8801c19007988 */ /* 0x0101e80008000404 */
[----:B------:R-:W4:Y:S04]  /*59940*/  LDL.LU R22, [R1+0x1454] ;  /* 0x0014540001167983 */ /* 0x000f280000300800 */
[----:B0-----:R-:W4:Y:S04]  /*59950*/  LDL.LU R28, [R1+0x1438] ;  /* 0x00143800011c7983 */ /* 0x001f280000300800 */
[----:B------:R-:W4:Y:S04]  /*59960*/  LDL.LU R23, [R1+0x141c] ;  /* 0x00141c0001177983 */ /* 0x000f280000300800 */
[----:B------:R-:W4:Y:S04]  /*59970*/  LDL.LU R24, [R1+0x1400] ;  /* 0x0014000001187983 */ /* 0x000f280000300800 */
[----:B------:R0:W-:Y:S04]  /*59980*/  STS.U16 [R25+UR4+0xfc80], R27 ;  /* 0x00fc801b19007988 */ /* 0x0001e80008000404 */
[----:B---3--:R1:W-:Y:S04]  /*59990*/  STS.U16 [R26+UR4+0x100], R29 ;  /* 0x0001001d1a007988 */ /* 0x0083e80008000404 */
[----:B0-----:R-:W3:Y:S04]  /*599a0*/  LDL.LU R25, [R1+0x13e4] ;  /* 0x0013e40001197983 */ /* 0x001ee80000300800 */
[----:B------:R-:W3:Y:S04]  /*599b0*/  LDL.LU R27, [R1+0x13c8] ;  /* 0x0013c800011b7983 */ /* 0x000ee80000300800 */
[----:B-1----:R-:W3:Y:S04]  /*599c0*/  LDL.LU R29, [R1+0x13ac] ;  /* 0x0013ac00011d7983 */ /* 0x002ee80000300800 */
[----:B------:R-:W-:Y:S04]  /*599d0*/  STS.U16 [R26+UR4+0x500], R6 ;  /* 0x000500061a007988 */ /* 0x000fe80008000404 */
[----:B------:R-:W-:Y:S04]  /*599e0*/  STS.U16 [R26+UR4+0x900], R4 ;  /* 0x000900041a007988 */ /* 0x000fe80008000404 */
[----:B------:R-:W-:Y:S04]  /*599f0*/  STS.U16 [R26+UR4+0xd00], R5 ;  /* 0x000d00051a007988 */ /* 0x000fe80008000404 */
[----:B--2---:R-:W-:Y:S04]  /*59a00*/  STS.U16 [R26+UR4+0x1100], R7 ;  /* 0x001100071a007988 */ /* 0x004fe80008000404 */
[----:B------:R0:W-:Y:S04]  /*59a10*/  STS.U16 [R26+UR4+0x1500], R0 ;  /* 0x001500001a007988 */ /* 0x0001e80008000404 */
[----:B0-----:R-:W2:Y:S04]  /*59a20*/  LDL.LU R0, [R1+0x1390] ;  /* 0x0013900001007983 */ /* 0x001ea80000300800 */
        /* <DEDUP_REMOVED lines=17> */
[----:B------:R0:W-:Y:S04]  /*59b40*/  STS.U16 [R26+UR4+0x5d00], R28 ;  /* 0x005d001c1a007988 */ /* 0x0001e80008000404 */
[----:B------:R-:W-:Y:S04]  /*59b50*/  STS.U16 [R26+UR4+0x6100], R23 ;  /* 0x006100171a007988 */ /* 0x000fe80008000404 */
[----:B------:R-:W-:Y:S04]  /*59b60*/  STS.U16 [R26+UR4+0x6500], R24 ;  /* 0x006500181a007988 */ /* 0x000fe80008000404 */
[----:B0-----:R-:W4:Y:S04]  /*59b70*/  LDL.LU R28, [R1+0x1374] ;  /* 0x00137400011c7983 */ /* 0x001f280000300800 */
[----:B---3--:R0:W-:Y:S04]  /*59b80*/  STS.U16 [R26+UR4+0x6900], R25 ;  /* 0x006900191a007988 */ /* 0x0081e80008000404 */
[----:B------:R-:W-:Y:S04]  /*59b90*/  STS.U16 [R26+UR4+0x6d00], R27 ;  /* 0x006d001b1a007988 */ /* 0x000fe80008000404 */
[----:B------:R1:W-:Y:S04]  /*59ba0*/  STS.U16 [R26+UR4+0x7100], R29 ;  /* 0x0071001d1a007988 */ /* 0x0003e80008000404 */
[----:B0-----:R-:W3:Y:S04]  /*59bb0*/  LDL.LU R25, [R1+0x1358] ;  /* 0x0013580001197983 */ /* 0x001ee80000300800 */
[----:B-1----:R-:W3:Y:S04]  /*59bc0*/  LDL.LU R29, [R1+0x133c] ;  /* 0x00133c00011d7983 */ /* 0x002ee80000300800 */
        /* <DEDUP_REMOVED lines=24> */
[----:B----4-:R0:W-:Y:S04]  /*59d50*/  STS.U16 [R26+UR4+0x7900], R28 ;  /* 0x0079001c1a007988 */ /* 0x0101e80008000404 */
[----:B------:R-:W4:Y:S04]  /*59d60*/  LDL.LU R23, [R1+0x7c] ;  /* 0x00007c0001177983 */ /* 0x000f280000300800 */
[----:B0-----:R-:W4:Y:S04]  /*59d70*/  LDL.LU R28, [R1+0x48] ;  /* 0x00004800011c7983 */ /* 0x001f280000300800 */
[----:B------:R-:W4:Y:S04]  /*59d80*/  LDL.LU R24, [R1+0x34] ;  /* 0x0000340001187983 */ /* 0x000f280000300800 */
[----:B---3--:R0:W-:Y:S04]  /*59d90*/  STS.U16 [R26+UR4+0x7d00], R25 ;  /* 0x007d00191a007988 */ /* 0x0081e80008000404 */
[----:B------:R1:W-:Y:S04]  /*59da0*/  STS.U16 [R26+UR4+0x8100], R29 ;  /* 0x0081001d1a007988 */ /* 0x0003e80008000404 */
[----:B0-----:R-:W3:Y:S04]  /*59db0*/  LDL.LU R25, [R1+0x30] ;  /* 0x0000300001197983 */ /* 0x001ee80000300800 */
[----:B-1----:R-:W3:Y:S04]  /*59dc0*/  LDL.LU R29, [R1+0x78b8] ;  /* 0x0078b800011d7983 */ /* 0x002ee80000300800 */
[----:B------:R-:W-:Y:S04]  /*59dd0*/  STS.U16 [R26+UR4+0x8500], R6 ;  /* 0x008500061a007988 */ /* 0x000fe80008000404 */
[----:B------:R-:W-:Y:S04]  /*59de0*/  STS.U16 [R26+UR4+0x8900], R4 ;  /* 0x008900041a007988 */ /* 0x000fe80008000404 */
        /* <DEDUP_REMOVED lines=18> */
[----:B--2---:R-:W-:Y:S04]  /*59f10*/  STS.U16 [R26+UR4+0xd500], R21 ;  /* 0x00d500151a007988 */ /* 0x004fe80008000404 */
[----:B------:R1:W-:Y:S04]  /*59f20*/  STS.U16 [R26+UR4+0xd900], R0 ;  /* 0x00d900001a007988 */ /* 0x0003e80008000404 */
[----:B0-----:R-:W2:Y:S01]  /*59f30*/  LDL.LU R27, [R1+0x28] ;  /* 0x00002800011b7983 */ /* 0x001ea20000300800 */
[----:B-1----:R-:W0:Y:S03]  /*59f40*/  S2R R0, SR_TID.X ;  /* 0x0000000000007919 */ /* 0x002e260000002100 */
[----:B------:R-:W-:Y:S04]  /*59f50*/  STS.U16 [R26+UR4+0xdd00], R22 ;  /* 0x00dd00161a007988 */ /* 0x000fe80008000404 */
[----:B----4-:R-:W-:Y:S04]  /*59f60*/  STS.U16 [R26+UR4+0xe100], R23 ;  /* 0x00e100171a007988 */ /* 0x010fe80008000404 */
[----:B------:R0:W-:Y:S04]  /*59f70*/  STS.U16 [R26+UR4+0xe500], R28 ;  /* 0x00e5001c1a007988 */ /* 0x0001e80008000404 */
[----:B------:R-:W-:Y:S01]  /*59f80*/  STS.U16 [R26+UR4+0xe900], R24 ;  /* 0x00e900181a007988 */ /* 0x000fe20008000404 */
[----:B0-----:R-:W-:-:S05]  /*59f90*/  LOP3.LUT R28, R0, 0x3f, RZ, 0xc0, !PT ;  /* 0x0000003f001c7812 */ /* 0x001fca00078ec0ff */
[----:B------:R-:W-:Y:S04]  /*59fa0*/  STL [R1+0x789c], R28 ;  /* 0x00789c1c01007387 */ /* 0x000fe80000100800 */
[----:B---3--:R-:W-:Y:S04]  /*59fb0*/  STS.U16 [R26+UR4+0xed00], R25 ;  /* 0x00ed00191a007988 */ /* 0x008fe80008000404 */
[----:B------:R0:W-:Y:S02]  /*59fc0*/  STS.U16 [R26+UR4+0xf100], R29 ;  /* 0x00f1001d1a007988 */ /* 0x0001e40008000404 */
[----:B0-----:R-:W-:-:S05]  /*59fd0*/  IMAD.SHL.U32 R29, R28, 0x2, RZ ;  /* 0x000000021c1d7824 */ /* 0x001fca00078e00ff */
[----:B------:R-:W-:-:S05]  /*59fe0*/  LOP3.LUT R29, R29, 0x30, RZ, 0x3c, !PT ;  /* 0x000000301d1d7812 */ /* 0x000fca00078e3cff */
[----:B------:R0:W-:Y:S04]  /*59ff0*/  STL [R1+0x78ac], R29 ;  /* 0x0078ac1d01007387 */ /* 0x0001e80000100800 */
[----:B0-----:R-:W3:Y:S04]  /*5a000*/  LDL.LU R29, [R1+0x20] ;  /* 0x00002000011d7983 */ /* 0x001ee80000300800 */
[----:B---3--:R0:W-:Y:S04]  /*5a010*/  STL [R1+0x78b4], R29 ;  /* 0x0078b41d01007387 */ /* 0x0081e80000100800 */
[----:B0-----:R-:W3:Y:S04]  /*5a020*/  LDL.LU R29, [R1+0x24] ;  /* 0x00002400011d7983 */ /* 0x001ee80000300800 */
[----:B------:R-:W4:Y:S04]  /*5a030*/  LDL.LU R28, [R1+0x1688] ;  /* 0x00168800011c7983 */ /* 0x000f280000300800 */
[----:B----4-:R0:W-:Y:S04]  /*5a040*/  STL [R1+0x78a8], R28 ;  /* 0x0078a81c01007387 */ /* 0x0101e80000100800 */
[----:B0-----:R-:W4:Y:S01]  /*5a050*/  LDL.LU R28, [R1+0x16a0] ;  /* 0x0016a000011c7983 */ /* 0x001f220000300800 */
[----:B------:R-:W-:-:S03]  /*5a060*/  LOP3.LUT R0, R0, 0x3f, RZ, 0xc0, !PT ;  /* 0x0000003f00007812 */ /* 0x000fc600078ec0ff */
[----:B--2---:R-:W-:Y:S04]  /*5a070*/  STS.U16 [R26+UR4+0xf500], R27 ;  /* 0x00f5001b1a007988 */ /* 0x004fe80008000404 */
[----:B----4-:R0:W-:Y:S04]  /*5a080*/  STL [R1+0x78b0], R28 ;  /* 0x0078b01c01007387 */ /* 0x0101e80000100800 */
[----:B------:R-:W2:Y:S04]  /*5a090*/  LDL.LU R6, [R1+0x1670] ;  /* 0x0016700001067983 */ /* 0x000ea80000300800 */
        /* <DEDUP_REMOVED lines=16> */
[----:B0-----:R-:W-:-:S03]  /*5a1a0*/  IMAD.SHL.U32 R28, R0, 0x2, RZ ;  /* 0x00000002001c7824 */ /* 0x001fc600078e00ff */
[----:B------:R-:W4:Y:S04]  /*5a1b0*/  LDL.LU R19, [R1+0x14a4] ;  /* 0x0014a40001137983 */ /* 0x000f280000300800 */
[----:B------:R-:W4:Y:S04]  /*5a1c0*/  LDL.LU R20, [R1+0x1488] ;  /* 0x0014880001147983 */ /* 0x000f280000300800 */
[----:B------:R-:W4:Y:S04]  /*5a1d0*/  LDL.LU R21, [R1+0x146c] ;  /* 0x00146c0001157983 */ /* 0x000f280000300800 */
[----:B------:R-:W4:Y:S04]  /*5a1e0*/  LDL.LU R22, [R1+0x1450] ;  /* 0x0014500001167983 */ /* 0x000f280000300800 */
[----:B------:R-:W4:Y:S01]  /*5a1f0*/  LDL.LU R23, [R1+0x1434] ;  /* 0x0014340001177983 */ /* 0x000f220000300800 */
[----:B------:R-:W-:-:S03]  /*5a200*/  LOP3.LUT R28, R28, 0x20, RZ, 0x3c, !PT ;  /* 0x000000201c1c7812 */ /* 0x000fc600078e3cff */
[----:B------:R-:W4:Y:S04]  /*5a210*/  LDL.LU R24, [R1+0x1418] ;  /* 0x0014180001187983 */ /* 0x000f280000300800 */
[----:B------:R-:W4:Y:S04]  /*5a220*/  LDL.LU R25, [R1+0x13fc] ;  /* 0x0013fc0001197983 */ /* 0x000f280000300800 */
[----:B------:R-:W4:Y:S04]  /*5a230*/  LDL.LU R26, [R1+0x13e0] ;  /* 0x0013e000011a7983 */ /* 0x000f280000300800 */
[----:B------:R-:W4:Y:S04]  /*5a240*/  LDL.LU R27, [R1+0x13c4] ;  /* 0x0013c400011b7983 */ /* 0x000f280000300800 */
[----:B------:R-:W4:Y:S04]  /*5a250*/  LDL.LU R0, [R1+0x13a8] ;  /* 0x0013a80001007983 */ /* 0x000f280000300800 */
[----:B---3--:R0:W-:Y:S04]  /*5a260*/  STS.U16 [R28+UR4+0xf900], R29 ;  /* 0x00f9001d1c007988 */ /* 0x0081e80008000404 */
[----:B0-----:R-:W3:Y:S04]  /*5a270*/  LDL.LU R29, [R1+0x78b4] ;  /* 0x0078b400011d7983 */ /* 0x001ee80000300800 */
[----:B---3--:R0:W-:Y:S04]  /*5a280*/  STS.U16 [R28+UR4+0xfd00], R29 ;  /* 0x00fd001d1c007988 */ /* 0x0081e80008000404 */
[----:B0-----:R-:W3:Y:S04]  /*5a290*/  LDL.LU R28, [R1+0x78b0] ;  /* 0x0078b000011c7983 */ /* 0x001ee80000300800 */
[----:B------:R-:W3:Y:S04]  /*5a2a0*/  LDL.LU R29, [R1+0x78ac] ;  /* 0x0078ac00011d7983 */ /* 0x000ee80000300800 */
[----:B---3--:R0:W-:Y:S04]  /*5a2b0*/  STS.U16 [R29+UR4+0x180], R28 ;  /* 0x0001801c1d007988 */ /* 0x0081e80008000404 */
[----:B0-----:R-:W3:Y:S04]  /*5a2c0*/  LDL.LU R28, [R1+0x78a8] ;  /* 0x0078a800011c7983 */ /* 0x001ee80000300800 */
[----:B---3--:R-:W-:Y:S04]  /*5a2d0*/  STS.U16 [R29+UR4+0x580], R28 ;  /* 0x0005801c1d007988 */ /* 0x008fe80008000404 */
[----:B--2---:R-:W-:Y:S04]  /*5a2e0*/  STS.U16 [R29+UR4+0x980], R6 ;  /* 0x000980061d007988 */ /* 0x004fe80008000404 */
        /* <DEDUP_REMOVED lines=24> */
[----:B------:R-:W3:Y:S04]  /*5a470*/  LDL.LU R28, [R1+0x1338] ;  /* 0x00133800011c7983 */ /* 0x000ee80000300800 */
[----:B---3--:R0:W-:Y:S04]  /*5a480*/  STL [R1+0x78a0], R28 ;  /* 0x0078a01c01007387 */ /* 0x0081e80000100800 */
[----:B0-----:R-:W3:Y:S04]  /*5a490*/  LDL.LU R28, [R1+0x1354] ;  /* 0x00135400011c7983 */ /* 0x001ee80000300800 */
[----:B------:R-:W-:Y:S04]  /*5a4a0*/  STS.U16 [R29+UR4+0x6980], R26 ;  /* 0x0069801a1d007988 */ /* 0x000fe80008000404 */
[----:B------:R-:W-:Y:S04]  /*5a4b0*/  STS.U16 [R29+UR4+0x6d80], R27 ;  /* 0x006d801b1d007988 */ /* 0x000fe80008000404 */
[----:B------:R-:W-:Y:S04]  /*5a4c0*/  STS.U16 [R29+UR4+0x7180], R0 ;  /* 0x007180001d007988 */ /* 0x000fe80008000404 */
[----:B---3--:R0:W-:Y:S04]  /*5a4d0*/  STL [R1+0x78a4], R28 ;  /* 0x0078a41c01007387 */ /* 0x0081e80000100800 */
[----:B0-----:R-:W3:Y:S04]  /*5a4e0*/  LDL.LU R28, [R1+0x1370] ;  /* 0x00137000011c7983 */ /* 0x001ee80000300800 */
        /* <DEDUP_REMOVED lines=25> */
[----:B--2---:R0:W-:Y:S04]  /*5a680*/  STS.U16 [R29+UR4+0x7580], R25 ;  /* 0x007580191d007988 */ /* 0x0041e80008000404 */
[----:B------:R-:W2:Y:S04]  /*5a690*/  LDL.LU R24, [R1+0x18] ;  /* 0x0000180001187983 */ /* 0x000ea80000300800 */
[----:B0-----:R-:W2:Y:S04]  /*5a6a0*/  LDL.LU R25, [R1+0x8] ;  /* 0x0000080001197983 */ /* 0x001ea80000300800 */
[----:B---3--:R0:W-:Y:S04]  /*5a6b0*/  STS.U16 [R29+UR4+0x7980], R28 ;  /* 0x0079801c1d007988 */ /* 0x0081e80008000404 */
[----:B0-----:R-:W3:Y:S04]  /*5a6c0*/  LDL.LU R28, [R1+0x78a4] ;  /* 0x0078a400011c7983 */ /* 0x001ee80000300800 */
[----:B---3--:R0:W-:Y:S04]  /*5a6d0*/  STS.U16 [R29+UR4+0x7d80], R28 ;  /* 0x007d801c1d007988 */ /* 0x0081e80008000404 */
[----:B0-----:R-:W3:Y:S04]  /*5a6e0*/  LDL.LU R28, [R1+0x78a0] ;  /* 0x0078a000011c7983 */ /* 0x001ee80000300800 */
[----:B---3--:R0:W-:Y:S04]  /*5a6f0*/  STS.U16 [R29+UR4+0x8180], R28 ;  /* 0x0081801c1d007988 */ /* 0x0081e80008000404 */
        /* <DEDUP_REMOVED lines=23> */
[----:B-1----:R-:W4:Y:S04]  /*5a870*/  LDL.LU R26, [R1+0x7898] ;  /* 0x00789800011a7983 */ /* 0x002f280000300800 */
[----:B------:R-:W-:Y:S04]  /*5a880*/  STS.U16 [R29+UR4+0xdd80], R22 ;  /* 0x00dd80161d007988 */ /* 0x000fe80008000404 */
[----:B---3--:R-:W3:Y:S04]  /*5a890*/  LDL.LU R0, [R1+0x7894] ;  /* 0x0078940001007983 */ /* 0x008ee80000300800 */
[----:B------:R-:W-:Y:S04]  /*5a8a0*/  STS.U16 [R29+UR4+0xe180], R23 ;  /* 0x00e180171d007988 */ /* 0x000fe80008000404 */
[----:B------:R0:W-:Y:S04]  /*5a8b0*/  STS.U16 [R29+UR4+0xe580], R27 ;  /* 0x00e5801b1d007988 */ /* 0x0001e80008000404 */
[----:B0-----:R-:W3:Y:S04]  /*5a8c0*/  LDL.LU R27, [R1] ;  /* 0x00000000011b7983 */ /* 0x001ee80000300800 */
        /* <DEDUP_REMOVED lines=22> */
[----:B------:R4:W-:Y:S04]  /*5aa30*/  STS.U16 [R29+UR4+0xed80], R25 ;  /* 0x00ed80191d007988 */ /* 0x0009e80008000404 */
[----:B------:R-:W2:Y:S04]  /*5aa40*/  LDL.LU R23, [R1+0x144c] ;  /* 0x00144c0001177983 */ /* 0x000ea80000300800 */
[----:B0-----:R-:W2:Y:S01]  /*5aa50*/  LDL.LU R24, [R1+0x1430] ;  /* 0x0014300001187983 */ /* 0x001ea20000300800 */
[----:B----4-:R-:W-:-:S03]  /*5aa60*/  IMAD.SHL.U32 R25, R28, 0x2, RZ ;  /* 0x000000021c197824 */ /* 0x010fc600078e00ff */
[----:B---3--:R0:W-:Y:S04]  /*5aa70*/  STS.U16 [R29+UR4+0xf180], R0 ;  /* 0x00f180001d007988 */ /* 0x0081e80008000404 */
[----:B0-----:R-:W3:Y:S04]  /*5aa80*/  LDL.LU R0, [R1+0x1414] ;  /* 0x0014140001007983 */ /* 0x001ee80000300800 */
[----:B------:R-:W4:Y:S04]  /*5aa90*/  LDL.LU R28, [R1+0x13f8] ;  /* 0x0013f800011c7983 */ /* 0x000f280000300800 */
[----:B------:R0:W-:Y:S04]  /*5aaa0*/  STS.U16 [R29+UR4+0xf580], R27 ;  /* 0x00f5801b1d007988 */ /* 0x0001e80008000404 */
[----:B0-----:R-:W2:Y:S01]  /*5aab0*/  LDL.LU R27, [R1+0x7890] ;  /* 0x00789000011b7983 */ /* 0x001ea20000300800 */
[----:B------:R-:W-:-:S03]  /*5aac0*/  LOP3.LUT R25, R25, 0x40, RZ, 0x3c, !PT ;  /* 0x0000004019197812 */ /* 0x000fc600078e3cff */
[----:B--2---:R0:W-:Y:S04]  /*5aad0*/  STS.U16 [R29+UR4+0xf980], R27 ;  /* 0x00f9801b1d007988 */ /* 0x0041e80008000404 */
[----:B0-----:R-:W2:Y:S04]  /*5aae0*/  LDL.LU R27, [R1+0x169c] ;  /* 0x00169c00011b7983 */ /* 0x001ea80000300800 */
[----:B------:R0:W-:Y:S04]  /*5aaf0*/  STS.U16 [R29+UR4+0xfd80], R26 ;  /* 0x00fd801a1d007988 */ /* 0x0001e80008000404 */
[----:B0-----:R-:W4:Y:S04]  /*5ab00*/  LDL.LU R29, [R1+0x13dc] ;  /* 0x0013dc00011d7983 */ /* 0x001f280000300800 */
[----:B--2---:R-:W-:Y:S04]  /*5ab10*/  STS.U16 [R25+UR4+0x200], R27 ;  /* 0x0002001b19007988 */ /* 0x004fe80008000404 */
        /* <DEDUP_REMOVED lines=23> */
[----:B---3--:R1:W-:Y:S04]  /*5ac90*/  STS.U16 [R25+UR4+0x6200], R0 ;  /* 0x0062000019007988 */ /* 0x0083e80008000404 */
[----:B0-----:R-:W2:Y:S04]  /*5aca0*/  LDL.LU R23, [R1+0x13c0] ;  /* 0x0013c00001177983 */ /* 0x001ea80000300800 */
[----:B-1----:R-:W3:Y:S04]  /*5acb0*/  LDL.LU R0, [R1+0x1388] ;  /* 0x0013880001007983 */ /* 0x002ee80000300800 */
[----:B----4-:R-:W-:Y:S04]  /*5acc0*/  STS.U16 [R25+UR4+0x6600], R28 ;  /* 0x0066001c19007988 */ /* 0x010fe80008000404 */
        /* <DEDUP_REMOVED lines=34> */
[----:B----4-:R1:W-:Y:S04]  /*5aef0*/  STS.U16 [R25+UR4+0x7a00], R15 ;  /* 0x007a000f19007988 */ /* 0x0103e80008000404 */
[----:B------:R3:W-:Y:S04]  /*5af00*/  STS.U16 [R25+UR4+0x7e00], R16 ;  /* 0x007e001019007988 */ /* 0x0007e80008000404 */
[----:B------:R4:W-:Y:S04]  /*5af10*/  STS.U16 [R25+UR4+0x8200], R17 ;  /* 0x0082001119007988 */ /* 0x0009e80008000404 */
[----:B------:R2:W-:Y:S04]  /*5af20*/  STS.U16 [R25+UR4+0x8600], R20 ;  /* 0x0086001419007988 */ /* 0x0005e80008000404 */
[----:B------:R2:W-:Y:S04]  /*5af30*/  STS.U16 [R25+UR4+0x8a00], R24 ;  /* 0x008a001819007988 */ /* 0x0005e80008000404 */
[----:B0-----:R-:W2:Y:S04]  /*5af40*/  LDL.LU R0, [R1+0x14] ;  /* 0x0000140001007983 */ /* 0x001ea80000300800 */
[----:B-1----:R-:W2:Y:S04]  /*5af50*/  LDL.LU R15, [R1+0x7888] ;  /* 0x00788800010f7983 */ /* 0x002ea80000300800 */
[----:B---3--:R-:W3:Y:S04]  /*5af60*/  LDL.LU R16, [R1+0x7884] ;  /* 0x0078840001107983 */ /* 0x008ee80000300800 */
[----:B----4-:R-:W4:Y:S04]  /*5af70*/  LDL.LU R17, [R1+0x7880] ;  /* 0x0078800001117983 */ /* 0x010f280000300800 */
[----:B--2---:R-:W2:Y:S04]  /*5af80*/  LDL.LU R20, [R1+0x787c] ;  /* 0x00787c0001147983 */ /* 0x004ea80000300800 */
[----:B------:R-:W3:Y:S04]  /*5af90*/  LDL.LU R24, [R1+0x7878] ;  /* 0x0078780001187983 */ /* 0x000ee80000300800 */
[----:B------:R0:W-:Y:S04]  /*5afa0*/  STS.U16 [R25+UR4+0x8e00], R29 ;  /* 0x008e001d19007988 */ /* 0x0001e80008000404 */
[----:B------:R1:W-:Y:S04]  /*5afb0*/  STS.U16 [R25+UR4+0x9200], R26 ;  /* 0x0092001a19007988 */ /* 0x0003e80008000404 */
[----:B0-----:R-:W4:Y:S04]  /*5afc0*/  LDL.LU R29, [R1+0x7874] ;  /* 0x00787400011d7983 */ /* 0x001f280000300800 */
[----:B-1----:R-:W2:Y:S04]  /*5afd0*/  LDL.LU R26, [R1+0x1620] ;  /* 0x00162000011a7983 */ /* 0x002ea80000300800 */
        /* <DEDUP_REMOVED lines=17> */
[----:B------:R0:W-:Y:S02]  /*5b0f0*/  STS.U16 [R25+UR4+0xda00], R28 ;  /* 0x00da001c19007988 */ /* 0x0001e40008000404 */
[----:B0-----:R-:W0:Y:S02]  /*5b100*/  S2R R28, SR_TID.X ;  /* 0x00000000001c7919 */ /* 0x001e240000002100 */
[----:B------:R-:W-:Y:S04]  /*5b110*/  STS.U16 [R25+UR4+0xde00], R22 ;  /* 0x00de001619007988 */ /* 0x000fe80008000404 */
[----:B------:R-:W-:Y:S04]  /*5b120*/  STS.U16 [R25+UR4+0xe200], R23 ;  /* 0x00e2001719007988 */ /* 0x000fe80008000404 */
[----:B--2---:R-:W-:Y:S04]  /*5b130*/  STL [R1+0x7870], R26 ;  /* 0x0078701a01007387 */ /* 0x004fe80000100800 */
[----:B------:R-:W2:Y:S04]  /*5b140*/  LDL.LU R27, [R1+0x1608] ;  /* 0x00160800011b7983 */ /* 0x000ea80000300800 */
[----:B------:R-:W2:Y:S04]  /*5b150*/  LDL.LU R6, [R1+0x15ec] ;  /* 0x0015ec0001067983 */ /* 0x000ea80000300800 */
[----:B------:R-:W2:Y:S04]  /*5b160*/  LDL.LU R4, [R1+0x15d0] ;  /* 0x0015d00001047983 */ /* 0x000ea80000300800 */
[----:B----4-:R0:W-:Y:S04]  /*5b170*/  STS.U16 [R25+UR4+0xe600], R29 ;  /* 0x00e6001d19007988 */ /* 0x0101e80008000404 */
        /* <DEDUP_REMOVED lines=9> */
[----:B0-----:R-:W-:-:S02]  /*5b210*/  LOP3.LUT R29, R28, 0x3f, RZ, 0xc0, !PT ;  /* 0x0000003f1c1d7812 */ /* 0x001fc400078ec0ff */
[----:B------:R-:W-:Y:S01]  /*5b220*/  LOP3.LUT R28, R28, 0x3f, RZ, 0xc0, !PT ;  /* 0x0000003f1c1c7812 */ /* 0x000fe200078ec0ff */
[----:B------:R-:W4:Y:S04]  /*5b230*/  LDL.LU R14, [R1+0x14b8] ;  /* 0x0014b800010e7983 */ /* 0x000f280000300800 */
[----:B------:R-:W4:Y:S04]  /*5b240*/  LDL.LU R18, [R1+0x149c] ;  /* 0x00149c0001127983 */ /* 0x000f280000300800 */
[----:B------:R-:W4:Y:S01]  /*5b250*/  LDL.LU R19, [R1+0x1480] ;  /* 0x0014800001137983 */ /* 0x000f220000300800 */
[----:B------:R-:W-:-:S03]  /*5b260*/  IMAD.SHL.U32 R26, R28, 0x2, RZ ;  /* 0x000000021c1a7824 */ /* 0x000fc600078e00ff */
[----:B------:R-:W4:Y:S04]  /*5b270*/  LDL.LU R21, [R1+0x1464] ;  /* 0x0014640001157983 */ /* 0x000f280000300800 */
[----:B------:R-:W4:Y:S04]  /*5b280*/  LDL.LU R22, [R1+0x1448] ;  /* 0x0014480001167983 */ /* 0x000f280000300800 */
[----:B------:R0:W-:Y:S04]  /*5b290*/  STS.U16 [R25+UR4+0xea00], R0 ;  /* 0x00ea000019007988 */ /* 0x0001e80008000404 */
[----:B------:R-:W4:Y:S01]  /*5b2a0*/  LDL.LU R23, [R1+0x142c] ;  /* 0x00142c0001177983 */ /* 0x000f220000300800 */
[----:B------:R-:W-:Y:S01]  /*5b2b0*/  LOP3.LUT R26, R26, 0x40, RZ, 0x3c, !PT ;  /* 0x000000401a1a7812 */ /* 0x000fe200078e3cff */
[----:B------:R-:W-:-:S04]  /*5b2c0*/  IMAD.SHL.U32 R7, R29, 0x2, RZ ;  /* 0x000000021d077824 */ /* 0x000fc800078e00ff */
[----:B---3--:R1:W-:Y:S04]  /*5b2d0*/  STS.U16 [R26+UR4+0xee00], R24 ;  /* 0x00ee00181a007988 */ /* 0x0083e80008000404 */
[----:B0-----:R-:W3:Y:S04]  /*5b2e0*/  LDL.LU R25, [R1+0x1410] ;  /* 0x0014100001197983 */ /* 0x001ee80000300800 */
[----:B------:R-:W3:Y:S04]  /*5b2f0*/  LDL.LU R0, [R1+0x13f4] ;  /* 0x0013f40001007983 */ /* 0x000ee80000300800 */
[----:B------:R-:W3:Y:S04]  /*5b300*/  LDL.LU R28, [R1+0x13d8] ;  /* 0x0013d800011c7983 */ /* 0x000ee80000300800 */
[----:B------:R0:W-:Y:S04]  /*5b310*/  STS.U16 [R26+UR4+0xf200], R20 ;  /* 0x00f200141a007988 */ /* 0x0001e80008000404 */
[----:B------:R-:W-:Y:S04]  /*5b320*/  STS.U16 [R26+UR4+0xf600], R17 ;  /* 0x00f600111a007988 */ /* 0x000fe80008000404 */
[----:B------:R-:W-:Y:S04]  /*5b330*/  STS.U16 [R26+UR4+0xfa00], R16 ;  /* 0x00fa00101a007988 */ /* 0x000fe80008000404 */
[----:B-1----:R-:W2:Y:S04]  /*5b340*/  LDL.LU R24, [R1+0x1638] ;  /* 0x0016380001187983 */ /* 0x002ea80000300800 */
[----:B0-----:R-:W4:Y:S04]  /*5b350*/  LDL.LU R20, [R1+0x1650] ;  /* 0x0016500001147983 */ /* 0x001f280000300800 */
[----:B------:R0:W-:Y:S04]  /*5b360*/  STL [R1+0x7860], R29 ;  /* 0x0078601d01007387 */ /* 0x0001e80000100800 */
[----:B0-----:R-:W3:Y:S04]  /*5b370*/  LDL.LU R29, [R1+0x1668] ;  /* 0x00166800011d7983 */ /* 0x001ee80000300800 */
[----:B------:R-:W2:Y:S04]  /*5b380*/  LDL.LU R17, [R1+0x1680] ;  /* 0x0016800001117983 */ /* 0x000ea80000300800 */
[----:B------:R-:W4:Y:S01]  /*5b390*/  LDL.LU R16, [R1+0x1698] ;  /* 0x0016980001107983 */ /* 0x000f220000300800 */
[----:B------:R-:W-:-:S03]  /*5b3a0*/  LOP3.LUT R7, R7, 0x50, RZ, 0x3c, !PT ;  /* 0x0000005007077812 */ /* 0x000fc600078e3cff */
[----:B------:R0:W-:Y:S04]  /*5b3b0*/  STS.U16 [R26+UR4+0xfe00], R15 ;  /* 0x00fe000f1a007988 */ /* 0x0001e80008000404 */
[----:B0-----:R-:W3:Y:S04]  /*5b3c0*/  LDL.LU R26, [R1+0x7870] ;  /* 0x00787000011a7983 */ /* 0x001ee80000300800 */
[----:B----4-:R-:W-:Y:S04]  /*5b3d0*/  STS.U16 [R7+UR4+0x280], R16 ;  /* 0x0002801007007988 */ /* 0x010fe80008000404 */
[----:B--2---:R-:W-:Y:S04]  /*5b3e0*/  STS.U16 [R7+UR4+0x680], R17 ;  /* 0x0006801107007988 */ /* 0x004fe80008000404 */
[----:B---3--:R0:W-:Y:S04]  /*5b3f0*/  STS.U16 [R7+UR4+0xa80], R29 ;  /* 0x000a801d07007988 */ /* 0x0081e80008000404 */
[----:B0-----:R-:W2:Y:S04]  /*5b400*/  LDL.LU R29, [R1+0x1368] ;  /* 0x00136800011d7983 */ /* 0x001ea80000300800 */
[----:B--2---:R0:W-:Y:S04]  /*5b410*/  STL [R1+0x7864], R29 ;  /* 0x0078641d01007387 */ /* 0x0041e80000100800 */
[----:B0-----:R-:W2:Y:S04]  /*5b420*/  LDL.LU R29, [R1+0x1384] ;  /* 0x00138400011d7983 */ /* 0x001ea80000300800 */
[----:B--2---:R0:W-:Y:S04]  /*5b430*/  STL [R1+0x7868], R29 ;  /* 0x0078681d01007387 */ /* 0x0041e80000100800 */
        /* <DEDUP_REMOVED lines=23> */
[----:B--2---:R0:W-:Y:S04]  /*5b5b0*/  STL [R1+0x786c], R29 ;  /* 0x00786c1d01007387 */ /* 0x0041e80000100800 */
[----:B0-----:R-:W2:Y:S04]  /*5b5c0*/  LDL.LU R29, [R1+0x13bc] ;  /* 0x0013bc00011d7983 */ /* 0x001ea80000300800 */
[----:B------:R-:W3:Y:S04]  /*5b5d0*/  LDL.LU R10, [R1+0x134c] ;  /* 0x00134c00010a7983 */ /* 0x000ee80000300800 */
[----:B------:R-:W4:Y:S04]  /*5b5e0*/  LDL.LU R13, [R1+0x1330] ;  /* 0x00133000010d7983 */ /* 0x000f280000300800 */
[----:B------:R-:W4:Y:S04]  /*5b5f0*/  LDL.LU R19, [R1+0x1314] ;  /* 0x0013140001137983 */ /* 0x000f280000300800 */
[----:B------:R0:W-:Y:S04]  /*5b600*/  STS.U16 [R7+UR4+0x6680], R0 ;  /* 0x0066800007007988 */ /* 0x0001e80008000404 */
        /* <DEDUP_REMOVED lines=23> */
[----:B------:R-:W4:Y:S04]  /*5b780*/  LDL.LU R25, [R1+0x70] ;  /* 0x0000700001197983 */ /* 0x000f280000300800 */
[----:B0-----:R-:W4:Y:S04]  /*5b790*/  LDL.LU R28, [R1+0x3c] ;  /* 0x00003c00011c7983 */ /* 0x001f280000300800 */
[----:B--2---:R0:W-:Y:S04]  /*5b7a0*/  STS.U16 [R7+UR4+0x6e80], R29 ;  /* 0x006e801d07007988 */ /* 0x0041e80008000404 */
[----:B0-----:R-:W2:Y:S04]  /*5b7b0*/  LDL.LU R29, [R1+0x786c] ;  /* 0x00786c00011d7983 */ /* 0x001ea80000300800 */
[----:B--2---:R0:W-:Y:S04]  /*5b7c0*/  STS.U16 [R7+UR4+0x7280], R29 ;  /* 0x0072801d07007988 */ /* 0x0041e80008000404 */
[----:B0-----:R-:W2:Y:S04]  /*5b7d0*/  LDL.LU R29, [R1+0x7868] ;  /* 0x00786800011d7983 */ /* 0x001ea80000300800 */
[----:B--2---:R0:W-:Y:S04]  /*5b7e0*/  STS.U16 [R7+UR4+0x7680], R29 ;  /* 0x0076801d07007988 */ /* 0x0041e80008000404 */
[----:B0-----:R-:W2:Y:S04]  /*5b7f0*/  LDL.LU R29, [R1+0x7864] ;  /* 0x00786400011d7983 */ /* 0x001ea80000300800 */
[----:B--2---:R0:W-:Y:S04]  /*5b800*/  STS.U16 [R7+UR4+0x7a80], R29 ;  /* 0x007a801d07007988 */ /* 0x0041e80008000404 */
[----:B---3--:R1:W-:Y:S04]  /*5b810*/  STS.U16 [R7+UR4+0x7e80], R10 ;  /* 0x007e800a07007988 */ /* 0x0083e80008000404 */
[----:B----4-:R2:W-:Y:S04]  /*5b820*/  STS.U16 [R7+UR4+0x8280], R13 ;  /* 0x0082800d07007988 */ /* 0x0105e80008000404 */
[----:B------:R3:W-:Y:S04]  /*5b830*/  STS.U16 [R7+UR4+0x8680], R19 ;  /* 0x0086801307007988 */ /* 0x0007e80008000404 */
[----:B------:R4:W-:Y:S04]  /*5b840*/  STS.U16 [R7+UR4+0x8a80], R23 ;  /* 0x008a801707007988 */ /* 0x0009e80008000404 */
[----:B------:R4:W-:Y:S04]  /*5b850*/  STS.U16 [R7+UR4+0x8e80], R0 ;  /* 0x008e800007007988 */ /* 0x0009e80008000404 */
[----:B0-----:R-:W4:Y:S04]  /*5b860*/  LDL.LU R29, [R1+0x7860] ;  /* 0x00786000011d7983 */ /* 0x001f280000300800 */
[----:B-1----:R-:W4:Y:S04]  /*5b870*/  LDL.LU R10, [R1+0x785c] ;  /* 0x00785c00010a7983 */ /* 0x002f280000300800 */
[----:B--2---:R-:W2:Y:S04]  /*5b880*/  LDL.LU R13, [R1+0x7858] ;  /* 0x00785800010d7983 */ /* 0x004ea80000300800 */
[----:B---3--:R-:W3:Y:S04]  /*5b890*/  LDL.LU R19, [R1+0x7854] ;  /* 0x0078540001137983 */ /* 0x008ee80000300800 */
[----:B----4-:R-:W4:Y:S04]  /*5b8a0*/  LDL.LU R23, [R1+0x7850] ;  /* 0x0078500001177983 */ /* 0x010f280000300800 */
[----:B------:R-:W2:Y:S04]  /*5b8b0*/  LDL.LU R0, [R1+0x784c] ;  /* 0x00784c0001007983 */ /* 0x000ea80000300800 */
[----:B------:R0:W-:Y:S04]  /*5b8c0*/  STS.U16 [R7+UR4+0x9280], R15 ;  /* 0x0092800f07007988 */ /* 0x0001e80008000404 */
[----:B------:R1:W-:Y:S04]  /*5b8d0*/  STS.U16 [R7+UR4+0x9680], R16 ;  /* 0x0096801007007988 */ /* 0x0003e80008000404 */
[----:B------:R1:W-:Y:S04]  /*5b8e0*/  STS.U16 [R7+UR4+0x9a80], R17 ;  /* 0x009a801107007988 */ /* 0x0003e80008000404 */
[----:B------:R1:W-:Y:S04]  /*5b8f0*/  STS.U16 [R7+UR4+0x9e80], R20 ;  /* 0x009e801407007988 */ /* 0x0003e80008000404 */
[----:B------:R1:W-:Y:S04]  /*5b900*/  STS.U16 [R7+UR4+0xa280], R24 ;  /* 0x00a2801807007988 */ /* 0x0003e80008000404 */
[----:B------:R1:W-:Y:S04]  /*5b910*/  STS.U16 [R7+UR4+0xa680], R26 ;  /* 0x00a6801a07007988 */ /* 0x0003e80008000404 */
[----:B------:R1:W-:Y:S04]  /*5b920*/  STS.U16 [R7+UR4+0xaa80], R27 ;  /* 0x00aa801b07007988 */ /* 0x0003e80008000404 */
[----:B------:R1:W-:Y:S04]  /*5b930*/  STS.U16 [R7+UR4+0xae80], R6 ;  /* 0x00ae800607007988 */ /* 0x0003e80008000404 */
[----:B0-----:R-:W3:Y:S04]  /*5b940*/  LDL.LU R15, [R1+0x164c] ;  /* 0x00164c00010f7983 */ /* 0x001ee80000300800 */
[----:B-1----:R-:W3:Y:S04]  /*5b950*/  LDL.LU R16, [R1+0x1634] ;  /* 0x0016340001107983 */ /* 0x002ee80000300800 */
[----:B------:R-:W3:Y:S04]  /*5b960*/  LDL.LU R17, [R1+0x161c] ;  /* 0x00161c0001117983 */ /* 0x000ee80000300800 */
[----:B------:R0:W-:Y:S04]  /*5b970*/  STS.U16 [R7+UR4+0xb280], R4 ;  /* 0x00b2800407007988 */ /* 0x0001e80008000404 */
        /* <DEDUP_REMOVED lines=10> */
[----:B0-----:R-:W3:Y:S04]  /*5ba20*/  LDL.LU R4, [R1+0x1578] ;  /* 0x0015780001047983 */ /* 0x001ee80000300800 */
[----:B------:R0:W-:Y:S04]  /*5ba30*/  STS.U16 [R7+UR4+0xca80], R11 ;  /* 0x00ca800b07007988 */ /* 0x0001e80008000404 */
[----:B-1----:R-:W3:Y:S04]  /*5ba40*/  LDL.LU R5, [R1+0x155c] ;  /* 0x00155c0001057983 */ /* 0x002ee80000300800 */
[----:B------:R1:W-:Y:S04]  /*5ba50*/  STS.U16 [R7+UR4+0xce80], R12 ;  /* 0x00ce800c07007988 */ /* 0x0003e80008000404 */
[----:B------:R-:W3:Y:S04]  /*5ba60*/  LDL.LU R2, [R1+0x1540] ;  /* 0x0015400001027983 */ /* 0x000ee80000300800 */
[----:B------:R1:W-:Y:S04]  /*5ba70*/  STS.U16 [R7+UR4+0xd280], R14 ;  /* 0x00d2800e07007988 */ /* 0x0003e80008000404 */
[----:B------:R-:W3:Y:S04]  /*5ba80*/  LDL.LU R8, [R1+0x1524] ;  /* 0x0015240001087983 */ /* 0x000ee80000300800 */
[----:B------:R1:W-:Y:S04]  /*5ba90*/  STS.U16 [R7+UR4+0xd680], R18 ;  /* 0x00d6801207007988 */ /* 0x0003e80008000404 */
[----:B------:R-:W3:Y:S04]  /*5baa0*/  LDL.LU R3, [R1+0x1508] ;  /* 0x0015080001037983 */ /* 0x000ee80000300800 */
[----:B------:R-:W-:Y:S04]  /*5bab0*/  STS.U16 [R7+UR4+0xda80], R21 ;  /* 0x00da801507007988 */ /* 0x000fe80008000404 */
[----:B------:R-:W3:Y:S04]  /*5bac0*/  LDL.LU R9, [R1+0x14ec] ;  /* 0x0014ec0001097983 */ /* 0x000ee80000300800 */
[----:B------:R-:W-:Y:S04]  /*5bad0*/  STS.U16 [R7+UR4+0xde80], R22 ;  /* 0x00de801607007988 */ /* 0x000fe80008000404 */
[----:B0-----:R-:W3:Y:S04]  /*5bae0*/  LDL.LU R11, [R1+0x14d0] ;  /* 0x0014d000010b7983 */ /* 0x001ee80000300800 */
[----:B------:R-:W-:Y:S04]  /*5baf0*/  STS.U16 [R7+UR4+0xe280], R25 ;  /* 0x00e2801907007988 */ /* 0x000fe80008000404 */
[----:B-1----:R-:W3:Y:S04]  /*5bb00*/  LDL.LU R12, [R1+0x14b4] ;  /* 0x0014b400010c7983 */ /* 0x002ee80000300800 */
[----:B------:R0:W-:Y:S04]  /*5bb10*/  STS.U16 [R7+UR4+0xe680], R28 ;  /* 0x00e6801c07007988 */ /* 0x0001e80008000404 */
[----:B------:R-:W3:Y:S04]  /*5bb20*/  LDL.LU R14, [R1+0x1498] ;  /* 0x00149800010e7983 */ /* 0x000ee80000300800 */
[----:B------:R-:W3:Y:S04]  /*5bb30*/  LDL.LU R18, [R1+0x147c] ;  /* 0x00147c0001127983 */ /* 0x000ee80000300800 */
[----:B0-----:R-:W3:Y:S04]  /*5bb40*/  LDL.LU R28, [R1+0x1460] ;  /* 0x00146000011c7983 */ /* 0x001ee80000300800 */
[----:B--2---:R-:W-:Y:S04]  /*5bb50*/  STS.U16 [R7+UR4+0xea80], R0 ;  /* 0x00ea800007007988 */ /* 0x004fe80008000404 */
[----:B----4-:R0:W-:Y:S04]  /*5bb60*/  STS.U16 [R7+UR4+0xee80], R23 ;  /* 0x00ee801707007988 */ /* 0x0101e80008000404 */
[----:B---3--:R1:W-:Y:S04]  /*5bb70*/  STS.U16 [R7+UR4+0xf280], R19 ;  /* 0x00f2801307007988 */ /* 0x0083e80008000404 */
        /* <DEDUP_REMOVED lines=8> */
[----:B--2---:R-:W2:Y:S04]  /*5bc00*/  LDL.LU R13, [R1+0x1694] ;  /* 0x00169400010d7983 */ /* 0x004ea80000300800 */
[----:B---3--:R-:W3:Y:S01]  /*5bc10*/  LDL.LU R7, [R1+0x7848] ;  /* 0x0078480001077983 */ /* 0x008ee20000300800 */
[----:B------:R-:W0:Y:S01]  /*5bc20*/  S2R R10, SR_TID.X ;  /* 0x00000000000a7919 */ /* 0x000e220000002100 */
[----:B------:R-:W-:-:S05]  /*5bc30*/  IMAD.SHL.U32 R29, R29, 0x2, RZ ;  /* 0x000000021d1d7824 */ /* 0x000fca00078e00ff */
[----:B------:R-:W-:Y:S02]  /*5bc40*/  LOP3.LUT R29, R29, 0x60, RZ, 0x3c, !PT ;  /* 0x000000601d1d7812 */ /* 0x000fe400078e3cff */
[----:B0-----:R-:W-:-:S05]  /*5bc50*/  LOP3.LUT R10, R10, 0x3f, RZ, 0xc0, !PT ;  /* 0x0000003f0a0a7812 */ /* 0x001fca00078ec0ff */
[----:B------:R-:W-:-:S05]  /*5bc60*/  IMAD.SHL.U32 R10, R10, 0x2, RZ ;  /* 0x000000020a0a7824 */ /* 0x000fca00078e00ff */
[----:B------:R-:W-:-:S05]  /*5bc70*/  LOP3.LUT R10, R10, 0x50, RZ, 0x3c, !PT ;  /* 0x000000500a0a7812 */ /* 0x000fca00078e3cff */
        /* <DEDUP_REMOVED lines=83> */
[----:B------:R-:W-:Y:S04]  /*5c1b0*/  STS.U16 [R29+UR4+0xbb00], R4 ;  /* 0x00bb00041d007988 */ /* 0x000fe80008000404 */
[----:B-1----:R-:W2:Y:S04]  /*5c1c0*/  LDL.LU R9, [R1+0x7838] ;  /* 0x0078380001097983 */ /* 0x002ea80000300800 */
[----:B------:R-:W-:Y:S04]  /*5c1d0*/  STS.U16 [R29+UR4+0xbf00], R5 ;  /* 0x00bf00051d007988 */ /* 0x000fe80008000404 */
[----:B---3--:R-:W3:Y:S04]  /*5c1e0*/  LDL.LU R12, [R1+0x7834] ;  /* 0x00783400010c7983 */ /* 0x008ee80000300800 */
[----:B------:R-:W-:Y:S04]  /*5c1f0*/  STS.U16 [R29+UR4+0xc300], R2 ;  /* 0x00c300021d007988 */ /* 0x000fe80008000404 */
[----:B----4-:R-:W4:Y:S04]  /*5c200*/  LDL.LU R18, [R1+0x7830] ;  /* 0x0078300001127983 */ /* 0x010f280000300800 */
[----:B------:R-:W-:Y:S04]  /*5c210*/  STS.U16 [R29+UR4+0xc700], R8 ;  /* 0x00c700081d007988 */ /* 0x000fe80008000404 */
[----:B--2---:R-:W2:Y:S04]  /*5c220*/  LDL.LU R0, [R1+0x782c] ;  /* 0x00782c0001007983 */ /* 0x004ea80000300800 */
[----:B------:R0:W-:Y:S04]  /*5c230*/  STS.U16 [R29+UR4+0xcb00], R22 ;  /* 0x00cb00161d007988 */ /* 0x0001e80008000404 */
        /* <DEDUP_REMOVED lines=31> */
[----:B---3--:R0:W-:Y:S04]  /*5c430*/  STS.U16 [R29+UR4+0xeb00], R22 ;  /* 0x00eb00161d007988 */ /* 0x0081e80008000404 */
[----:B0-----:R-:W3:Y:S04]  /*5c440*/  LDL.LU R22, [R1+0x7828] ;  /* 0x0078280001167983 */ /* 0x001ee80000300800 */
[----:B---3--:R0:W-:Y:S04]  /*5c450*/  STS.U16 [R29+UR4+0xef00], R22 ;  /* 0x00ef00161d007988 */ /* 0x0081e80008000404 */
[----:B----4-:R1:W-:Y:S04]  /*5c460*/  STS.U16 [R29+UR4+0xf300], R18 ;  /* 0x00f300121d007988 */ /* 0x0103e80008000404 */
[----:B------:R3:W-:Y:S04]  /*5c470*/  STS.U16 [R29+UR4+0xf700], R12 ;  /* 0x00f7000c1d007988 */ /* 0x0007e80008000404 */
[----:B0-----:R-:W4:Y:S04]  /*5c480*/  LDL.LU R22, [R1+0x1678] ;  /* 0x0016780001167983 */ /* 0x001f280000300800 */
[----:B-1----:R-:W2:Y:S04]  /*5c490*/  LDL.LU R18, [R1+0x1690] ;  /* 0x0016900001127983 */ /* 0x002ea80000300800 */
[----:B---3--:R-:W2:Y:S01]  /*5c4a0*/  LDL.LU R29, [R1+0x7824] ;  /* 0x00782400011d7983 */ /* 0x008ea20000300800 */
[----:B------:R-:W0:Y:S02]  /*5c4b0*/  S2R R12, SR_TID.X ;  /* 0x00000000000c7919 */ /* 0x000e240000002100 */
[----:B0-----:R-:W-:-:S05]  /*5c4c0*/  LOP3.LUT R12, R12, 0x3f, RZ, 0xc0, !PT ;  /* 0x0000003f0c0c7812 */ /* 0x001fca00078ec0ff */
[----:B------:R-:W-:-:S05]  /*5c4d0*/  IMAD.SHL.U32 R12, R12, 0x2, RZ ;  /* 0x000000020c0c7824 */ /* 0x000fca00078e00ff */
[----:B------:R-:W-:-:S05]  /*5c4e0*/  LOP3.LUT R12, R12, 0x60, RZ, 0x3c, !PT ;  /* 0x000000600c0c7812 */ /* 0x000fca00078e3cff */
[----:B------:R-:W-:Y:S04]  /*5c4f0*/  STS.U16 [R12+UR4+0xfb00], R9 ;  /* 0x00fb00090c007988 */ /* 0x000fe80008000404 */
[----:B------:R-:W-:Y:S04]  /*5c500*/  STS.U16 [R12+UR4+0xff00], R6 ;  /* 0x00ff00060c007988 */ /* 0x000fe80008000404 */
        /* <DEDUP_REMOVED lines=78> */
[----:B0-----:R-:W3:Y:S04]  /*5c9f0*/  LDL.LU R0, [R1+0x77fc] ;  /* 0x0077fc0001007983 */ /* 0x001ee80000300800 */
        /* <DEDUP_REMOVED lines=21> */
[----:B---3--:R0:W-:Y:S04]  /*5cb50*/  STS.U16 [R29+UR4+0xe380], R0 ;  /* 0x00e380001d007988 */ /* 0x0081e80008000404 */
[----:B0-----:R-:W3:Y:S04]  /*5cb60*/  LDL.LU R0, [R1+0x77f8] ;  /* 0x0077f80001007983 */ /* 0x001ee80000300800 */
[----:B--2---:R0:W-:Y:S04]  /*5cb70*/  STS.U16 [R29+UR4+0xe780], R28 ;  /* 0x00e7801c1d007988 */ /* 0x0041e80008000404 */
[----:B0-----:R-:W2:Y:S04]  /*5cb80*/  LDL.LU R28, [R1+0x77f4] ;  /* 0x0077f400011c7983 */ /* 0x001ea80000300800 */
[----:B----4-:R-:W-:Y:S04]  /*5cb90*/  STS.U16 [R29+UR4+0xeb80], R25 ;  /* 0x00eb80191d007988 */ /* 0x010fe80008000404 */
[----:B------:R-:W-:Y:S04]  /*5cba0*/  STS.U16 [R29+UR4+0xef80], R21 ;  /* 0x00ef80151d007988 */ /* 0x000fe80008000404 */
[----:B------:R-:W-:Y:S04]  /*5cbb0*/  STS.U16 [R29+UR4+0xf380], R14 ;  /* 0x00f3800e1d007988 */ /* 0x000fe80008000404 */
[----:B------:R-:W-:Y:S04]  /*5cbc0*/  STS.U16 [R29+UR4+0xf780], R11 ;  /* 0x00f7800b1d007988 */ /* 0x000fe80008000404 */
[----:B------:R-:W-:Y:S01]  /*5cbd0*/  STS.U16 [R29+UR4+0xfb80], R8 ;  /* 0x00fb80081d007988 */ /* 0x000fe20008000404 */
[----:B------:R-:W0:Y:S02]  /*5cbe0*/  S2R R5, SR_TID.X ;  /* 0x0000000000057919 */ /* 0x000e240000002100 */
[C---:B0-----:R-:W-:Y:S01]  /*5cbf0*/  LOP3.LUT R2, R5.reuse, 0x7, RZ, 0xc0, !PT ;  /* 0x0000000705027812 */ /* 0x041fe200078ec0ff */
[----:B------:R-:W-:-:S04]  /*5cc00*/  IMAD.SHL.U32 R20, R5, 0x2, RZ ;  /* 0x0000000205147824 */ /* 0x000fc800078e00ff */
[----:B------:R-:W-:Y:S02]  /*5cc10*/  IMAD R2, R2, 0x110, RZ ;  /* 0x0000011002027824 */ /* 0x000fe400078e02ff */
[----:B------:R-:W-:-:S03]  /*5cc20*/  IMAD.SHL.U32 R3, R5, 0x80, RZ ;  /* 0x0000008005037824 */ /* 0x000fc600078e00ff */
[----:B------:R-:W-:-:S04]  /*5cc30*/  LOP3.LUT R20, R2, 0x10, R20, 0x78, !PT ;  /* 0x0000001002147812 */ /* 0x000fc800078e7814 */
[----:B------:R-:W-:-:S05]  /*5cc40*/  LOP3.LUT R20, R20, 0x800, R3, 0xf8, !PT ;  /* 0x0000080014147812 */ /* 0x000fca00078ef803 */
[----:B------:R-:W-:Y:S04]  /*5cc50*/  STL [R1+0x77f0], R20 ;  /* 0x0077f01401007387 */ /* 0x000fe80000100800 */
[----:B---3--:R-:W-:Y:S01]  /*5cc60*/  STS.U16 [R29+UR4+0xff80], R0 ;  /* 0x00ff80001d007988 */ /* 0x008fe20008000404 */
[----:B------:R-:W-:Y:S06]  /*5cc70*/  BAR.SYNC.DEFER_BLOCKING 0x0 ;  /* 0x0000000000007b1d */ /* 0x000fec0000010000 */
[----:B--2---:R-:W0:Y:S04]  /*5cc80*/  LDSM.16.M88.4 R8, [R28+UR4] ;  /* 0x000000041c08783b */ /* 0x004e280008000200 */
[----:B------:R-:W-:Y:S04]  /*5cc90*/  LDSM.16.MT88.4 R16, [R20+UR4+0x10000] ;  /* 0x010000041410783b */ /* 0x000fe80008004200 */
[----:B------:R-:W-:Y:S04]  /*5cca0*/  LDSM.16.M88.4 R20, [R28+UR4+0x1000] ;  /* 0x001000041c14783b */ /* 0x000fe80008000200 */
[----:B------:R-:W-:Y:S04]  /*5ccb0*/  LDSM.16.M88.4 R12, [R28+UR4+0x1800] ;  /* 0x001800041c0c783b */ /* 0x000fe80008000200 */
[----:B0-----:R-:W-:Y:S01]  /*5ccc0*/  STL.64 [R1+0x1a0], R8 ;  /* 0x0001a00801007387 */ /* 0x001fe20000100a00 */
[----:B------:R-:W-:-:S03]  /*5ccd0*/  IMAD.MOV.U32 R5, RZ, RZ, R8 ;  /* 0x000000ffff057224 */ /* 0x000fc600078e0008 */
[----:B------:R-:W-:Y:S01]  /*5cce0*/  STL.64 [R1+0x1a8], R10 ;  /* 0x0001a80a01007387 */ /* 0x000fe20000100a00 */
[----:B------:R-:W-:-:S03]  /*5ccf0*/  IMAD.MOV.U32 R4, RZ, RZ, R9 ;  /* 0x000000ffff047224 */ /* 0x000fc600078e0009 */
[----:B------:R-:W0:Y:S04]  /*5cd00*/  LDSM.16.M88.4 R8, [R28+UR4+0x800] ;  /* 0x000800041c08783b */ /* 0x000e280008000200 */
[----:B0-----:R-:W-:Y:S04]  /*5cd10*/  STL.64 [R1+0x190], R8 ;  /* 0x0001900801007387 */ /* 0x001fe80000100a00 */
[----:B------:R-:W-:Y:S04]  /*5cd20*/  STL.64 [R1+0x198], R10 ;  /* 0x0001980a01007387 */ /* 0x000fe80000100a00 */
[----:B------:R-:W0:Y:S04]  /*5cd30*/  LDSM.16.M88.4 R8, [R28+UR4+0x2000] ;  /* 0x002000041c08783b */ /* 0x000e280008000200 */
[----:B------:R-:W-:Y:S04]  /*5cd40*/  STL.64 [R1+0x180], R20 ;  /* 0x0001801401007387 */ /* 0x000fe80000100a00 */
[----:B------:R-:W-:Y:S04]  /*5cd50*/  STL.64 [R1+0x188], R22 ;  /* 0x0001881601007387 */ /* 0x000fe80000100a00 */
[----:B------:R-:W1:Y:S04]  /*5cd60*/  LDSM.16.M88.4 R20, [R28+UR4+0x2800] ;  /* 0x002800041c14783b */ /* 0x000e680008000200 */
[----:B------:R-:W-:Y:S04]  /*5cd70*/  STL.64 [R1+0x170], R12 ;  /* 0x0001700c01007387 */ /* 0x000fe80000100a00 */
[----:B------:R-:W-:Y:S04]  /*5cd80*/  STL.64 [R1+0x178], R14 ;  /* 0x0001780e01007387 */ /* 0x000fe80000100a00 */
[----:B------:R-:W2:Y:S04]  /*5cd90*/  LDSM.16.M88.4 R12, [R28+UR4+0x3000] ;  /* 0x003000041c0c783b */ /* 0x000ea80008000200 */
[----:B0-----:R-:W-:Y:S04]  /*5cda0*/  STL.64 [R1+0x160], R8 ;  /* 0x0001600801007387 */ /* 0x001fe80000100a00 */
[----:B------:R-:W-:Y:S04]  /*5cdb0*/  STL.64 [R1+0x168], R10 ;  /* 0x0001680a01007387 */ /* 0x000fe80000100a00 */
[----:B------:R-:W0:Y:S04]  /*5cdc0*/  LDSM.16.M88.4 R8, [R28+UR4+0x3800] ;  /* 0x003800041c08783b */ /* 0x000e280008000200 */
[----:B-1----:R-:W-:Y:S04]  /*5cdd0*/  STL.64 [R1+0x150], R20 ;  /* 0x0001501401007387 */ /* 0x002fe80000100a00 */
[----:B------:R-:W-:Y:S04]  /*5cde0*/  STL.64 [R1+0x158], R22 ;  /* 0x0001581601007387 */ /* 0x000fe80000100a00 */
[----:B------:R-:W1:Y:S04]  /*5cdf0*/  LDSM.16.M88.4 R20, [R28+UR4+0x4000] ;  /* 0x004000041c14783b */ /* 0x000e680008000200 */
[----:B--2---:R-:W-:Y:S04]  /*5ce00*/  STL.64 [R1+0x140], R12 ;  /* 0x0001400c01007387 */ /* 0x004fe80000100a00 */
[----:B------:R-:W-:Y:S04]  /*5ce10*/  STL.64 [R1+0x148], R14 ;  /* 0x0001480e01007387 */ /* 0x000fe80000100a00 */
[----:B------:R-:W2:Y:S04]  /*5ce20*/  LDSM.16.M88.4 R12, [R28+UR4+0x4800] ;  /* 0x004800041c0c783b */ /* 0x000ea80008000200 */
[----:B0-----:R-:W-:Y:S04]  /*5ce30*/  STL.64 [R1+0x130], R8 ;  /* 0x0001300801007387 */ /* 0x001fe80000100a00 */
[----:B------:R-:W-:Y:S04]  /*5ce40*/  STL.64 [R1+0x138], R10 ;  /* 0x0001380a01007387 */ /* 0x000fe80000100a00 */
[----:B------:R-:W0:Y:S04]  /*5ce50*/  LDSM.16.M88.4 R8, [R28+UR4+0x5000] ;  /* 0x005000041c08783b */ /* 0x000e280008000200 */
[----:B-1----:R-:W-:Y:S04]  /*5ce60*/  STL.64 [R1+0x120], R20 ;  /* 0x0001201401007387 */ /* 0x002fe80000100a00 */
[----:B------:R-:W-:Y:S04]  /*5ce70*/  STL.64 [R1+0x128], R22 ;  /* 0x0001281601007387 */ /* 0x000fe80000100a00 */
[----:B--2---:R-:W-:Y:S04]  /*5ce80*/  STL.64 [R1+0x110], R12 ;  /* 0x0001100c01007387 */ /* 0x004fe80000100a00 */
[----:B------:R-:W-:Y:S04]  /*5ce90*/  STL.64 [R1+0x118], R14 ;  /* 0x0001180e01007387 */ /* 0x000fe80000100a00 */
[----:B------:R-:W1:Y:S04]  /*5cea0*/  LDSM.16.M88.4 R12, [R28+UR4+0x5800] ;  /* 0x005800041c0c783b */ /* 0x000e680008000200 */
[----:B------:R-:W-:Y:S04]  /*5ceb0*/  LDSM.16.M88.4 R20, [R28+UR4+0x7000] ;  /* 0x007000041c14783b */ /* 0x000fe80008000200 */
[----:B0-----:R-:W-:Y:S01]  /*5cec0*/  STL.64 [R1+0x100], R8 ;  /* 0x0001000801007387 */ /* 0x001fe20000100a00 */
[----:B------:R-:W-:-:S03]  /*5ced0*/  IMAD.MOV.U32 R24, RZ, RZ, R8 ;  /* 0x000000ffff187224 */ /* 0x000fc600078e0008 */
[----:B------:R-:W-:Y:S01]  /*5cee0*/  STL.64 [R1+0x108], R10 ;  /* 0x0001080a01007387 */ /* 0x000fe20000100a00 */
[----:B------:R-:W-:-:S03]  /*5cef0*/  IMAD.MOV.U32 R25, RZ, RZ, R9 ;  /* 0x000000ffff197224 */ /* 0x000fc600078e0009 */
[----:B------:R-:W0:Y:S04]  /*5cf00*/  LDSM.16.M88.4 R8, [R28+UR4+0x6000] ;  /* 0x006000041c08783b */ /* 0x000e280008000200 */
[----:B------:R2:W-:Y:S04]  /*5cf10*/  STL [R1+0x77cc], R25 ;  /* 0x0077cc1901007387 */ /* 0x0005e80000100800 */
[----:B------:R3:W-:Y:S04]  /*5cf20*/  STL [R1+0x77c8], R24 ;  /* 0x0077c81801007387 */ /* 0x0007e80000100800 */
[----:B-1----:R-:W-:Y:S04]  /*5cf30*/  STL.64 [R1+0xf0], R12 ;  /* 0x0000f00c01007387 */ /* 0x002fe80000100a00 */
[----:B------:R-:W-:Y:S04]  /*5cf40*/  STL.64 [R1+0xf8], R14 ;  /* 0x0000f80e01007387 */ /* 0x000fe80000100a00 */
[----:B------:R-:W-:Y:S04]  /*5cf50*/  LDSM.16.M88.4 R12, [R28+UR4+0x7800] ;  /* 0x007800041c0c783b */ /* 0x000fe80008000200 */
[----:B0-----:R-:W-:Y:S01]  /*5cf60*/  STL.64 [R1+0xe0], R8 ;  /* 0x0000e00801007387 */ /* 0x001fe20000100a00 */
[----:B--2---:R-:W-:-:S03]  /*5cf70*/  IMAD.MOV.U32 R25, RZ, RZ, R8 ;  /* 0x000000ffff197224 */ /* 0x004fc600078e0008 */
[----:B------:R-:W-:Y:S01]  /*5cf80*/  STL.64 [R1+0xe8], R10 ;  /* 0x0000e80a01007387 */ /* 0x000fe20000100a00 */
[----:B---3--:R-:W-:-:S03]  /*5cf90*/  IMAD.MOV.U32 R24, RZ, RZ, R9 ;  /* 0x000000ffff187224 */ /* 0x008fc600078e0009 */
[----:B------:R-:W0:Y:S04]  /*5cfa0*/  LDSM.16.M88.4 R8, [R28+UR4+0x6800] ;  /* 0x006800041c08783b */ /* 0x000e280008000200 */
[----:B------:R-:W-:Y:S04]  /*5cfb0*/  STL.64 [R1+0x77d0], R24 ;  /* 0x0077d01801007387 */ /* 0x000fe80000100a00 */
[----:B0-----:R-:W-:Y:S04]  /*5cfc0*/  STL.64 [R1+0xd0], R8 ;  /* 0x0000d00801007387 */ /* 0x001fe80000100a00 */
[----:B------:R-:W-:Y:S04]  /*5cfd0*/  STL.64 [R1+0xd8], R10 ;  /* 0x0000d80a01007387 */ /* 0x000fe80000100a00 */
[----:B------:R-:W0:Y:S04]  /*5cfe0*/  LDSM.16.M88.4 R8, [R28+UR4+0x8000] ;  /* 0x008000041c08783b */ /* 0x000e280008000200 */
[----:B------:R-:W-:Y:S04]  /*5cff0*/  STL.64 [R1+0xc0], R20 ;  /* 0x0000c01401007387 */ /* 0x000fe80000100a00 */
[----:B------:R-:W-:Y:S04]  /*5d000*/  STL.64 [R1+0xc8], R22 ;  /* 0x0000c81601007387 */ /* 0x000fe80000100a00 */
[----:B------:R-:W-:Y:S04]  /*5d010*/  STL.64 [R1+0xb0], R12 ;  /* 0x0000b00c01007387 */ /* 0x000fe80000100a00 */
        /* <DEDUP_REMOVED lines=8> */
[----:B-1----:R-:W-:Y:S04]  /*5d0a0*/  STL.64 [R1+0x90], R12 ;  /* 0x0000900c01007387 */ /* 0x002fe80000100a00 */
[----:B------:R-:W-:Y:S04]  /*5d0b0*/  STL.64 [R1+0x98], R14 ;  /* 0x0000980e01007387 */ /* 0x000fe80000100a00 */
[----:B------:R-:W1:Y:S04]  /*5d0c0*/  LDSM.16.M88.4 R12, [R28+UR4+0xa000] ;  /* 0x00a000041c0c783b */ /* 0x000e680008000200 */
[----:B0-----:R-:W-:Y:S04]  /*5d0d0*/  STL.64 [R1+0x80], R8 ;  /* 0x0000800801007387 */ /* 0x001fe80000100a00 */
[----:B------:R-:W-:Y:S04]  /*5d0e0*/  STL.64 [R1+0x88], R10 ;  /* 0x0000880a01007387 */ /* 0x000fe80000100a00 */
[----:B------:R-:W0:Y:S04]  /*5d0f0*/  LDSM.16.M88.4 R8, [R28+UR4+0xa800] ;  /* 0x00a800041c08783b */ /* 0x000e280008000200 */
[----:B------:R-:W-:Y:S04]  /*5d100*/  STL.64 [R1+0x70], R20 ;  /* 0x0000701401007387 */ /* 0x000fe80000100a00 */
[----:B------:R-:W-:Y:S04]  /*5d110*/  STL.64 [R1+0x78], R22 ;  /* 0x0000781601007387 */ /* 0x000fe80000100a00 */
[----:B------:R-:W2:Y:S04]  /*5d120*/  LDSM.16.M88.4 R20, [R28+UR4+0xb000] ;  /* 0x00b000041c14783b */ /* 0x000ea80008000200 */
[----:B-1----:R-:W-:Y:S04]  /*5d130*/  STL.64 [R1+0x60], R12 ;  /* 0x0000600c01007387 */ /* 0x002fe80000100a00 */
[----:B------:R-:W-:Y:S04]  /*5d140*/  STL.64 [R1+0x68], R14 ;  /* 0x0000680e01007387 */ /* 0x000fe80000100a00 */
[----:B------:R-:W1:Y:S04]  /*5d150*/  LDSM.16.M88.4 R12, [R28+UR4+0xb800] ;  /* 0x00b800041c0c783b */ /* 0x000e680008000200 */
[----:B0-----:R-:W-:Y:S04]  /*5d160*/  STL.64 [R1+0x50], R8 ;  /* 0x0000500801007387 */ /* 0x001fe80000100a00 */
[----:B------:R-:W-:Y:S04]  /*5d170*/  STL.64 [R1+0x58], R10 ;  /* 0x0000580a01007387 */ /* 0x000fe80000100a00 */
[----:B--2---:R-:W-:Y:S04]  /*5d180*/  STL.64 [R1+0x40], R20 ;  /* 0x0000401401007387 */ /* 0x004fe80000100a00 */
[----:B------:R-:W0:Y:S04]  /*5d190*/  LDSM.16.M88.4 R8, [R28+UR4+0xc000] ;  /* 0x00c000041c08783b */ /* 0x000e280008000200 */
[----:B------:R-:W-:Y:S04]  /*5d1a0*/  STL.64 [R1+0x48], R22 ;  /* 0x0000481601007387 */ /* 0x000fe80000100a00 */
[----:B-1----:R-:W-:Y:S04]  /*5d1b0*/  STL.64 [R1+0x30], R12 ;  /* 0x0000300c01007387 */ /* 0x002fe80000100a00 */
[----:B------:R-:W-:Y:S04]  /*5d1c0*/  STL.64 [R1+0x38], R14 ;  /* 0x0000380e01007387 */ /* 0x000fe80000100a00 */
[----:B------:R-:W1:Y:S04]  /*5d1d0*/  LDSM.16.M88.4 R12, [R28+UR4+0xc800] ;  /* 0x00c800041c0c783b */ /* 0x000e680008000200 */
[----:B------:R-:W-:Y:S04]  /*5d1e0*/  LDSM.16.M88.4 R20, [R28+UR4+0xf000] ;  /* 0x00f000041c14783b */ /* 0x000fe80008000200 */
[----:B0-----:R-:W-:Y:S04]  /*5d1f0*/  STL.64 [R1+0x20], R8 ;  /* 0x0000200801007387 */ /* 0x001fe80000100a00 */
[----:B------:R-:W-:Y:S04]  /*5d200*/  STL.64 [R1+0x28], R10 ;  /* 0x0000280a01007387 */ /* 0x000fe80000100a00 */
[----:B------:R-:W2:Y:S04]  /*5d210*/  LDL.LU.64 R24, [R1+0x1150] ;  /* 0x0011500001187983 */ /* 0x000ea80000300a00 */
[----:B-1----:R-:W-:Y:S04]  /*5d220*/  STL.64 [R1+0x10], R12 ;  /* 0x0000100c01007387 */ /* 0x002fe80000100a00 */
[----:B------:R-:W-:Y:S04]  /*5d230*/  STL.64 [R1+0x18], R14 ;  /* 0x0000180e01007387 */ /* 0x000fe80000100a00 */
[----:B------:R-:W3:Y:S01]  /*5d240*/  LDL.LU.64 R26, [R1+0x1158] ;  /* 0x00115800011a7983 */ /* 0x000ee20000300a00 */
[----:B------:R-:W-:-:S02]  /*5d250*/  IMAD.MOV.U32 R29, RZ, RZ, R8 ;  /* 0x000000ffff1d7224 */ /* 0x000fc400078e0008 */
[----:B------:R-:W-:Y:S01]  /*5d260*/  IMAD.MOV.U32 R3, RZ, RZ, R9 ;  /* 0x000000ffff037224 */ /* 0x000fe200078e0009 */
[----:B------:R-:W-:Y:S04]  /*5d270*/  LDSM.16.M88.4 R12, [R28+UR4+0xd800] ;  /* 0x00d800041c0c783b */ /* 0x000fe80008000200 */
[----:B------:R-:W0:Y:S04]  /*5d280*/  LDSM.16.M88.4 R8, [R28+UR4+0xd000] ;  /* 0x00d000041c08783b */ /* 0x000e280008000200 */
[----:B0-----:R-:W-:Y:S04]  /*5d290*/  STL.64 [R1], R8 ;  /* 0x0000000801007387 */ /* 0x001fe80000100a00 */
[----:B------:R-:W-:Y:S04]  /*5d2a0*/  STL.64 [R1+0x8], R10 ;  /* 0x0000080a01007387 */ /* 0x000fe80000100a00 */
[----:B------:R-:W0:Y:S04]  /*5d2b0*/  LDSM.16.M88.4 R8, [R28+UR4+0xe000] ;  /* 0x00e000041c08783b */ /* 0x000e280008000200 */
[----:B---3--:R-:W-:Y:S04]  /*5d2c0*/  STL.64 [R1+0x77e8], R26 ;  /* 0x0077e81a01007387 */ /* 0x008fe80000100a00 */
[----:B--2---:R1:W-:Y:S04]  /*5d2d0*/  STL.64 [R1+0x77e0], R24 ;  /* 0x0077e01801007387 */ /* 0x0043e80000100a00 */
[----:B------:R-:W-:Y:S04]  /*5d2e0*/  STL.64 [R1+0x76a8], R14 ;  /* 0x0076a80e01007387 */ /* 0x000fe80000100a00 */
[----:B------:R2:W-:Y:S04]  /*5d2f0*/  STL.64 [R1+0x76a0], R12 ;  /* 0x0076a00c01007387 */ /* 0x0005e80000100a00 */
[----:B-1----:R-:W3:Y:S04]  /*5d300*/  LDL.LU.64 R24, [R1+0x1160] ;  /* 0x0011600001187983 */ /* 0x002ee80000300a00 */
[----:B------:R-:W3:Y:S01]  /*5d310*/  LDL.LU.64 R26, [R1+0x1168] ;  /* 0x00116800011a7983 */ /* 0x000ee20000300a00 */
[----:B--2---:R-:W-:-:S02]  /*5d320*/  IMAD.MOV.U32 R12, RZ, RZ, R5 ;  /* 0x000000ffff0c7224 */ /* 0x004fc400078e0005 */
[----:B------:R-:W-:Y:S02]  /*5d330*/  IMAD.MOV.U32 R13, RZ, RZ, R4 ;  /* 0x000000ffff0d7224 */ /* 0x000fe400078e0004 */
[----:B------:R-:W1:Y:S04]  /*5d340*/  LDSM.16.M88.4 R4, [R28+UR4+0xe800] ;  /* 0x00e800041c04783b */ /* 0x000e680008000200 */
[----:B0-----:R-:W-:Y:S04]  /*5d350*/  STL [R1+0x671c], R10 ;  /* 0x00671c0a01007387 */ /* 0x001fe80000100800 */
[----:B------:R-:W-:Y:S04]  /*5d360*/  STL [R1+0x6718], R11 ;  /* 0x0067180b01007387 */ /* 0x000fe80000100800 */
[----:B-1----:R-:W-:Y:S04]  /*5d370*/  STL [R1+0x6b3c], R6 ;  /* 0x006b3c0601007387 */ /* 0x002fe80000100800 */
[----:B------:R-:W-:Y:S04]  /*5d380*/  STL [R1+0x6b38], R7 ;  /* 0x006b380701007387 */ /* 0x000fe80000100800 */
[----:B------:R0:W-:Y:S04]  /*5d390*/  STL.64 [R1+0x7688], R4 ;  /* 0x0076880401007387 */ /* 0x0001e80000100a00 */
[----:B0-----:R-:W2:Y:S04]  /*5d3a0*/  LDL.64 R4, [R1+0x180] ;  /* 0x0001800001047983 */ /* 0x001ea80000100a00 */
[----:B--2---:R0:W-:Y:S04]  /*5d3b0*/  STL.64 [R1+0x77d8], R4 ;  /* 0x0077d80401007387 */ /* 0x0041e80000100a00 */
[----:B0-----:R-:W2:Y:S04]  /*5d3c0*/  LDL.64 R4, [R1+0x190] ;  /* 0x0001900001047983 */ /* 0x001ea80000100a00 */
[----:B------:R-:W-:Y:S04]  /*5d3d0*/  STL.64 [R1+0x1e0], R20 ;  /* 0x0001e01401007387 */ /* 0x000fe80000100a00 */
[----:B------:R-:W-:Y:S04]  /*5d3e0*/  STL.64 [R1+0x1e8], R22 ;  /* 0x0001e81601007387 */ /* 0x000fe80000100a00 */
[----:B------:R-:W0:Y:S04]  /*5d3f0*/  LDSM.16.M88.4 R20, [R28+UR4+0xf800] ;  /* 0x00f800041c14783b */ /* 0x000e280008000200 */
[----:B0-----:R0:W-:Y:S04]  /*5d400*/  STL.64 [R1+0x1d0], R20 ;  /* 0x0001d01401007387 */ /* 0x0011e80000100a00 */
[----:B------:R-:W-:Y:S04]  /*5d410*/  STL.64 [R1+0x1d8], R22 ;  /* 0x0001d81601007387 */ /* 0x000fe80000100a00 */
[----:B0-----:R-:W4:Y:S04]  /*5d420*/  LDL.LU R20, [R1+0x77f0] ;  /* 0x0077f00001147983 */ /* 0x001f280000300800 */
[----:B------:R-:W-:Y:S01]  /*5d430*/  STL [R1+0x2ae0], R28 ;  /* 0x002ae01c01007387 */ /* 0x000fe20000100800 */
[----:B---3--:R-:W-:Y:S03]  /*5d440*/  HMMA.16816.F32 R12, R16, R12, R24 ;  /* 0x0000000c100c723c */ /* 0x008fe60000001818 */
[----:B----4-:R-:W0:Y:S04]  /*5d450*/  LDSM.16.MT88.4 R20, [R20+UR4+0x10080] ;  /* 0x010080041414783b */ /* 0x010e280008004200 */
[----:B0-----:R-:W-:Y:S04]  /*5d460*/  STL.64 [R1+0x7668], R22 ;  /* 0x0076681601007387 */ /* 0x001fe80000100a00 */
[----:B------:R0:W-:Y:S04]  /*5d470*/  STL.64 [R1+0x7660], R20 ;  /* 0x0076601401007387 */ /* 0x0001e80000100a00 */
[----:B0-----:R-:W3:Y:S04]  /*5d480*/  LDL.LU.64 R20, [R1+0x1140] ;  /* 0x0011400001147983 */ /* 0x001ee80000300a00 */
[----:B------:R-:W3:Y:S04]  /*5d490*/  LDL.LU.64 R22, [R1+0x1148] ;  /* 0x0011480001167983 */ /* 0x000ee80000300a00 */
[----:B------:R-:W4:Y:S04]  /*5d4a0*/  LDL.LU.64 R26, [R1+0x77e8] ;  /* 0x0077e800011a7983 */ /* 0x000f280000300a00 */
[----:B------:R-:W4:Y:S04]  /*5d4b0*/  LDL.LU.64 R24, [R1+0x77e0] ;  /* 0x0077e00001187983 */ /* 0x000f280000300a00 */
[----:B------:R-:W-:Y:S04]  /*5d4c0*/  STL.64 [R1+0x1160], R12 ;  /* 0x0011600c01007387 */ /* 0x000fe80000100a00 */
[----:B------:R0:W-:Y:S01]  /*5d4d0*/  STL.64 [R1+0x1168], R14 ;  /* 0x0011680e01007387 */ /* 0x0001e20000100a00 */
[----:B--2---:R-:W-:-:S02]  /*5d4e0*/  IMAD.MOV.U32 R11, RZ, RZ, R4 ;  /* 0x000000ffff0b7224 */ /* 0x004fc400078e0004 */
[----:B------:R-:W-:Y:S01]  /*5d4f0*/  IMAD.MOV.U32 R10, RZ, RZ, R5 ;  /* 0x000000ffff0a7224 */ /* 0x000fe200078e0005 */
[----:B----4-:R-:W-:Y:S01]  /*5d500*/  HMMA.16816.F32 R24, R16, R4, R24 ;  /* 0x000000041018723c */ /* 0x010fe20000001818 */
[----:B------:R-:W3:Y:S01]  /*5d510*/  LDL.LU.64 R4, [R1+0x77d8] ;  /* 0x0077d80001047983 */ /* 0x000ee20000300a00 */
[----:B0-----:R-:W-:Y:S02]  /*5d520*/  IMAD.MOV.U32 R14, RZ, RZ, R0 ;  /* 0x000000ffff0e7224 */ /* 0x001fe400078e0000 */
[----:B------:R-:W-:-:S15]  /*5d530*/  IMAD.MOV.U32 R15, RZ, RZ, R2 ;  /* 0x000000ffff0f7224 */ /* 0x000fde00078e0002 */
[----:B------:R-:W-:-:S04]  /*5d540*/  NOP ;  /* 0x0000000000007918 */ /* 0x000fc80000000000 */
[----:B------:R0:W-:Y:S01]  /*5d550*/  STL [R1+0x1150], R24 ;  /* 0x0011501801007387 */ /* 0x0001e20000100800 */
[----:B------:R-:W-:-:S03]  /*5d560*/  IMAD.MOV.U32 R28, RZ, RZ, R25 ;  /* 0x000000ffff1c7224 */ /* 0x000fc600078e0019 */
[----:B0-----:R-:W2:Y:S04]  /*5d570*/  LDL.LU.64 R24, [R1+0x77d0] ;  /* 0x0077d00001187983 */ /* 0x001ea80000300a00 */
[----:B------:R-:W-:Y:S04]  /*5d580*/  STL.64 [R1+0x7698], R10 ;  /* 0x0076980a01007387 */ /* 0x000fe80000100a00 */
[----:B------:R3:W-:Y:S01]  /*5d590*/  STL.64 [R1+0x7690], R8 ;  /* 0x0076900801007387 */ /* 0x0007e20000100a00 */
[----:B------:R-:W-:Y:S02]  /*5d5a0*/  IMAD.MOV.U32 R0, RZ, RZ, R27 ;  /* 0x000000ffff007224 */ /* 0x000fe400078e001b */
[----:B------:R-:W-:-:S03]  /*5d5b0*/  IMAD.MOV.U32 R2, RZ, RZ, R26 ;  /* 0x000000ffff027224 */ /* 0x000fc600078e001a */
[----:B------:R-:W-:Y:S04]  /*5d5c0*/  STL [R1+0x6a00], R0 ;  /* 0x006a000001007387 */ /* 0x000fe80000100800 */
[----:B------:R-:W-:Y:S04]  /*5d5d0*/  STL [R1+0x69fc], R2 ;  /* 0x0069fc0201007387 */ /* 0x000fe80000100800 */
[----:B------:R-:W-:Y:S01]  /*5d5e0*/  STL [R1+0x69e8], R28 ;  /* 0x0069e81c01007387 */ /* 0x000fe20000100800 */
[----:B---3--:R-:W-:-:S15]  /*5d5f0*/  HMMA.16816.F32 R8, R16, R4, R20 ;  /* 0x000000041008723c */ /* 0x008fde0000001814 */
[----:B------:R-:W-:-:S08]  /*5d600*/  NOP ;  /* 0x0000000000007918 */ /* 0x000fd00000000000 */
[----:B------:R-:W-:Y:S04]  /*5d610*/  STL.64 [R1+0x1140], R8 ;  /* 0x0011400801007387 */ /* 0x000fe80000100a00 */
[----:B------:R-:W-:Y:S04]  /*5d620*/  STL.64 [R1+0x1148], R10 ;  /* 0x0011480a01007387 */ /* 0x000fe80000100a00 */
[----:B------:R-:W3:Y:S04]  /*5d630*/  LDL R12, [R1+0xd0] ;  /* 0x0000d000010c7983 */ /* 0x000ee80000100800 */
[----:B------:R-:W3:Y:S04]  /*5d640*/  LDL R13, [R1+0xd4] ;  /* 0x0000d400010d7983 */ /* 0x000ee80000100800 */
[----:B---3--:R2:W-:Y:S02]  /*5d650*/  STL.64 [R1+0x7738], R12 ;  /* 0x0077380c01007387 */ /* 0x0085e40000100a00 */
[----:B--2---:R-:W-:-:S02]  /*5d660*/  IMAD.MOV.U32 R12, RZ, RZ, R25 ;  /* 0x000000ffff0c7224 */ /* 0x004fc400078e0019 */
[----:B------:R-:W-:Y:S01]  /*5d670*/  IMAD.MOV.U32 R13, RZ, RZ, R24 ;  /* 0x000000ffff0d7224 */ /* 0x000fe200078e0018 */
[----:B------:R-:W2:Y:S04]  /*5d680*/  LDL.LU R25, [R1+0x77cc] ;  /* 0x0077cc0001197983 */ /* 0x000ea80000300800 */
[----:B------:R-:W2:Y:S04]  /*5d690*/  LDL.LU R24, [R1+0x77c8] ;  /* 0x0077c80001187983 */ /* 0x000ea80000300800 */
[----:B------:R0:W-:Y:S04]  /*5d6a0*/  STL.64 [R1+0x7750], R12 ;  /* 0x0077500c01007387 */ /* 0x0001e80000100a00 */
[----:B0-----:R-:W3:Y:S04]  /*5d6b0*/  LDL R12, [R1+0x120] ;  /* 0x00012000010c7983 */ /* 0x001ee80000100800 */
[----:B------:R-:W3:Y:S04]  /*5d6c0*/  LDL R13, [R1+0x124] ;  /* 0x00012400010d7983 */ /* 0x000ee80000100800 */
[----:B---3--:R-:W-:Y:S04]  /*5d6d0*/  STL.64 [R1+0x7768], R12 ;  /* 0x0077680c01007387 */ /* 0x008fe80000100a00 */
[----:B------:R-:W3:Y:S04]  /*5d6e0*/  LDL.64 R8, [R1+0xf0] ;  /* 0x0000f00001087983 */ /* 0x000ee80000100a00 */
[----:B---3--:R0:W-:Y:S04]  /*5d6f0*/  STL.64 [R1+0x7758], R8 ;  /* 0x0077580801007387 */ /* 0x0081e80000100a00 */
[----:B0-----:R-:W3:Y:S04]  /*5d700*/  LDL R8, [R1+0x130] ;  /* 0x0001300001087983 */ /* 0x001ee80000100800 */
[----:B------:R-:W3:Y:S04]  /*5d710*/  LDL R9, [R1+0x134] ;  /* 0x0001340001097983 */ /* 0x000ee80000100800 */
[----:B---3--:R0:W-:Y:S04]  /*5d720*/  STL.64 [R1+0x7770], R8 ;  /* 0x0077700801007387 */ /* 0x0081e80000100a00 */
[----:B0-----:R-:W3:Y:S04]  /*5d730*/  LDL R8, [R1+0x140] ;  /* 0x0001400001087983 */ /* 0x001ee80000100800 */
[----:B------:R-:W3:Y:S01]  /*5d740*/  LDL R9, [R1+0x144] ;  /* 0x0001440001097983 */ /* 0x000ee20000100800 */
[----:B------:R-:W-:-:S02]  /*5d750*/  IMAD.MOV.U32 R7, RZ, RZ, R14 ;  /* 0x000000ffff077224 */ /* 0x000fc400078e000e */
[----:B------:R-:W-:Y:S01]  /*5d760*/  IMAD.MOV.U32 R6, RZ, RZ, R15 ;  /* 0x000000ffff067224 */ /* 0x000fe200078e000f */
[----:B---3--:R0:W-:Y:S04]  /*5d770*/  STL.64 [R1+0x7788], R8 ;  /* 0x0077880801007387 */ /* 0x0081e80000100a00 */
[----:B0-----:R-:W3:Y:S04]  /*5d780*/  LDL R8, [R1+0x150] ;  /* 0x0001500001087983 */ /* 0x001ee80000100800 */
[----:B------:R-:W3:Y:S01]  /*5d790*/  LDL R9, [R1+0x154] ;  /* 0x0001540001097983 */ /* 0x000ee20000100800 */
[----:B------:R-:W-:-:S02]  /*5d7a0*/  IMAD.MOV.U32 R27, RZ, RZ, R4 ;  /* 0x000000ffff1b7224 */ /* 0x000fc400078e0004 */
[----:B------:R-:W-:Y:S01]  /*5d7b0*/  IMAD.MOV.U32 R26, RZ, RZ, R5 ;  /* 0x000000ffff1a7224 */ /* 0x000fe200078e0005 */
[----:B------:R-:W-:Y:S04]  /*5d7c0*/  STL.64 [R1+0x77b8], R6 ;  /* 0x0077b80601007387 */ /* 0x000fe80000100a00 */
[----:B------:R-:W4:Y:S04]  /*5d7d0*/  LDL R4, [R1+0x170] ;  /* 0x0001700001047983 */ /* 0x000f280000100800 */
[----:B------:R-:W4:Y:S04]  /*5d7e0*/  LDL R5, [R1+0x174] ;  /* 0x0001740001057983 */ /* 0x000f280000100800 */
[----:B---3--:R0:W-:Y:S04]  /*5d7f0*/  STL.64 [R1+0x77a0], R8 ;  /* 0x0077a00801007387 */ /* 0x0081e80000100a00 */
[----:B0-----:R-:W3:Y:S04]  /*5d800*/  LDL R8, [R1+0x160] ;  /* 0x0001600001087983 */ /* 0x001ee80000100800 */
[----:B------:R-:W3:Y:S04]  /*5d810*/  LDL R9, [R1+0x164] ;  /* 0x0001640001097983 */ /* 0x000ee80000100800 */
[----:B---3--:R0:W-:Y:S04]  /*5d820*/  STL.64 [R1+0x77c0], R8 ;  /* 0x0077c00801007387 */ /* 0x0081e80000100a00 */
[----:B0-----:R-:W4:Y:S04]  /*5d830*/  LDL.LU.64 R8, [R1+0x1130] ;  /* 0x0011300001087983 */ /* 0x001f280000300a00 */
[----:B------:R-:W4:Y:S04]  /*5d840*/  LDL.LU.64 R10, [R1+0x1138] ;  /* 0x00113800010a7983 */ /* 0x000f280000300a00 */
[----:B------:R-:W-:Y:S04]  /*5d850*/  STL.64 [R1+0x7718], R26 ;  /* 0x0077181a01007387 */ /* 0x000fe80000100a00 */
[----:B------:R-:W3:Y:S04]  /*5d860*/  LDL.LU.64 R12, [R1+0x10f0] ;  /* 0x0010f000010c7983 */ /* 0x000ee80000300a00 */
[----:B------:R-:W2:Y:S04]  /*5d870*/  LDL.LU.64 R14, [R1+0x10f8] ;  /* 0x0010f800010e7983 */ /* 0x000ea80000300a00 */
[----:B--2---:R-:W-:Y:S04]  /*5d880*/  STL.64 [R1+0x7780], R14 ;  /* 0x0077800e01007387 */ /* 0x004fe80000100a00 */
[----:B---3--:R0:W-:Y:S04]  /*5d890*/  STL.64 [R1+0x7778], R12 ;  /* 0x0077780c01007387 */ /* 0x0081e80000100a00 */
[----:B0-----:R-:W2:Y:S04]  /*5d8a0*/  LDL.LU.64 R12, [R1+0x1100] ;  /* 0x00110000010c7983 */ /* 0x001ea80000300a00 */
[----:B------:R-:W3:Y:S04]  /*5d8b0*/  LDL.LU.64 R14, [R1+0x1108] ;  /* 0x00110800010e7983 */ /* 0x000ee80000300a00 */
[----:B---3--:R-:W-:Y:S04]  /*5d8c0*/  STL.64 [R1+0x7798], R14 ;  /* 0x0077980e01007387 */ /* 0x008fe80000100a00 */
[----:B--2---:R0:W-:Y:S04]  /*5d8d0*/  STL.64 [R1+0x7790], R12 ;  /* 0x0077900c01007387 */ /* 0x0041e80000100a00 */
[----:B0-----:R-:W2:Y:S04]  /*5d8e0*/  LDL.LU.64 R12, [R1+0x1110] ;  /* 0x00111000010c7983 */ /* 0x001ea80000300a00 */
[----:B------:R-:W3:Y:S04]  /*5d8f0*/  LDL.LU.64 R14, [R1+0x1118] ;  /* 0x00111800010e7983 */ /* 0x000ee80000300a00 */
[----:B---3--:R-:W-:Y:S04]  /*5d900*/  STL.64 [R1+0x77b0], R14 ;  /* 0x0077b00e01007387 */ /* 0x008fe80000100a00 */
[----:B--2---:R0:W-:Y:S04]  /*5d910*/  STL.64 [R1+0x77a8], R12 ;  /* 0x0077a80c01007387 */ /* 0x0041e80000100a00 */
[----:B0-----:R-:W2:Y:S04]  /*5d920*/  LDL.LU.64 R12, [R1+0x1120] ;  /* 0x00112000010c7983 */ /* 0x001ea80000300a00 */
[----:B------:R-:W2:Y:S04]  /*5d930*/  LDL.LU.64 R14, [R1+0x1128] ;  /* 0x00112800010e7983 */ /* 0x000ea80000300a00 */
[----:B------:R0:W-:Y:S04]  /*5d940*/  STL.64 [R1+0x7760], R24 ;  /* 0x0077601801007387 */ /* 0x0001e80000100a00 */
[----:B0-----:R-:W3:Y:S04]  /*5d950*/  LDL.LU.64 R24, [R1+0x10e0] ;  /* 0x0010e00001187983 */ /* 0x001ee80000300a00 */
[----:B------:R-:W3:Y:S04]  /*5d960*/  LDL.LU.64 R26, [R1+0x10e8] ;  /* 0x0010e800011a7983 */ /* 0x000ee80000300a00 */
[----:B------:R-:W2:Y:S01]  /*5d970*/  LDL.64 R20, [R1+0xb0] ;  /* 0x0000b00001147983 */ /* 0x000ea20000100a00 */
[C---:B----4-:R-:W-:Y:S03]  /*5d980*/  HMMA.16816.F32 R4, R16.reuse, R4, R8 ;  /* 0x000000041004723c */ /* 0x050fe60000001808 */
[----:B--2---:R0:W-:Y:S04]  /*5d990*/  STL.64 [R1+0x7720], R20 ;  /* 0x0077201401007387 */ /* 0x0041e80000100a00 */
[----:B0-----:R-:W2:Y:S04]  /*5d9a0*/  LDL.64 R20, [R1+0xc0] ;  /* 0x0000c00001147983 */ /* 0x001ea80000100a00 */
[----:B--2---:R0:W-:Y:S04]  /*5d9b0*/  STL.64 [R1+0x7730], R20 ;  /* 0x0077301401007387 */ /* 0x0041e80000100a00 */
[----:B0-----:R-:W2:Y:S04]  /*5d9c0*/  LDL.64 R20, [R1+0x110] ;  /* 0x0001100001147983 */ /* 0x001ea80000100a00 */
[----:B------:R-:W4:Y:S04]  /*5d9d0*/  LDL.LU.64 R8, [R1+0x77c0] ;  /* 0x0077c00001087983 */ /* 0x000f280000300a00 */
[----:B------:R-:W-:Y:S04]  /*5d9e0*/  STL.64 [R1+0x1130], R4 ;  /* 0x0011300401007387 */ /* 0x000fe80000100a00 */
[----:B------:R0:W-:Y:S04]  /*5d9f0*/  STL.64 [R1+0x1138], R6 ;  /* 0x0011380601007387 */ /* 0x0001e80000100a00 */
[----:B0-----:R-:W3:Y:S01]  /*5da00*/  LDL.LU.64 R6, [R1+0x77b8] ;  /* 0x0077b80001067983 */ /* 0x001ee20000300a00 */
[----:B----4-:R-:W-:Y:S01]  /*5da10*/  HMMA.16816.F32 R8, R16, R8, R12 ;  /* 0x000000081008723c */ /* 0x010fe2000000180c */
[----:B---3--:R-:W-:-:S02]  /*5da20*/  IMAD.MOV.U32 R4, RZ, RZ, R7 ;  /* 0x000000ffff047224 */ /* 0x008fc400078e0007 */
[----:B------:R-:W-:-:S05]  /*5da30*/  IMAD.MOV.U32 R5, RZ, RZ, R6 ;  /* 0x000000ffff057224 */ /* 0x000fca00078e0006 */
[----:B------:R0:W-:Y:S04]  /*5da40*/  STL.64 [R1+0x7728], R4 ;  /* 0x0077280401007387 */ /* 0x0001e80000100a00 */
[----:B0-----:R-:W2:Y:S04]  /*5da50*/  LDL.LU.64 R4, [R1+0x10d0] ;  /* 0x0010d00001047983 */ /* 0x001ea80000300a00 */
[----:B------:R-:W2:Y:S04]  /*5da60*/  LDL.LU.64 R6, [R1+0x10d8] ;  /* 0x0010d80001067983 */ /* 0x000ea80000300a00 */
[----:B------:R-:W3:Y:S04]  /*5da70*/  LDL.LU.64 R14, [R1+0x77b0] ;  /* 0x0077b000010e7983 */ /* 0x000ee80000300a00 */
[----:B------:R-:W3:Y:S04]  /*5da80*/  LDL.LU.64 R12, [R1+0x77a8] ;  /* 0x0077a800010c7983 */ /* 0x000ee80000300a00 */
[----:B------:R0:W-:Y:S04]  /*5da90*/  STL.64 [R1+0x1120], R8 ;  /* 0x0011200801007387 */ /* 0x0001e80000100a00 */
[----:B------:R3:W-:Y:S04]  /*5daa0*/  STL.64 [R1+0x1128], R10 ;  /* 0x0011280a01007387 */ /* 0x0007e80000100a00 */
[----:B0-----:R-:W3:Y:S02]  /*5dab0*/  LDL.LU.64 R8, [R1+0x77a0] ;  /* 0x0077a00001087983 */ /* 0x001ee40000300a00 */
[----:B---3--:R-:W-:Y:S02]  /*5dac0*/  HMMA.16816.F32 R8, R16, R8, R12 ;  /* 0x000000081008723c */ /* 0x008fe4000000180c */
[----:B------:R-:W3:Y:S04]  /*5dad0*/  LDL.LU.64 R14, [R1+0x7798] ;  /* 0x00779800010e7983 */ /* 0x000ee80000300a00 */
[----:B------:R-:W3:-:S15]  /*5dae0*/  LDL.LU.64 R12, [R1+0x7790] ;  /* 0x00779000010c7983 */ /* 0x000ede0000300a00 */
[----:B------:R-:W-:-:S02]  /*5daf0*/  NOP ;  /* 0x0000000000007918 */ /* 0x000fc40000000000 */
        /* <DEDUP_REMOVED lines=10> */
[C---:B---3--:R-:W-:Y:S02]  /*5dba0*/  HMMA.16816.F32 R8, R16.reuse, R8, R12 ;  /* 0x000000081008723c */ /* 0x048fe4000000180c */
[----:B------:R-:W3:Y:S04]  /*5dbb0*/  LDL.LU.64 R12, [R1+0x7768] ;  /* 0x00776800010c7983 */ /* 0x000ee80000300a00 */
[----:B--2---:R-:W-:Y:S06]  /*5dbc0*/  HMMA.16816.F32 R4, R16, R20, R4 ;  /* 0x000000141004723c */ /* 0x004fec0000001804 */
[----:B------:R-:W-:-:S02]  /*5dbd0*/  IMAD.MOV.U32 R2, RZ, RZ, R20 ;  /* 0x000000ffff027224 */ /* 0x000fc400078e0014 */
[----:B------:R-:W-:-:S09]  /*5dbe0*/  IMAD.MOV.U32 R0, RZ, RZ, R21 ;  /* 0x000000ffff007224 */ /* 0x000fd200078e0015 */
[----:B------:R0:W-:Y:S04]  /*5dbf0*/  STL.64 [R1+0x10f0], R8 ;  /* 0x0010f00801007387 */ /* 0x0001e80000100a00 */
[----:B------:R1:W-:Y:S04]  /*5dc00*/  STL.64 [R1+0x10f8], R10 ;  /* 0x0010f80a01007387 */ /* 0x0003e80000100a00 */
[----:B0-----:R-:W2:Y:S04]  /*5dc10*/  LDL.LU.64 R8, [R1+0x10c0] ;  /* 0x0010c00001087983 */ /* 0x001ea80000300a00 */
[----:B-1----:R-:W2:Y:S01]  /*5dc20*/  LDL.LU.64 R10, [R1+0x10c8] ;  /* 0x0010c800010a7983 */ /* 0x002ea20000300a00 */
[----:B---3--:R-:W-:Y:S03]  /*5dc30*/  HMMA.16816.F32 R12, R16, R12, R24 ;  /* 0x0000000c100c723c */ /* 0x008fe60000001818 */
[----:B------:R-:W2:-:S15]  /*5dc40*/  LDL.LU.64 R24, [R1+0x7760] ;  /* 0x0077600001187983 */ /* 0x000e9e0000300a00 */
[----:B------:R-:W-:-:S05]  /*5dc50*/  NOP ;  /* 0x0000000000007918 */ /* 0x000fca0000000000 */
[----:B------:R0:W-:Y:S04]  /*5dc60*/  STL.64 [R1+0x10e0], R12 ;  /* 0x0010e00c01007387 */ /* 0x0001e80000100a00 */
[----:B------:R1:W-:Y:S04]  /*5dc70*/  STL.64 [R1+0x10e8], R14 ;  /* 0x0010e80e01007387 */ /* 0x0003e80000100a00 */
[----:B0-----:R-:W3:Y:S04]  /*5dc80*/  LDL.LU.64 R12, [R1+0x10b0] ;  /* 0x0010b000010c7983 */ /* 0x001ee80000300a00 */
[----:B-1----:R-:W3:Y:S04]  /*5dc90*/  LDL.LU.64 R14, [R1+0x10b8] ;  /* 0x0010b800010e7983 */ /* 0x002ee80000300a00 */
[----:B------:R-:W-:Y:S04]  /*5dca0*/  STL.64 [R1+0x10d0], R4 ;  /* 0x0010d00401007387 */ /* 0x000fe80000100a00 */
[----:B------:R-:W-:Y:S04]  /*5dcb0*/  STL.64 [R1+0x10d8], R6 ;  /* 0x0010d80601007387 */ /* 0x000fe80000100a00 */
[----:B------:R-:W4:Y:S04]  /*5dcc0*/  LDL.LU.64 R20, [R1+0x1090] ;  /* 0x0010900001147983 */ /* 0x000f280000300a00 */
[----:B------:R-:W3:Y:S01]  /*5dcd0*/  LDL.LU.64 R22, [R1+0x1098] ;  /* 0x0010980001167983 */ /* 0x000ee20000300a00 */
[C---:B--2---:R-:W-:Y:S03]  /*5dce0*/  HMMA.16816.F32 R24, R16.reuse, R24, R8 ;  /* 0x000000181018723c */ /* 0x044fe60000001808 */
[----:B---3--:R-:W-:Y:S04]  /*5dcf0*/  STL.64 [R1+0x7748], R22 ;  /* 0x0077481601007387 */ /* 0x008fe80000100a00 */
[----:B----4-:R0:W-:Y:S04]  /*5dd00*/  STL.64 [R1+0x7740], R20 ;  /* 0x0077401401007387 */ /* 0x0101e80000100a00 */
[----:B0-----:R-:W2:Y:S04]  /*5dd10*/  LDL.LU.64 R20, [R1+0x10a0] ;  /* 0x0010a00001147983 */ /* 0x001ea80000300a00 */
[----:B------:R-:W2:Y:S04]  /*5dd20*/  LDL.LU.64 R22, [R1+0x10a8] ;  /* 0x0010a80001167983 */ /* 0x000ea80000300a00 */
[----:B------:R-:W3:Y:S04]  /*5dd30*/  LDL.LU.64 R4, [R1+0x1080] ;  /* 0x0010800001047983 */ /* 0x000ee80000300a00 */
[----:B------:R-:W3:Y:S04]  /*5dd40*/  LDL.LU.64 R6, [R1+0x1088] ;  /* 0x0010880001067983 */ /* 0x000ee80000300a00 */
[----:B------:R-:W-:Y:S04]  /*5dd50*/  STL [R1+0x7624], R0 ;  /* 0x0076240001007387 */ /* 0x000fe80000100800 */
[----:B------:R-:W-:Y:S04]  /*5dd60*/  STL [R1+0x7620], R2 ;  /* 0x0076200201007387 */ /* 0x000fe80000100800 */
[----:B------:R-:W4:Y:S04]  /*5dd70*/  LDL.LU.64 R8, [R1+0x7758] ;  /* 0x0077580001087983 */ /* 0x000f280000300a00 */
[----:B------:R0:W-:Y:S04]  /*5dd80*/  STL.64 [R1+0x10c0], R24 ;  /* 0x0010c01801007387 */ /* 0x0001e80000100a00 */
[----:B------:R1:W-:Y:S04]  /*5dd90*/  STL.64 [R1+0x10c8], R26 ;  /* 0x0010c81a01007387 */ /* 0x0003e80000100a00 */
[----:B0-----:R-:W3:Y:S04]  /*5dda0*/  LDL.LU.64 R24, [R1+0x1070] ;  /* 0x0010700001187983 */ /* 0x001ee80000300a00 */
[----:B-1----:R-:W3:Y:S01]  /*5ddb0*/  LDL.LU.64 R26, [R1+0x1078] ;  /* 0x00107800011a7983 */ /* 0x002ee20000300a00 */
[----:B----4-:R-:W-:-:S15]  /*5ddc0*/  HMMA.16816.F32 R12, R16, R8, R12 ;  /* 0x00000008100c723c */ /* 0x010fde000000180c */
[----:B------:R-:W-:-:S08]  /*5ddd0*/  NOP ;  /* 0x0000000000007918 */ /* 0x000fd00000000000 */
[----:B------:R0:W-:Y:S04]  /*5dde0*/  STL.64 [R1+0x10b0], R12 ;  /* 0x0010b00c01007387 */ /* 0x0001e80000100a00 */
[----:B------:R2:W-:Y:S04]  /*5ddf0*/  STL.64 [R1+0x10b8], R14 ;  /* 0x0010b80e01007387 */ /* 0x0005e80000100a00 */
[----:B0-----:R-:W2:Y:S01]  /*5de00*/  LDL.LU.64 R12, [R1+0x7750] ;  /* 0x00775000010c7983 */ /* 0x001ea20000300a00 */
[----:B------:R-:W-:Y:S02]  /*5de10*/  IMAD.MOV.U32 R2, RZ, RZ, R9 ;  /* 0x000000ffff027224 */ /* 0x000fe400078e0009 */
[----:B------:R-:W-:-:S02]  /*5de20*/  IMAD.MOV.U32 R0, RZ, RZ, R8 ;  /* 0x000000ffff007224 */ /* 0x000fc400078e0008 */
[----:B------:R-:W4:Y:S04]  /*5de30*/  LDL.LU.64 R8, [R1+0x1060] ;  /* 0x0010600001087983 */ /* 0x000f280000300a00 */
[----:B------:R-:W4:Y:S04]  /*5de40*/  LDL.LU.64 R10, [R1+0x1068] ;  /* 0x00106800010a7983 */ /* 0x000f280000300a00 */
[----:B------:R-:W-:Y:S04]  /*5de50*/  STL [R1+0x763c], R2 ;  /* 0x00763c0201007387 */ /* 0x000fe80000100800 */
[----:B------:R-:W-:Y:S01]  /*5de60*/  STL [R1+0x7638], R0 ;  /* 0x0076380001007387 */ /* 0x000fe20000100800 */
[----:B--2---:R-:W-:Y:S03]  /*5de70*/  HMMA.16816.F32 R12, R16, R12, R20 ;  /* 0x0000000c100c723c */ /* 0x004fe60000001814 */
[----:B------:R-:W2:Y:S04]  /*5de80*/  LDL.LU.64 R22, [R1+0x7748] ;  /* 0x0077480001167983 */ /* 0x000ea80000300a00 */
[----:B------:R-:W2:-:S15]  /*5de90*/  LDL.LU.64 R20, [R1+0x7740] ;  /* 0x0077400001147983 */ /* 0x000e9e0000300a00 */
[----:B------:R-:W-:-:S01]  /*5dea0*/  NOP ;  /* 0x0000000000007918 */ /* 0x000fc20000000000 */
[----:B------:R0:W-:Y:S04]  /*5deb0*/  STL.64 [R1+0x10a0], R12 ;  /* 0x0010a00c01007387 */ /* 0x0001e80000100a00 */
[----:B------:R2:W-:Y:S04]  /*5dec0*/  STL.64 [R1+0x10a8], R14 ;  /* 0x0010a80e01007387 */ /* 0x0005e80000100a00 */
[----:B0-----:R-:W2:Y:S02]  /*5ded0*/  LDL.LU.64 R12, [R1+0x7738] ;  /* 0x00773800010c7983 */ /* 0x001ea40000300a00 */
[----:B--2---:R-:W-:Y:S02]  /*5dee0*/  HMMA.16816.F32 R12, R16, R12, R20 ;  /* 0x0000000c100c723c */ /* 0x004fe40000001814 */
[----:B------:R-:W3:-:S15]  /*5def0*/  LDL.LU.64 R20, [R1+0x7730] ;  /* 0x0077300001147983 */ /* 0x000ede0000300a00 */
[----:B------:R-:W-:-:S06]  /*5df00*/  NOP ;  /* 0x0000000000007918 */ /* 0x000fcc0000000000 */
[----:B------:R0:W-:Y:S04]  /*5df10*/  STL.64 [R1+0x1090], R12 ;  /* 0x0010900c01007387 */ /* 0x0001e80000100a00 */
[----:B------:R-:W-:Y:S04]  /*5df20*/  STL.64 [R1+0x1098], R14 ;  /* 0x0010980e01007387 */ /* 0x000fe80000100a00 */
[----:B0-----:R-:W2:Y:S04]  /*5df30*/  LDL R12, [R1+0x80] ;  /* 0x00008000010c7983 */ /* 0x001ea80000100800 */
[----:B------:R-:W2:Y:S01]  /*5df40*/  LDL R13, [R1+0x84] ;  /* 0x00008400010d7983 */ /* 0x000ea20000100800 */
[----:B---3--:R-:W-:Y:S06]  /*5df50*/  HMMA.16816.F32 R4, R16, R20, R4 ;  /* 0x000000141004723c */ /* 0x008fec0000001804 */
[----:B------:R-:W-:-:S02]  /*5df60*/  IMAD.MOV.U32 R2, RZ, RZ, R20 ;  /* 0x000000ffff027224 */ /* 0x000fc400078e0014 */
[----:B------:R-:W-:-:S15]  /*5df70*/  IMAD.MOV.U32 R0, RZ, RZ, R21 ;  /* 0x000000ffff007224 */ /* 0x000fde00078e0015 */
[----:B------:R0:W-:Y:S04]  /*5df80*/  STL.64 [R1+0x1080], R4 ;  /* 0x0010800401007387 */ /* 0x0001e80000100a00 */
[----:B------:R-:W-:Y:S04]  /*5df90*/  STL.64 [R1+0x1088], R6 ;  /* 0x0010880601007387 */ /* 0x000fe80000100a00 */
[----:B0-----:R-:W4:Y:S04]  /*5dfa0*/  LDL.LU.64 R4, [R1+0x7728] ;  /* 0x0077280001047983 */ /* 0x001f280000300a00 */
[----:B------:R-:W3:Y:S04]  /*5dfb0*/  LDL.LU.64 R20, [R1+0x7720] ;  /* 0x0077200001147983 */ /* 0x000ee80000300a00 */
[----:B------:R-:W-:Y:S04]  /*5dfc0*/  STL [R1+0x7644], R0 ;  /* 0x0076440001007387 */ /* 0x000fe80000100800 */
[----:B------:R-:W-:Y:S01]  /*5dfd0*/  STL [R1+0x7640], R2 ;  /* 0x0076400201007387 */ /* 0x000fe20000100800 */
[----:B---3--:R-:W-:-:S15]  /*5dfe0*/  HMMA.16816.F32 R24, R16, R20, R24 ;  /* 0x000000141018723c */ /* 0x008fde0000001818 */
[----:B------:R-:W-:-:S08]  /*5dff0*/  NOP ;  /* 0x0000000000007918 */ /* 0x000fd00000000000 */
[----:B------:R-:W-:Y:S04]  /*5e000*/  STL.64 [R1+0x1070], R24 ;  /* 0x0010701801007387 */ /* 0x000fe80000100a00 */
[----:B------:R0:W-:Y:S04]  /*5e010*/  STL.64 [R1+0x1078], R26 ;  /* 0x0010781a01007387 */ /* 0x0001e80000100a00 */
[----:B0-----:R-:W3:Y:S01]  /*5e020*/  LDL.LU.64 R26, [R1+0x7718] ;  /* 0x00771800011a7983 */ /* 0x001ee20000300a00 */
[----:B----4-:R-:W-:Y:S01]  /*5e030*/  HMMA.16816.F32 R8, R16, R4, R8 ;  /* 0x000000041008723c */ /* 0x010fe20000001808 */
[----:B------:R-:W-:-:S02]  /*5e040*/  IMAD.MOV.U32 R25, RZ, RZ, R20 ;  /* 0x000000ffff197224 */ /* 0x000fc400078e0014 */
[----:B------:R-:W-:Y:S01]  /*5e050*/  IMAD.MOV.U32 R24, RZ, RZ, R21 ;  /* 0x000000ffff187224 */ /* 0x000fe200078e0015 */
[----:B---3--:R-:W-:Y:S04]  /*5e060*/  STL.64 [R1+0x7650], R26 ;  /* 0x0076501a01007387 */ /* 0x008fe80000100a00 */
[----:B------:R-:W-:Y:S04]  /*5e070*/  STL.64 [R1+0x7648], R24 ;  /* 0x0076481801007387 */ /* 0x000fe80000100a00 */
[----:B------:R-:W3:Y:S11]  /*5e080*/  LDL R4, [R1+0x30] ;  /* 0x0000300001047983 */ /* 0x000ef60000100800 */
[----:B------:R0:W-:Y:S04]  /*5e090*/  STL.64 [R1+0x1060], R8 ;  /* 0x0010600801007387 */ /* 0x0001e80000100a00 */
[----:B------:R-:W-:Y:S04]  /*5e0a0*/  STL.64 [R1+0x1068], R10 ;  /* 0x0010680a01007387 */ /* 0x000fe80000100a00 */
[----:B------:R-:W3:Y:S04]  /*5e0b0*/  LDL R5, [R1+0x34] ;  /* 0x0000340001057983 */ /* 0x000ee80000100800 */
[----:B0-----:R-:W4:Y:S04]  /*5e0c0*/  LDL R8, [R1+0x60] ;  /* 0x0000600001087983 */ /* 0x001f280000100800 */
[----:B------:R-:W4:Y:S04]  /*5e0d0*/  LDL R9, [R1+0x64] ;  /* 0x0000640001097983 */ /* 0x000f280000100800 */
[----:B----4-:R0:W-:Y:S04]  /*5e0e0*/  STL.64 [R1+0x7710], R8 ;  /* 0x0077100801007387 */ /* 0x0101e80000100a00 */
[----:B0-----:R-:W2:Y:S04]  /*5e0f0*/  LDL.LU.64 R8, [R1+0x1040] ;  /* 0x0010400001087983 */ /* 0x001ea80000300a00 */
[----:B------:R-:W2:Y:S04]  /*5e100*/  LDL.LU.64 R10, [R1+0x1048] ;  /* 0x00104800010a7983 */ /* 0x000ea80000300a00 */
[----:B---3--:R0:W-:Y:S04]  /*5e110*/  STL.64 [R1+0x76e8], R4 ;  /* 0x0076e80401007387 */ /* 0x0081e80000100a00 */
[----:B------:R-:W3:Y:S04]  /*5e120*/  LDL R24, [R1+0x40] ;  /* 0x0000400001187983 */ /* 0x000ee80000100800 */
[----:B------:R-:W3:Y:S04]  /*5e130*/  LDL R25, [R1+0x44] ;  /* 0x0000440001197983 */ /* 0x000ee80000100800 */
[----:B0-----:R-:W4:Y:S04]  /*5e140*/  LDL.64 R4, [R1+0x90] ;  /* 0x0000900001047983 */ /* 0x001f280000100a00 */
[----:B---3--:R0:W-:Y:S04]  /*5e150*/  STL.64 [R1+0x76f0], R24 ;  /* 0x0076f01801007387 */ /* 0x0081e80000100a00 */
[----:B0-----:R-:W3:Y:S04]  /*5e160*/  LDL R24, [R1+0x50] ;  /* 0x0000500001187983 */ /* 0x001ee80000100800 */
[----:B------:R-:W3:Y:S04]  /*5e170*/  LDL R25, [R1+0x54] ;  /* 0x0000540001197983 */ /* 0x000ee80000100800 */
[----:B---3--:R0:W-:Y:S04]  /*5e180*/  STL.64 [R1+0x7708], R24 ;  /* 0x0077081801007387 */ /* 0x0081e80000100a00 */
[----:B0-----:R-:W3:Y:S04]  /*5e190*/  LDL.LU.64 R24, [R1+0x1050] ;  /* 0x0010500001187983 */ /* 0x001ee80000300a00 */
[----:B------:R-:W3:Y:S04]  /*5e1a0*/  LDL.LU.64 R26, [R1+0x1058] ;  /* 0x00105800011a7983 */ /* 0x000ee80000300a00 */
[----:B------:R-:W2:Y:S01]  /*5e1b0*/  LDL.64 R20, [R1+0x1d0] ;  /* 0x0001d00001147983 */ /* 0x000ea20000100a00 */
[----:B----4-:R-:W-:-:S02]  /*5e1c0*/  IMAD.MOV.U32 R0, RZ, RZ, R4 ;  /* 0x000000ffff007224 */ /* 0x010fc400078e0004 */
[----:B------:R-:W-:Y:S01]  /*5e1d0*/  IMAD.MOV.U32 R2, RZ, RZ, R5 ;  /* 0x000000ffff027224 */ /* 0x000fe200078e0005 */
[----:B--2---:R0:W-:Y:S04]  /*5e1e0*/  STL.64 [R1+0x7678], R20 ;  /* 0x0076781401007387 */ /* 0x0041e80000100a00 */
[----:B0-----:R-:W2:Y:S01]  /*5e1f0*/  LDL.64 R20, [R1+0x1e0] ;  /* 0x0001e00001147983 */ /* 0x001ea20000100a00 */
[C---:B---3--:R-:W-:Y:S06]  /*5e200*/  HMMA.16816.F32 R24, R16.reuse, R4, R24 ;  /* 0x000000041018723c */ /* 0x048fec0000001818 */
[C---:B------:R-:W-:Y:S01]  /*5e210*/  HMMA.16816.F32 R4, R16.reuse, R12, R8 ;  /* 0x0000000c1004723c */ /* 0x040fe20000001808 */
[----:B--2---:R0:W-:Y:S04]  /*5e220*/  STL.64 [R1+0x7680], R20 ;  /* 0x0076801401007387 */ /* 0x0041e80000100a00 */
[----:B0-----:R-:W2:Y:S04]  /*5e230*/  LDL R20, [R1+0x70] ;  /* 0x0000700001147983 */ /* 0x001ea80000100800 */
[----:B------:R-:W2:Y:S08]  /*5e240*/  LDL R21, [R1+0x74] ;  /* 0x0000740001157983 */ /* 0x000eb00000100800 */
[----:B------:R0:W-:Y:S04]  /*5e250*/  STL.64 [R1+0x1050], R24 ;  /* 0x0010501801007387 */ /* 0x0001e80000100a00 */
[----:B------:R1:W-:Y:S04]  /*5e260*/  STL.64 [R1+0x1058], R26 ;  /* 0x0010581a01007387 */ /* 0x0003e80000100a00 */
[----:B------:R-:W2:Y:S04]  /*5e270*/  LDL.LU.64 R8, [R1+0x1030] ;  /* 0x0010300001087983 */ /* 0x000ea80000300a00 */
[----:B------:R-:W2:Y:S04]  /*5e280*/  LDL.LU.64 R10, [R1+0x1038] ;  /* 0x00103800010a7983 */ /* 0x000ea80000300a00 */
[----:B------:R-:W-:Y:S04]  /*5e290*/  STL.64 [R1+0x1040], R4 ;  /* 0x0010400401007387 */ /* 0x000fe80000100a00 */
[----:B------:R-:W-:Y:S04]  /*5e2a0*/  STL.64 [R1+0x1048], R6 ;  /* 0x0010480601007387 */ /* 0x000fe80000100a00 */
[----:B0-----:R-:W3:Y:S04]  /*5e2b0*/  LDL.LU.64 R24, [R1+0x1020] ;  /* 0x0010200001187983 */ /* 0x001ee80000300a00 */
[----:B-1----:R-:W3:Y:S04]  /*5e2c0*/  LDL.LU.64 R26, [R1+0x1028] ;  /* 0x00102800011a7983 */ /* 0x002ee80000300a00 */
[----:B------:R-:W4:Y:S04]  /*5e2d0*/  LDL.LU.64 R12, [R1+0xfc0] ;  /* 0x000fc000010c7983 */ /* 0x000f280000300a00 */
[----:B------:R-:W2:Y:S04]  /*5e2e0*/  LDL.LU.64 R14, [R1+0xfc8] ;  /* 0x000fc800010e7983 */ /* 0x000ea80000300a00 */
[----:B--2---:R-:W-:Y:S04]  /*5e2f0*/  STL.64 [R1+0x76b8], R14 ;  /* 0x0076b80e01007387 */ /* 0x004fe80000100a00 */
[----:B----4-:R0:W-:Y:S04]  /*5e300*/  STL.64 [R1+0x76b0], R12 ;  /* 0x0076b00c01007387 */ /* 0x0101e80000100a00 */
[----:B0-----:R-:W2:Y:S04]  /*5e310*/  LDL R12, [R1+0x10] ;  /* 0x00001000010c7983 */ /* 0x001ea80000100800 */
[----:B------:R-:W2:Y:S04]  /*5e320*/  LDL R13, [R1+0x14] ;  /* 0x00001400010d7983 */ /* 0x000ea80000100800 */
[----:B------:R-:W4:Y:S04]  /*5e330*/  LDL.LU.64 R4, [R1+0x1000] ;  /* 0x0010000001047983 */ /* 0x000f280000300a00 */
[----:B------:R-:W3:Y:S01]  /*5e340*/  LDL.LU.64 R6, [R1+0x1008] ;  /* 0x0010080001067983 */ /* 0x000ee20000300a00 */
[C---:B------:R-:W-:Y:S03]  /*5e350*/  HMMA.16816.F32 R20, R16.reuse, R20, R8 ;  /* 0x000000141014723c */ /* 0x040fe60000001808 */
[----:B---3--:R-:W-:Y:S04]  /*5e360*/  STL.64 [R1+0x7700], R6 ;  /* 0x0077000601007387 */ /* 0x008fe80000100a00 */
[----:B----4-:R0:W-:Y:S04]  /*5e370*/  STL.64 [R1+0x76f8], R4 ;  /* 0x0076f80401007387 */ /* 0x0101e80000100a00 */
[----:B0-----:R-:W3:Y:S04]  /*5e380*/  LDL.LU.64 R4, [R1+0x1010] ;  /* 0x0010100001047983 */ /* 0x001ee80000300a00 */
[----:B------:R-:W3:Y:S04]  /*5e390*/  LDL.LU.64 R6, [R1+0x1018] ;  /* 0x0010180001067983 */ /* 0x000ee80000300a00 */
[----:B--2---:R-:W-:Y:S04]  /*5e3a0*/  STL.64 [R1+0x76d0], R12 ;  /* 0x0076d00c01007387 */ /* 0x004fe80000100a00 */
[----:B------:R-:W2:Y:S04]  /*5e3b0*/  LDL.LU.64 R8, [R1+0x7710] ;  /* 0x0077100001087983 */ /* 0x000ea80000300a00 */
[----:B------:R0:W-:Y:S04]  /*5e3c0*/  STL.64 [R1+0x1030], R20 ;  /* 0x0010301401007387 */ /* 0x0001e80000100a00 */
[----:B------:R1:W-:Y:S04]  /*5e3d0*/  STL.64 [R1+0x1038], R22 ;  /* 0x0010381601007387 */ /* 0x0003e80000100a00 */
[----:B0-----:R-:W4:Y:S04]  /*5e3e0*/  LDL.LU.64 R20, [R1+0xff0] ;  /* 0x000ff00001147983 */ /* 0x001f280000300a00 */
[----:B-1----:R-:W4:Y:S01]  /*5e3f0*/  LDL.LU.64 R22, [R1+0xff8] ;  /* 0x000ff80001167983 */ /* 0x002f220000300a00 */
[----:B--2---:R-:W-:Y:S03]  /*5e400*/  HMMA.16816.F32 R8, R16, R8, R24 ;  /* 0x000000081008723c */ /* 0x004fe60000001818 */
[----:B------:R-:W3:-:S15]  /*5e410*/  LDL.LU.64 R24, [R1+0x7708] ;  /* 0x0077080001187983 */ /* 0x000ede0000300a00 */
[----:B------:R-:W-:-:S05]  /*5e420*/  NOP ;  /* 0x0000000000007918 */ /* 0x000fca0000000000 */
[----:B------:R0:W-:Y:S04]  /*5e430*/  STL.64 [R1+0x1020], R8 ;  /* 0x0010200801007387 */ /* 0x0001e80000100a00 */
[----:B------:R1:W-:Y:S04]  /*5e440*/  STL.64 [R1+0x1028], R10 ;  /* 0x0010280a01007387 */ /* 0x0003e80000100a00 */
[----:B0-----:R-:W2:Y:S04]  /*5e450*/  LDL.LU.64 R8, [R1+0xfb0] ;  /* 0x000fb00001087983 */ /* 0x001ea80000300a00 */
[----:B-1----:R-:W4:Y:S04]  /*5e460*/  LDL.LU.64 R10, [R1+0xfb8] ;  /* 0x000fb800010a7983 */ /* 0x002f280000300a00 */
[----:B----4-:R-:W-:Y:S04]  /*5e470*/  STL.64 [R1+0x76c8], R10 ;  /* 0x0076c80a01007387 */ /* 0x010fe80000100a00 */
[----:B--2---:R0:W-:Y:S04]  /*5e480*/  STL.64 [R1+0x76c0], R8 ;  /* 0x0076c00801007387 */ /* 0x0041e80000100a00 */
[----:B0-----:R-:W2:Y:S04]  /*5e490*/  LDL.LU.64 R8, [R1+0xfd0] ;  /* 0x000fd00001087983 */ /* 0x001ea80000300a00 */
[----:B------:R-:W4:Y:S01]  /*5e4a0*/  LDL.LU.64 R10, [R1+0xfd8] ;  /* 0x000fd800010a7983 */ /* 0x000f220000300a00 */
[C---:B---3--:R-:W-:Y:S03]  /*5e4b0*/  HMMA.16816.F32 R24, R16.reuse, R24, R4 ;  /* 0x000000181018723c */ /* 0x048fe60000001804 */
[----:B----4-:R-:W-:Y:S04]  /*5e4c0*/  STL.64 [R1+0x76e0], R10 ;  /* 0x0076e00a01007387 */ /* 0x010fe80000100a00 */
[----:B--2---:R0:W-:Y:S04]  /*5e4d0*/  STL.64 [R1+0x76d8], R8 ;  /* 0x0076d80801007387 */ /* 0x0041e80000100a00 */
        /* <DEDUP_REMOVED lines=8> */
[----:B------:R-:W3:-:S15]  /*5e560*/  LDL.LU.64 R4, [R1+0x76e8] ;  /* 0x0076e80001047983 */ /* 0x000ede0000300a00 */
[----:B------:R-:W-:-:S06]  /*5e570*/  NOP ;  /* 0x0000000000007918 */ /* 0x000fcc0000000000 */
[----:B------:R0:W-:Y:S04]  /*5e580*/  STL.64 [R1+0x1000], R24 ;  /* 0x0010001801007387 */ /* 0x0001e80000100a00 */
[----:B------:R-:W-:Y:S04]  /*5e590*/  STL.64 [R1+0x1008], R26 ;  /* 0x0010081a01007387 */ /* 0x000fe80000100a00 */
[----:B0-----:R-:W4:Y:S01]  /*5e5a0*/  LDL.64 R24, [R1+0x1a0] ;  /* 0x0001a00001187983 */ /* 0x001f220000100a00 */
[----:B------:R-:W-:Y:S02]  /*5e5b0*/  IMAD.MOV.U32 R12, RZ, RZ, R29 ;  /* 0x000000ffff0c7224 */ /* 0x000fe400078e001d */
[----:B------:R-:W-:-:S07]  /*5e5c0*/  IMAD.MOV.U32 R13, RZ, RZ, R3 ;  /* 0x000000ffff0d7224 */ /* 0x000fce00078e0003 */
[C---:B--2---:R-:W-:Y:S06]  /*5e5d0*/  HMMA.16816.F32 R12, R16.reuse, R12, R8 ;  /* 0x0000000c100c723c */ /* 0x044fec0000001808 */
[C---:B---3--:R-:W-:Y:S01]  /*5e5e0*/  HMMA.16816.F32 R20, R16.reuse, R4, R20 ;  /* 0x000000041014723c */ /* 0x048fe20000001814 */
[----:B----4-:R0:W-:Y:S04]  /*5e5f0*/  STL.64 [R1+0x7670], R24 ;  /* 0x0076701801007387 */ /* 0x0101e80000100a00 */
[----:B0-----:R-:W2:Y:S04]  /*5e600*/  LDL.64 R24, [R1] ;  /* 0x0000000001187983 */ /* 0x001ea80000100a00 */
[----:B------:R-:W3:Y:S04]  /*5e610*/  LDL.LU.64 R4, [R1+0xfa0] ;  /* 0x000fa00001047983 */ /* 0x000ee80000300a00 */
[----:B------:R-:W3:Y:S10]  /*5e620*/  LDL.LU.64 R6, [R1+0xfa8] ;  /* 0x000fa80001067983 */ /* 0x000ef40000300a00 */
[----:B------:R0:W-:Y:S04]  /*5e630*/  STL.64 [R1+0xff0], R20 ;  /* 0x000ff01401007387 */ /* 0x0001e80000100a00 */
[----:B------:R1:W-:Y:S04]  /*5e640*/  STL.64 [R1+0xff8], R22 ;  /* 0x000ff81601007387 */ /* 0x0003e80000100a00 */
[----:B0-----:R-:W4:Y:S04]  /*5e650*/  LDL.LU.64 R20, [R1+0xf90] ;  /* 0x000f900001147983 */ /* 0x001f280000300a00 */
[----:B-1----:R-:W4:Y:S04]  /*5e660*/  LDL.LU.64 R22, [R1+0xf98] ;  /* 0x000f980001167983 */ /* 0x002f280000300a00 */
[----:B------:R-:W2:Y:S04]  /*5e670*/  LDL.LU.64 R10, [R1+0x76e0] ;  /* 0x0076e000010a7983 */ /* 0x000ea80000300a00 */
[----:B------:R-:W2:Y:S04]  /*5e680*/  LDL.LU.64 R8, [R1+0x76d8] ;  /* 0x0076d80001087983 */ /* 0x000ea80000300a00 */
[----:B------:R0:W-:Y:S04]  /*5e690*/  STL.64 [R1+0xfe0], R12 ;  /* 0x000fe00c01007387 */ /* 0x0001e80000100a00 */
[----:B------:R2:W-:Y:S04]  /*5e6a0*/  STL.64 [R1+0xfe8], R14 ;  /* 0x000fe80e01007387 */ /* 0x0005e80000100a00 */
[----:B0-----:R-:W2:Y:S02]  /*5e6b0*/  LDL.LU.64 R12, [R1+0x76d0] ;  /* 0x0076d000010c7983 */ /* 0x001ea40000300a00 */
[----:B--2---:R-:W-:Y:S02]  /*5e6c0*/  HMMA.16816.F32 R12, R16, R12, R8 ;  /* 0x0000000c100c723c */ /* 0x004fe40000001808 */
[----:B------:R-:W2:Y:S04]  /*5e6d0*/  LDL.LU.64 R10, [R1+0x76c8] ;  /* 0x0076c800010a7983 */ /* 0x000ea80000300a00 */
[----:B------:R-:W2:-:S15]  /*5e6e0*/  LDL.LU.64 R8, [R1+0x76c0] ;  /* 0x0076c00001087983 */ /* 0x000e9e0000300a00 */
[----:B------:R-:W-:-:S02]  /*5e6f0*/  NOP ;  /* 0x0000000000007918 */ /* 0x000fc40000000000 */
[----:B------:R-:W-:Y:S04]  /*5e700*/  STL.64 [R1+0xfd0], R12 ;  /* 0x000fd00c01007387 */ /* 0x000fe80000100a00 */
[----:B------:R0:W-:Y:S04]  /*5e710*/  STL.64 [R1+0xfd8], R14 ;  /* 0x000fd80e01007387 */ /* 0x0001e80000100a00 */
[----:B0-----:R-:W3:Y:S04]  /*5e720*/  LDL.LU.64 R14, [R1+0x76b8] ;  /* 0x0076b800010e7983 */ /* 0x001ee80000300a00 */
[----:B------:R-:W3:Y:S02]  /*5e730*/  LDL.LU.64 R12, [R1+0x76b0] ;  /* 0x0076b000010c7983 */ /* 0x000ee40000300a00 */
[----:B---3--:R-:W-:-:S15]  /*5e740*/  HMMA.16816.F32 R12, R16, R24, R12 ;  /* 0x00000018100c723c */ /* 0x008fde000000180c */
[----:B------:R-:W-:-:S08]  /*5e750*/  NOP ;  /* 0x0000000000007918 */ /* 0x000fd00000000000 */
[----:B------:R-:W-:Y:S04]  /*5e760*/  STL.64 [R1+0xfc0], R12 ;  /* 0x000fc00c01007387 */ /* 0x000fe80000100a00 */
[----:B------:R0:W-:Y:S04]  /*5e770*/  STL.64 [R1+0xfc8], R14 ;  /* 0x000fc80e01007387 */ /* 0x0001e80000100a00 */
[----:B0-----:R-:W3:Y:S04]  /*5e780*/  LDL.LU.64 R14, [R1+0x76a8] ;  /* 0x0076a800010e7983 */ /* 0x001ee80000300a00 */
[----:B------:R-:W2:Y:S01]  /*5e790*/  LDL.LU.64 R12, [R1+0x76a0] ;  /* 0x0076a000010c7983 */ /* 0x000ea20000300a00 */
[----:B------:R-:W-:-:S02]  /*5e7a0*/  IMAD.MOV.U32 R28, RZ, RZ, R24 ;  /* 0x000000ffff1c7224 */ /* 0x000fc400078e0018 */
[----:B------:R-:W-:Y:S02]  /*5e7b0*/  IMAD.MOV.U32 R3, RZ, RZ, R25 ;  /* 0x000000ffff037224 */ /* 0x000fe400078e0019 */
[----:B------:R-:W4:Y:S04]  /*5e7c0*/  LDL.LU.64 R24, [R1+0x460] ;  /* 0x0004600001187983 */ /* 0x000f280000300a00 */
[----:B------:R-:W4:Y:S01]  /*5e7d0*/  LDL.LU.64 R26, [R1+0x468] ;  /* 0x00046800011a7983 */ /* 0x000f220000300a00 */
[----:B--2---:R-:W-:-:S15]  /*5e7e0*/  HMMA.16816.F32 R8, R16, R12, R8 ;  /* 0x0000000c1008723c */ /* 0x004fde0000001808 */
[----:B------:R-:W-:-:S08]  /*5e7f0*/  NOP ;  /* 0x0000000000007918 */ /* 0x000fd00000000000 */
[----:B------:R-:W-:Y:S04]  /*5e800*/  STL.64 [R1+0xfb0], R8 ;  /* 0x000fb00801007387 */ /* 0x000fe80000100a00 */
[----:B------:R0:W-:Y:S04]  /*5e810*/  STL.64 [R1+0xfb8], R10 ;  /* 0x000fb80a01007387 */ /* 0x0001e80000100a00 */
[----:B0-----:R-:W2:Y:S04]  /*5e820*/  LDL.LU.64 R10, [R1+0x7698] ;  /* 0x00769800010a7983 */ /* 0x001ea80000300a00 */
[----:B------:R-:W4:Y:S04]  /*5e830*/  LDL.LU.64 R8, [R1+0x7690] ;  /* 0x0076900001087983 */ /* 0x000f280000300a00 */
[----:B---3--:R-:W-:Y:S04]  /*5e840*/  STL.64 [R1+0x74c0], R14 ;  /* 0x0074c00e01007387 */ /* 0x008fe80000100a00 */
[----:B------:R2:W-:Y:S01]  /*5e850*/  STL.64 [R1+0x74b8], R12 ;  /* 0x0074b80c01007387 */ /* 0x0005e20000100a00 */
[----:B----4-:R-:W-:Y:S01]  /*5e860*/  HMMA.16816.F32 R4, R16, R8, R4 ;  /* 0x000000081004723c */ /* 0x010fe20000001804 */
[----:B--2---:R-:W-:-:S02]  /*5e870*/  IMAD.MOV.U32 R12, RZ, RZ, R11 ;  /* 0x000000ffff0c7224 */ /* 0x004fc400078e000b */
[----:B------:R-:W-:-:S05]  /*5e880*/  IMAD.MOV.U32 R13, RZ, RZ, R10 ;  /* 0x000000ffff0d7224 */ /* 0x000fca00078e000a */
[----:B------:R0:W-:Y:S04]  /*5e890*/  STL.64 [R1+0x7658], R12 ;  /* 0x0076580c01007387 */ /* 0x0001e80000100a00 */
[----:B0-----:R-:W2:Y:S04]  /*5e8a0*/  LDL.LU.64 R12, [R1+0xf80] ;  /* 0x000f8000010c7983 */ /* 0x001ea80000300a00 */
[----:B------:R-:W2:Y:S07]  /*5e8b0*/  LDL.LU.64 R14, [R1+0xf88] ;  /* 0x000f8800010e7983 */ /* 0x000eae0000300a00 */
[----:B------:R0:W-:Y:S04]  /*5e8c0*/  STL.64 [R1+0xfa0], R4 ;  /* 0x000fa00401007387 */ /* 0x0001e80000100a00 */
[----:B------:R-:W-:Y:S04]  /*5e8d0*/  STL.64 [R1+0xfa8], R6 ;  /* 0x000fa80601007387 */ /* 0x000fe80000100a00 */
[----:B0-----:R-:W3:Y:S02]  /*5e8e0*/  LDL.LU.64 R4, [R1+0x7688] ;  /* 0x0076880001047983 */ /* 0x001ee40000300a00 */
[----:B---3--:R-:W-:-:S15]  /*5e8f0*/  HMMA.16816.F32 R20, R16, R4, R20 ;  /* 0x000000041014723c */ /* 0x008fde0000001814 */
[----:B------:R-:W-:-:S08]  /*5e900*/  NOP ;  /* 0x0000000000007918 */ /* 0x000fd00000000000 */
[----:B------:R0:W-:Y:S04]  /*5e910*/  STL.64 [R1+0xf90], R20 ;  /* 0x000f901401007387 */ /* 0x0001e80000100a00 */
[----:B------:R-:W-:Y:S04]  /*5e920*/  STL.64 [R1+0xf98], R22 ;  /* 0x000f981601007387 */ /* 0x000fe80000100a00 */
[----:B0-----:R-:W2:Y:S02]  /*5e930*/  LDL.LU.64 R20, [R1+0x7680] ;  /* 0x0076800001147983 */ /* 0x001ea40000300a00 */
[----:B--2---:R-:W-:Y:S06]  /*5e940*/  HMMA.16816.F32 R12, R16, R20, R12 ;  /* 0x00000014100c723c */ /* 0x004fec000000180c */
[----:B------:R-:W-:-:S02]  /*5e950*/  IMAD.MOV.U32 R29, RZ, RZ, R21 ;  /* 0x000000ffff1d7224 */ /* 0x000fc400078e0015 */
[----:B------:R-:W2:-:S15]  /*5e960*/  LDL.LU.64 R20, [R1+0x7678] ;  /* 0x0076780001147983 */ /* 0x000e9e0000300a00 */
[----:B------:R-:W-:-:S01]  /*5e970*/  NOP ;  /* 0x0000000000007918 */ /* 0x000fc20000000000 */
[----:B------:R-:W-:Y:S02]  /*5e980*/  IMAD.MOV.U32 R11, RZ, RZ, R15 ;  /* 0x000000ffff0b7224 */ /* 0x000fe400078e000f */
[----:B------:R-:W-:Y:S01]  /*5e990*/  IMAD.MOV.U32 R10, RZ, RZ, R14 ;  /* 0x000000ffff0a7224 */ /* 0x000fe200078e000e */
[----:B------:R0:W-:Y:S04]  /*5e9a0*/  STL.64 [R1+0xf80], R12 ;  /* 0x000f800c01007387 */ /* 0x0001e80000100a00 */
[----:B0-----:R-:W3:Y:S04]  /*5e9b0*/  LDL.LU.64 R12, [R1+0x420] ;  /* 0x00042000010c7983 */ /* 0x001ee80000300a00 */
[----:B------:R-:W3:Y:S04]  /*5e9c0*/  LDL.LU.64 R14, [R1+0x428] ;  /* 0x00042800010e7983 */ /* 0x000ee80000300a00 */
[----:B------:R0:W-:Y:S04]  /*5e9d0*/  STL [R1+0x6b44], R11 ;  /* 0x006b440b01007387 */ /* 0x0001e80000100800 */
[----:B------:R-:W-:Y:S01]  /*5e9e0*/  STL [R1+0x6b40], R10 ;  /* 0x006b400a01007387 */ /* 0x000fe20000100800 */
[----:B--2---:R-:W-:Y:S03]  /*5e9f0*/  HMMA.16816.F32 R16, R16, R20, R24 ;  /* 0x000000141010723c */ /* 0x004fe60000001818 */
[----:B------:R-:W3:Y:S03]  /*5ea00*/  LDL.LU.64 R24, [R1+0x7670] ;  /* 0x0076700001187983 */ /* 0x000ee60000300a00 */
[----:B------:R-:W-:-:S02]  /*5ea10*/  IMAD.MOV.U32 R7, RZ, RZ, R20 ;  /* 0x000000ffff077224 */ /* 0x000fc400078e0014 */
[----:B------:R-:W-:-:S15]  /*5ea20*/  IMAD.MOV.U32 R6, RZ, RZ, R21 ;  /* 0x000000ffff067224 */ /* 0x000fde00078e0015 */
[----:B------:R-:W-:Y:S04]  /*5ea30*/  STL.64 [R1+0x460], R16 ;  /* 0x0004601001007387 */ /* 0x000fe80000100a00 */
[----:B------:R-:W-:Y:S04]  /*5ea40*/  STL.64 [R1+0x468], R18 ;  /* 0x0004681201007387 */ /* 0x000fe80000100a00 */
[----:B------:R-:W3:Y:S04]  /*5ea50*/  LDL.LU.64 R22, [R1+0x7668] ;  /* 0x0076680001167983 */ /* 0x000ee80000300a00 */
[----:B------:R-:W3:Y:S01]  /*5ea60*/  LDL.LU.64 R20, [R1+0x7660] ;  /* 0x0076600001147983 */ /* 0x000ee20000300a00 */
[----:B0-----:R-:W0:Y:S03]  /*5ea70*/  S2R R11, SR_TID.X ;  /* 0x00000000000b7919 */ /* 0x001e260000002100 */
[----:B------:R-:W-:Y:S04]  /*5ea80*/  STL.64 [R1+0x7570], R6 ;  /* 0x0075700601007387 */ /* 0x000fe80000100a00 */
[----:B------:R1:W-:Y:S04]  /*5ea90*/  STL.64 [R1+0x7568], R4 ;  /* 0x0075680401007387 */ /* 0x0003e80000100a00 */
[----:B-1----:R-:W2:Y:S04]  /*5eaa0*/  LDL.LU.64 R4, [R1+0x410] ;  /* 0x0004100001047983 */ /* 0x002ea80000300a00 */
[----:B------:R-:W2:Y:S01]  /*5eab0*/  LDL.LU.64 R6, [R1+0x418] ;  /* 0x0004180001067983 */ /* 0x000ea20000300a00 */
[C---:B0-----:R-:W-:Y:S01]  /*5eac0*/  LOP3.LUT R26, R11.reuse, 0x7, RZ, 0xc0, !PT ;  /* 0x000000070b1a7812 */ /* 0x041fe200078ec0ff */
[----:B------:R-:W-:-:S04]  /*5ead0*/  IMAD.SHL.U32 R19, R11, 0x2, RZ ;  /* 0x000000020b137824 */ /* 0x000fc800078e00ff */
[----:B------:R-:W-:Y:S02]  /*5eae0*/  IMAD R26, R26, 0x110, RZ ;  /* 0x000001101a1a7824 */ /* 0x000fe400078e02ff */
[----:B------:R-:W-:-:S03]  /*5eaf0*/  IMAD.SHL.U32 R27, R11, 0x80, RZ ;  /* 0x000000800b1b7824 */ /* 0x000fc600078e00ff */
[----:B------:R-:W-:-:S04]  /*5eb00*/  LOP3.LUT R19, R26, 0x10, R19, 0x78, !PT ;  /* 0x000000101a137812 */ /* 0x000fc800078e7813 */
[----:B------:R-:W-:Y:S01]  /*5eb10*/  LOP3.LUT R19, R19, 0x800, R27, 0xf8, !PT ;  /* 0x0000080013137812 */ /* 0x000fe200078ef81b */
[----:B---3--:R-:W-:Y:S06]  /*5eb20*/  HMMA.16816.F32 R12, R20, R24, R12 ;  /* 0x00000018140c723c */ /* 0x008fec000000180c */
[----:B------:R-:W-:-:S15]  /*5eb30*/  IMAD.MOV.U32 R11, RZ, RZ, R25 ;  /* 0x000000ffff0b7224 */ /* 0x000fde00078e0019 */
[----:B------:R-:W-:-:S02]  /*5eb40*/  NOP ;  /* 0x0000000000007918 */ /* 0x000fc40000000000 */
[----:B------:R0:W-:Y:S04]  /*5eb50*/  STL.64 [R1+0x420], R12 ;  /* 0x0004200c01007387 */ /* 0x0001e80000100a00 */
[----:B------:R-:W-:Y:S04]  /*5eb60*/  STL.64 [R1+0x428], R14 ;  /* 0x0004280e01007387 */ /* 0x000fe80000100a00 */
[----:B0-----:R-:W2:Y:S04]  /*5eb70*/  LDL.LU.64 R12, [R1+0x7658] ;  /* 0x00765800010c7983 */ /* 0x001ea80000300a00 */
[----:B------:R-:W3:Y:S04]  /*5eb80*/  LDL.LU.64 R26, [R1+0x7650] ;  /* 0x00765000011a7983 */ /* 0x000ee80000300a00 */
[----:B------:R-:W4:Y:S04]  /*5eb90*/  LDL.LU.64 R24, [R1+0x7648] ;  /* 0x0076480001187983 */ /* 0x000f280000300a00 */
[----:B------:R-:W-:Y:S04]  /*5eba0*/  STL [R1+0x7538], R11 ;  /* 0x0075380b01007387 */ /* 0x000fe80000100800 */
[----:B------:R0:W-:Y:S04]  /*5ebb0*/  STL.64 [R1+0x7530], R8 ;  /* 0x0075300801007387 */ /* 0x0001e80000100a00 */
[----:B0-----:R-:W3:Y:S04]  /*5ebc0*/  LDL R8, [R1+0x160] ;  /* 0x0001600001087983 */ /* 0x001ee80000100800 */
[----:B------:R-:W3:Y:S01]  /*5ebd0*/  LDL R9, [R1+0x164] ;  /* 0x0001640001097983 */ /* 0x000ee20000100800 */
[----:B--2---:R-:W-:Y:S03]  /*5ebe0*/  HMMA.16816.F32 R4, R20, R12, R4 ;  /* 0x0000000c1404723c */ /* 0x004fe60000001804 */
[----:B---3--:R-:W-:-:S15]  /*5ebf0*/  STL.64 [R1+0x7628], R8 ;  /* 0x0076280801007387 */ /* 0x008fde0000100a00 */
[----:B------:R-:W-:-:S05]  /*5ec00*/  NOP ;  /* 0x0000000000007918 */ /* 0x000fca0000000000 */
[----:B------:R0:W-:Y:S04]  /*5ec10*/  STL.64 [R1+0x410], R4 ;  /* 0x0004100401007387 */ /* 0x0001e80000100a00 */
[----:B------:R-:W-:Y:S04]  /*5ec20*/  STL.64 [R1+0x418], R6 ;  /* 0x0004180601007387 */ /* 0x000fe80000100a00 */
[----:B0-----:R-:W2:Y:S04]  /*5ec30*/  LDL.64 R4, [R1+0xa0] ;  /* 0x0000a00001047983 */ /* 0x001ea80000100a00 */
[----:B--2---:R4:W-:Y:S02]  /*5ec40*/  STL.64 [R1+0x7580], R4 ;  /* 0x0075800401007387 */ /* 0x0049e40000100a00 */
[----:B----4-:R-:W-:-:S02]  /*5ec50*/  IMAD.MOV.U32 R4, RZ, RZ, R25 ;  /* 0x000000ffff047224 */ /* 0x010fc400078e0019 */
[----:B------:R-:W-:-:S05]  /*5ec60*/  IMAD.MOV.U32 R5, RZ, RZ, R24 ;  /* 0x000000ffff057224 */ /* 0x000fca00078e0018 */
[----:B------:R-:W-:Y:S04]  /*5ec70*/  STL.64 [R1+0x7590], R4 ;  /* 0x0075900401007387 */ /* 0x000fe80000100a00 */
[----:B------:R-:W2:Y:S01]  /*5ec80*/  LDL.64 R12, [R1+0x80] ;  /* 0x00008000010c7983 */ /* 0x000ea20000100a00 */
[----:B------:R-:W-:Y:S01]  /*5ec90*/  LOP3.LUT R19, R19, 0x20, RZ, 0x3c, !PT ;  /* 0x0000002013137812 */ /* 0x000fe200078e3cff */
[----:B------:R-:W-:Y:S02]  /*5eca0*/  IMAD.MOV.U32 R16, RZ, RZ, R0 ;  /* 0x000000ffff107224 */ /* 0x000fe400078e0000 */
[----:B------:R-:W-:Y:S01]  /*5ecb0*/  IMAD.MOV.U32 R17, RZ, RZ, R2 ;  /* 0x000000ffff117224 */ /* 0x000fe200078e0002 */
[----:B--2---:R0:W-:Y:S04]  /*5ecc0*/  STL.64 [R1+0x7578], R12 ;  /* 0x0075780c01007387 */ /* 0x0041e80000100a00 */
[----:B------:R-:W-:Y:S04]  /*5ecd0*/  STL [R1+0x74b0], R19 ;  /* 0x0074b01301007387 */ /* 0x000fe80000100800 */
[----:B------:R-:W2:Y:S04]  /*5ece0*/  LDL.LU R0, [R1+0x7644] ;  /* 0x0076440001007983 */ /* 0x000ea80000300800 */
[----:B------:R-:W3:Y:S04]  /*5ecf0*/  LDL.LU R2, [R1+0x7640] ;  /* 0x0076400001027983 */ /* 0x000ee80000300800 */
[----:B0-----:R-:W4:Y:S04]  /*5ed00*/  LDL R12, [R1+0x130] ;  /* 0x00013000010c7983 */ /* 0x001f280000100800 */
[----:B------:R-:W4:Y:S04]  /*5ed10*/  LDL R13, [R1+0x134] ;  /* 0x00013400010d7983 */ /* 0x000f280000100800 */
[----:B----4-:R0:W-:Y:S04]  /*5ed20*/  STL.64 [R1+0x7618], R12 ;  /* 0x0076180c01007387 */ /* 0x0101e80000100a00 */
[----:B0-----:R-:W4:Y:S04]  /*5ed30*/  LDL R12, [R1+0x170] ;  /* 0x00017000010c7983 */ /* 0x001f280000100800 */
[----:B------:R-:W4:Y:S01]  /*5ed40*/  LDL R13, [R1+0x174] ;  /* 0x00017400010d7983 */ /* 0x000f220000100800 */
[----:B---3--:R-:W-:-:S02]  /*5ed50*/  IMAD.MOV.U32 R4, RZ, RZ, R2 ;  /* 0x000000ffff047224 */ /* 0x008fc400078e0002 */
[----:B--2---:R-:W-:Y:S01]  /*5ed60*/  IMAD.MOV.U32 R5, RZ, RZ, R0 ;  /* 0x000000ffff057224 */ /* 0x004fe200078e0000 */
[----:B----4-:R0:W-:Y:S04]  /*5ed70*/  STL.64 [R1+0x7630], R12 ;  /* 0x0076300c01007387 */ /* 0x0101e80000100a00 */
[----:B0-----:R-:W2:Y:S04]  /*5ed80*/  LDL.LU.64 R12, [R1+0x9a0] ;  /* 0x0009a000010c7983 */ /* 0x001ea80000300a00 */
[----:B------:R-:W2:Y:S04]  /*5ed90*/  LDL.LU.64 R14, [R1+0x9a8] ;  /* 0x0009a800010e7983 */ /* 0x000ea80000300a00 */
[----:B------:R-:W3:Y:S04]  /*5eda0*/  LDL.LU R2, [R1+0x763c] ;  /* 0x00763c0001027983 */ /* 0x000ee80000300800 */
[----:B------:R-:W4:Y:S04]  /*5edb0*/  LDL.LU R0, [R1+0x7638] ;  /* 0x0076380001007983 */ /* 0x000f280000300800 */
[----:B------:R0:W-:Y:S04]  /*5edc0*/  STL.64 [R1+0x75a8], R4 ;  /* 0x0075a80401007387 */ /* 0x0001e80000100a00 */
[----:B0-----:R-:W2:Y:S01]  /*5edd0*/  LDL.64 R4, [R1+0xd0] ;  /* 0x0000d00001047983 */ /* 0x001ea20000100a00 */
[----:B------:R-:W-:-:S02]  /*5ede0*/  IMAD.MOV.U32 R8, RZ, RZ, R27 ;  /* 0x000000ffff087224 */ /* 0x000fc400078e001b */
[----:B------:R-:W-:Y:S02]  /*5edf0*/  IMAD.MOV.U32 R9, RZ, RZ, R26 ;  /* 0x000000ffff097224 */ /* 0x000fe400078e001a */
[----:B------:R-:W0:Y:S04]  /*5ee00*/  LDSM.16.MT88.4 R24, [R19+UR4+0x10000] ;  /* 0x010000041318783b */ /* 0x000e280008004200 */
[----:B--2---:R1:W-:Y:S04]  /*5ee10*/  STL.64 [R1+0x75c0], R4 ;  /* 0x0075c00401007387 */ /* 0x0043e80000100a00 */
[----:B-1----:R-:W2:Y:S01]  /*5ee20*/  LDL.64 R4, [R1+0xe0] ;  /* 0x0000e00001047983 */ /* 0x002ea20000100a00 */
[C---:B------:R-:W-:Y:S03]  /*5ee30*/  HMMA.16816.F32 R8, R20.reuse, R8, R12 ;  /* 0x000000081408723c */ /* 0x040fe6000000180c */
[----:B--2---:R1:W-:Y:S04]  /*5ee40*/  STL.64 [R1+0x75d8], R4 ;  /* 0x0075d80401007387 */ /* 0x0043e80000100a00 */
[----:B-1----:R-:W2:Y:S04]  /*5ee50*/  LDL.LU.64 R4, [R1+0x980] ;  /* 0x0009800001047983 */ /* 0x002ea80000300a00 */
[----:B------:R-:W2:Y:S04]  /*5ee60*/  LDL.LU.64 R6, [R1+0x988] ;  /* 0x0009880001067983 */ /* 0x000ea80000300a00 */
[----:B------:R1:W-:Y:S04]  /*5ee70*/  STL.64 [R1+0x7588], R16 ;  /* 0x0075881001007387 */ /* 0x0003e80000100a00 */
[----:B-1----:R-:W3:Y:S04]  /*5ee80*/  LDL.LU.64 R16, [R1+0x990] ;  /* 0x0009900001107983 */ /* 0x002ee80000300a00 */
[----:B------:R-:W3:Y:S04]  /*5ee90*/  LDL.LU.64 R18, [R1+0x998] ;  /* 0x0009980001127983 */ /* 0x000ee80000300a00 */
[----:B0-----:R-:W-:Y:S04]  /*5eea0*/  STL.64 [R1+0x7478], R26 ;  /* 0x0074781a01007387 */ /* 0x001fe80000100a00 */
[----:B------:R0:W-:Y:S04]  /*5eeb0*/  STL.64 [R1+0x7470], R24 ;  /* 0x0074701801007387 */ /* 0x0001e80000100a00 */
[----:B0-----:R-:W4:Y:S04]  /*5eec0*/  LDL.64 R24, [R1+0x150] ;  /* 0x0001500001187983 */ /* 0x001f280000100a00 */
[----:B------:R-:W3:Y:S04]  /*5eed0*/  LDL.LU.64 R12, [R1+0x7630] ;  /* 0x00763000010c7983 */ /* 0x000ee80000300a00 */
[----:B------:R0:W-:Y:S04]  /*5eee0*/  STL.64 [R1+0x9a0], R8 ;  /* 0x0009a00801007387 */ /* 0x0001e80000100a00 */
[----:B------:R-:W-:Y:S04]  /*5eef0*/  STL.64 [R1+0x9a8], R10 ;  /* 0x0009a80a01007387 */ /* 0x000fe80000100a00 */
[----:B0-----:R-:W2:Y:S01]  /*5ef00*/  LDL.LU.64 R8, [R1+0x7628] ;  /* 0x0076280001087983 */ /* 0x001ea20000300a00 */
[C---:B---3--:R-:W-:Y:S03]  /*5ef10*/  HMMA.16816.F32 R16, R20.reuse, R12, R16 ;  /* 0x0000000c1410723c */ /* 0x048fe60000001810 */
[----:B------:R-:W3:Y:S04]  /*5ef20*/  LDL.LU.64 R12, [R1+0x970] ;  /* 0x00097000010c7983 */ /* 0x000ee80000300a00 */
[----:B------:R-:W3:Y:S01]  /*5ef30*/  LDL.LU.64 R14, [R1+0x978] ;  /* 0x00097800010e7983 */ /* 0x000ee20000300a00 */
[----:B--2---:R-:W-:-:S15]  /*5ef40*/  HMMA.16816.F32 R4, R20, R8, R4 ;  /* 0x000000081404723c */ /* 0x004fde0000001804 */
[----:B------:R0:W-:Y:S04]  /*5ef50*/  STL.64 [R1+0x990], R16 ;  /* 0x0009901001007387 */ /* 0x0001e80000100a00 */
[----:B------:R1:W-:Y:S04]  /*5ef60*/  STL.64 [R1+0x998], R18 ;  /* 0x0009981201007387 */ /* 0x0003e80000100a00 */
[----:B0-----:R-:W2:Y:S04]  /*5ef70*/  LDL.LU.64 R16, [R1+0x950] ;  /* 0x0009500001107983 */ /* 0x001ea80000300a00 */
[----:B-1----:R-:W2:Y:S04]  /*5ef80*/  LDL.LU.64 R18, [R1+0x958] ;  /* 0x0009580001127983 */ /* 0x002ea80000300a00 */
[----:B------:R4:W-:Y:S04]  /*5ef90*/  STL.64 [R1+0x980], R4 ;  /* 0x0009800401007387 */ /* 0x0009e80000100a00 */
[----:B------:R-:W-:Y:S01]  /*5efa0*/  STL.64 [R1+0x988], R6 ;  /* 0x0009880601007387 */ /* 0x000fe20000100a00 */
[----:B----4-:R-:W-:-:S02]  /*5efb0*/  IMAD.MOV.U32 R4, RZ, RZ, R0 ;  /* 0x000000ffff047224 */ /* 0x010fc400078e0000 */
[----:B------:R-:W-:Y:S01]  /*5efc0*/  IMAD.MOV.U32 R5, RZ, RZ, R2 ;  /* 0x000000ffff057224 */ /* 0x000fe200078e0002 */
[----:B------:R-:W4:Y:S04]  /*5efd0*/  LDL.LU R0, [R1+0x7624] ;  /* 0x0076240001007983 */ /* 0x000f280000300800 */
[----:B------:R-:W2:Y:S04]  /*5efe0*/  LDL.LU R2, [R1+0x7620] ;  /* 0x0076200001027983 */ /* 0x000ea80000300800 */
[----:B------:R0:W-:Y:S04]  /*5eff0*/  STL.64 [R1+0x75f0], R4 ;  /* 0x0075f00401007387 */ /* 0x0001e80000100a00 */
[----:B------:R-:W4:Y:S04]  /*5f000*/  LDL R8, [R1+0x100] ;  /* 0x0001000001087983 */ /* 0x000f280000100800 */
[----:B------:R-:W4:Y:S04]  /*5f010*/  LDL R9, [R1+0x104] ;  /* 0x0001040001097983 */ /* 0x000f280000100800 */
[----:B0-----:R-:W2:Y:S04]  /*5f020*/  LDL R4, [R1+0x140] ;  /* 0x0001400001047983 */ /* 0x001ea80000100800 */
[----:B------:R-:W2:Y:S01]  /*5f030*/  LDL R5, [R1+0x144] ;  /* 0x0001440001057983 */ /* 0x000ea20000100800 */
[----:B---3--:R-:W-:Y:S03]  /*5f040*/  HMMA.16816.F32 R12, R20, R24, R12 ;  /* 0x00000018140c723c */ /* 0x008fe6000000180c */
[----:B----4-:R2:W-:Y:S02]  /*5f050*/  STL.64 [R1+0x75f8], R8 ;  /* 0x0075f80801007387 */ /* 0x0105e40000100a00 */
[----:B--2---:R-:W-:-:S02]  /*5f060*/  IMAD.MOV.U32 R8, RZ, RZ, R2 ;  /* 0x000000ffff087224 */ /* 0x004fc400078e0002 */
[----:B------:R-:W-:-:S05]  /*5f070*/  IMAD.MOV.U32 R9, RZ, RZ, R0 ;  /* 0x000000ffff097224 */ /* 0x000fca00078e0000 */
[----:B------:R0:W-:Y:S04]  /*5f080*/  STL.64 [R1+0x7610], R8 ;  /* 0x0076100801007387 */ /* 0x0001e80000100a00 */
[----:B0-----:R-:W2:Y:S04]  /*5f090*/  LDL.LU.64 R8, [R1+0x960] ;  /* 0x0009600001087983 */ /* 0x001ea80000300a00 */
[----:B------:R-:W2:Y:S04]  /*5f0a0*/  LDL.LU.64 R10, [R1+0x968] ;  /* 0x00096800010a7983 */ /* 0x000ea80000300a00 */
[----:B------:R0:W-:Y:S04]  /*5f0b0*/  STL.64 [R1+0x970], R12 ;  /* 0x0009700c01007387 */ /* 0x0001e80000100a00 */
[----:B------:R-:W-:Y:S04]  /*5f0c0*/  STL.64 [R1+0x978], R14 ;  /* 0x0009780e01007387 */ /* 0x000fe80000100a00 */
[----:B0-----:R-:W3:Y:S01]  /*5f0d0*/  LDL.LU.64 R12, [R1+0x7618] ;  /* 0x00761800010c7983 */ /* 0x001ee20000300a00 */
[----:B------:R-:W-:-:S02]  /*5f0e0*/  IMAD.MOV.U32 R2, RZ, RZ, R24 ;  /* 0x000000ffff027224 */ /* 0x000fc400078e0018 */
[----:B------:R-:W-:Y:S01]  /*5f0f0*/  IMAD.MOV.U32 R0, RZ, RZ, R25 ;  /* 0x000000ffff007224 */ /* 0x000fe200078e0019 */
[----:B------:R-:W4:Y:S04]  /*5f100*/  LDL R24, [R1+0x120] ;  /* 0x0001200001187983 */ /* 0x000f280000100800 */
[----:B------:R-:W4:Y:S04]  /*5f110*/  LDL R25, [R1+0x124] ;  /* 0x0001240001197983 */ /* 0x000f280000100800 */
[----:B------:R-:W-:Y:S04]  /*5f120*/  STL [R1+0x745c], R2 ;  /* 0x00745c0201007387 */ /* 0x000fe80000100800 */
[----:B------:R-:W-:Y:S01]  /*5f130*/  STL [R1+0x7458], R0 ;  /* 0x0074580001007387 */ /* 0x000fe20000100800 */
[C---:B--2---:R-:W-:Y:S06]  /*5f140*/  HMMA.16816.F32 R8, R20.reuse, R4, R8 ;  /* 0x000000041408723c */ /* 0x044fec0000001808 */
[----:B---3--:R-:W-:-:S15]  /*5f150*/  HMMA.16816.F32 R4, R20, R12, R16 ;  /* 0x0000000c1404723c */ /* 0x008fde0000001810 */
[----:B------:R-:W-:-:S02]  /*5f160*/  NOP ;  /* 0x0000000000007918 */ /* 0x000fc40000000000 */
[----:B------:R0:W-:Y:S04]  /*5f170*/  STL.64 [R1+0x960], R8 ;  /* 0x0009600801007387 */ /* 0x0001e80000100a00 */
[----:B------:R1:W-:Y:S04]  /*5f180*/  STL.64 [R1+0x968], R10 ;  /* 0x0009680a01007387 */ /* 0x0003e80000100a00 */
[----:B0-----:R-:W4:Y:S04]  /*5f190*/  LDL.LU.64 R8, [R1+0x940] ;  /* 0x0009400001087983 */ /* 0x001f280000300a00 */
[----:B-1----:R-:W4:Y:S04]  /*5f1a0*/  LDL.LU.64 R10, [R1+0x948] ;  /* 0x00094800010a7983 */ /* 0x002f280000300a00 */
[----:B------:R0:W-:Y:S04]  /*5f1b0*/  STL.64 [R1+0x950], R4 ;  /* 0x0009500401007387 */ /* 0x0001e80000100a00 */
[----:B------:R1:W-:Y:S04]  /*5f1c0*/  STL.64 [R1+0x958], R6 ;  /* 0x0009580601007387 */ /* 0x0003e80000100a00 */
[----:B0-----:R-:W2:Y:S04]  /*5f1d0*/  LDL.LU.64 R4, [R1+0x920] ;  /* 0x0009200001047983 */ /* 0x001ea80000300a00 */
[----:B-1----:R-:W3:Y:S04]  /*5f1e0*/  LDL.LU.64 R6, [R1+0x928] ;  /* 0x0009280001067983 */ /* 0x002ee80000300a00 */
[----:B---3--:R-:W-:Y:S04]  /*5f1f0*/  STL.64 [R1+0x7608], R6 ;  /* 0x0076080601007387 */ /* 0x008fe80000100a00 */
[----:B--2---:R0:W-:Y:S04]  /*5f200*/  STL.64 [R1+0x7600], R4 ;  /* 0x0076000401007387 */ /* 0x0041e80000100a00 */
[----:B0-----:R-:W2:Y:S04]  /*5f210*/  LDL.LU.64 R4, [R1+0x930] ;  /* 0x0009300001047983 */ /* 0x001ea80000300a00 */
[----:B------:R-:W2:Y:S04]  /*5f220*/  LDL.LU.64 R6, [R1+0x938] ;  /* 0x0009380001067983 */ /* 0x000ea80000300a00 */
[----:B------:R-:W3:Y:S04]  /*5f230*/  LDL.LU.64 R16, [R1+0x8d0] ;  /* 0x0008d00001107983 */ /* 0x000ee80000300a00 */
[----:B------:R-:W4:Y:S04]  /*5f240*/  LDL.LU.64 R18, [R1+0x8d8] ;  /* 0x0008d80001127983 */ /* 0x000f280000300a00 */
[----:B----4-:R-:W-:Y:S04]  /*5f250*/  STL.64 [R1+0x75a0], R18 ;  /* 0x0075a01201007387 */ /* 0x010fe80000100a00 */
[----:B---3--:R0:W-:Y:S04]  /*5f260*/  STL.64 [R1+0x7598], R16 ;  /* 0x0075981001007387 */ /* 0x0081e80000100a00 */
[----:B0-----:R-:W3:Y:S04]  /*5f270*/  LDL.LU.64 R16, [R1+0x8e0] ;  /* 0x0008e00001107983 */ /* 0x001ee80000300a00 */
        /* <DEDUP_REMOVED lines=8> */
[----:B------:R-:W4:Y:S01]  /*5f300*/  LDL.LU.64 R18, [R1+0x908] ;  /* 0x0009080001127983 */ /* 0x000f220000300a00 */
[C---:B------:R-:W-:Y:S03]  /*5f310*/  HMMA.16816.F32 R24, R20.reuse, R24, R8 ;  /* 0x000000181418723c */ /* 0x040fe60000001808 */
[----:B----4-:R-:W-:Y:S04]  /*5f320*/  STL.64 [R1+0x75e8], R18 ;  /* 0x0075e81201007387 */ /* 0x010fe80000100a00 */
[----:B---3--:R0:W-:Y:S04]  /*5f330*/  STL.64 [R1+0x75e0], R16 ;  /* 0x0075e01001007387 */ /* 0x0081e80000100a00 */
[----:B0-----:R-:W3:Y:S04]  /*5f340*/  LDL.LU.64 R16, [R1+0x910] ;  /* 0x0009100001107983 */ /* 0x001ee80000300a00 */
[----:B------:R-:W3:Y:S04]  /*5f350*/  LDL.LU.64 R18, [R1+0x918] ;  /* 0x0009180001127983 */ /* 0x000ee80000300a00 */
[----:B------:R-:W4:Y:S04]  /*5f360*/  LDL.LU.64 R12, [R1+0x8c0] ;  /* 0x0008c000010c7983 */ /* 0x000f280000300a00 */
[----:B------:R-:W4:Y:S04]  /*5f370*/  LDL.LU.64 R14, [R1+0x8c8] ;  /* 0x0008c800010e7983 */ /* 0x000f280000300a00 */
[----:B------:R-:W2:Y:S04]  /*5f380*/  LDL.LU.64 R8, [R1+0x7610] ;  /* 0x0076100001087983 */ /* 0x000ea80000300a00 */
[----:B------:R0:W-:Y:S04]  /*5f390*/  STL.64 [R1+0x940], R24 ;  /* 0x0009401801007387 */ /* 0x0001e80000100a00 */
[----:B------:R1:W-:Y:S04]  /*5f3a0*/  STL.64 [R1+0x948], R26 ;  /* 0x0009481a01007387 */ /* 0x0003e80000100a00 */
[----:B0-----:R-:W4:Y:S04]  /*5f3b0*/  LDL.LU.64 R24, [R1+0x8b0] ;  /* 0x0008b00001187983 */ /* 0x001f280000300a00 */
[----:B-1----:R-:W4:Y:S01]  /*5f3c0*/  LDL.LU.64 R26, [R1+0x8b8] ;  /* 0x0008b800011a7983 */ /* 0x002f220000300a00 */
        /* <DEDUP_REMOVED lines=11> */
[----:B------:R1:W-:Y:S04]  /*5f480*/  STL.64 [R1+0x928], R10 ;  /* 0x0009280a01007387 */ /* 0x0003e80000100a00 */
[----:B0-----:R-:W2:Y:S04]  /*5f490*/  LDL.LU.64 R8, [R1+0x8a0] ;  /* 0x0008a00001087983 */ /* 0x001ea80000300a00 */
[----:B-1----:R-:W2:Y:S01]  /*5f4a0*/  LDL.LU.64 R10, [R1+0x8a8] ;  /* 0x0008a800010a7983 */ /* 0x002ea20000300a00 */
[----:B---3--:R-:W-:Y:S03]  /*5f4b0*/  HMMA.16816.F32 R4, R20, R4, R16 ;  /* 0x000000041404723c */ /* 0x008fe60000001810 */
[----:B------:R-:W3:Y:S04]  /*5f4c0*/  LDL.LU.64 R18, [R1+0x75e8] ;  /* 0x0075e80001127983 */ /* 0x000ee80000300a00 */
[----:B------:R-:W3:-:S15]  /*5f4d0*/  LDL.LU.64 R16, [R1+0x75e0] ;  /* 0x0075e00001107983 */ /* 0x000ede0000300a00 */
[----:B------:R-:W-:-:S01]  /*5f4e0*/  NOP ;  /* 0x0000000000007918 */ /* 0x000fc20000000000 */
[----:B------:R0:W-:Y:S04]  /*5f4f0*/  STL.64 [R1+0x910], R4 ;  /* 0x0009100401007387 */ /* 0x0001e80000100a00 */
[----:B------:R-:W-:Y:S04]  /*5f500*/  STL.64 [R1+0x918], R6 ;  /* 0x0009180601007387 */ /* 0x000fe80000100a00 */
[----:B0-----:R-:W3:Y:S02]  /*5f510*/  LDL.LU.64 R4, [R1+0x75d8] ;  /* 0x0075d80001047983 */ /* 0x001ee40000300a00 */
[----:B---3--:R-:W-:Y:S06]  /*5f520*/  HMMA.16816.F32 R16, R20, R4, R16 ;  /* 0x000000041410723c */ /* 0x008fec0000001810 */
[----:B------:R-:W-:-:S15]  /*5f530*/  IMAD.MOV.U32 R0, RZ, RZ, R4 ;  /* 0x000000ffff007224 */ /* 0x000fde00078e0004 */
[----:B------:R-:W-:-:S02]  /*5f540*/  NOP ;  /* 0x0000000000007918 */ /* 0x000fc40000000000 */
[----:B------:R-:W-:Y:S04]  /*5f550*/  STL.64 [R1+0x900], R16 ;  /* 0x0009001001007387 */ /* 0x000fe80000100a00 */
[----:B------:R0:W-:Y:S04]  /*5f560*/  STL.64 [R1+0x908], R18 ;  /* 0x0009081201007387 */ /* 0x0001e80000100a00 */
[----:B0-----:R-:W3:Y:S04]  /*5f570*/  LDL.LU.64 R18, [R1+0x75d0] ;  /* 0x0075d00001127983 */ /* 0x001ee80000300a00 */
[----:B------:R-:W3:Y:S04]  /*5f580*/  LDL.LU.64 R16, [R1+0x75c8] ;  /* 0x0075c80001107983 */ /* 0x000ee80000300a00 */
[----:B------:R-:W3:Y:S04]  /*5f590*/  LDL.LU.64 R4, [R1+0x75c0] ;  /* 0x0075c00001047983 */ /* 0x000ee80000300a00 */
[----:B------:R-:W-:Y:S01]  /*5f5a0*/  STL [R1+0x7460], R0 ;  /* 0x0074600001007387 */ /* 0x000fe20000100800 */
        /* <DEDUP_REMOVED lines=9> */
[----:B---3--:R-:W-:Y:S03]  /*5f640*/  HMMA.16816.F32 R4, R20, R4, R16 ;  /* 0x000000041404723c */ /* 0x008fe60000001810 */
[----:B------:R-:W3:Y:S04]  /*5f650*/  LDL.LU.64 R18, [R1+0x75a0] ;  /* 0x0075a00001127983 */ /* 0x000ee80000300a00 */
[----:B------:R-:W3:-:S15]  /*5f660*/  LDL.LU.64 R16, [R1+0x7598] ;  /* 0x0075980001107983 */ /* 0x000ede0000300a00 */
[----:B------:R-:W-:-:S01]  /*5f670*/  NOP ;  /* 0x0000000000007918 */ /* 0x000fc20000000000 */
        /* <DEDUP_REMOVED lines=8> */
[----:B0-----:R-:W4:Y:S02]  /*5f700*/  LDL.LU.64 R4, [R1+0x7580] ;  /* 0x0075800001047983 */ /* 0x001f240000300a00 */
[----:B----4-:R-:W-:-:S15]  /*5f710*/  HMMA.16816.F32 R12, R20, R4, R12 ;  /* 0x00000004140c723c */ /* 0x010fde000000180c */
[----:B------:R-:W-:-:S08]  /*5f720*/  NOP ;  /* 0x0000000000007918 */ /* 0x000fd00000000000 */
[----:B------:R0:W-:Y:S04]  /*5f730*/  STL.64 [R1+0x8c0], R12 ;  /* 0x0008c00c01007387 */ /* 0x0001e80000100a00 */
[----:B------:R-:W-:Y:S04]  /*5f740*/  STL.64 [R1+0x8c8], R14 ;  /* 0x0008c80e01007387 */ /* 0x000fe80000100a00 */
[----:B0-----:R-:W2:Y:S04]  /*5f750*/  LDL.LU.64 R12, [R1+0x7578] ;  /* 0x00757800010c7983 */ /* 0x001ea80000300a00 */
[----:B------:R-:W4:Y:S01]  /*5f760*/  LDL.LU.64 R6, [R1+0x7570] ;  /* 0x0075700001067983 */ /* 0x000f220000300a00 */
[----:B------:R-:W-:-:S02]  /*5f770*/  IMAD.MOV.U32 R2, RZ, RZ, R4 ;  /* 0x000000ffff027224 */ /* 0x000fc400078e0004 */
[----:B------:R-:W-:Y:S02]  /*5f780*/  IMAD.MOV.U32 R0, RZ, RZ, R5 ;  /* 0x000000ffff007224 */ /* 0x000fe400078e0005 */
[----:B------:R-:W4:Y:S01]  /*5f790*/  LDL.LU.64 R4, [R1+0x7568] ;  /* 0x0075680001047983 */ /* 0x000f220000300a00 */
[----:B---3--:R-:W-:-:S15]  /*5f7a0*/  HMMA.16816.F32 R16, R20, R16, R24 ;  /* 0x000000101410723c */ /* 0x008fde0000001818 */
[----:B------:R-:W-:-:S08]  /*5f7b0*/  NOP ;  /* 0x0000000000007918 */ /* 0x000fd00000000000 */
[----:B------:R-:W-:Y:S04]  /*5f7c0*/  STL.64 [R1+0x8b0], R16 ;  /* 0x0008b01001007387 */ /* 0x000fe80000100a00 */
[----:B------:R-:W-:Y:S01]  /*5f7d0*/  STL.64 [R1+0x8b8], R18 ;  /* 0x0008b81201007387 */ /* 0x000fe20000100a00 */
[----:B--2---:R-:W-:Y:S01]  /*5f7e0*/  HMMA.16816.F32 R8, R20, R12, R8 ;  /* 0x0000000c1408723c */ /* 0x004fe20000001808 */
[----:B----4-:R-:W-:Y:S02]  /*5f7f0*/  IMAD.MOV.U32 R24, RZ, RZ, R7 ;  /* 0x000000ffff187224 */ /* 0x010fe400078e0007 */
[----:B------:R-:W-:-:S03]  /*5f800*/  IMAD.MOV.U32 R25, RZ, RZ, R6 ;  /* 0x000000ffff197224 */ /* 0x000fc600078e0006 */
[----:B------:R-:W-:Y:S02]  /*5f810*/  IMAD.MOV.U32 R7, RZ, RZ, R12 ;  /* 0x000000ffff077224 */ /* 0x000fe400078e000c */
[----:B------:R-:W-:Y:S01]  /*5f820*/  IMAD.MOV.U32 R6, RZ, RZ, R13 ;  /* 0x000000ffff067224 */ /* 0x000fe200078e000d */
[----:B------:R-:W-:-:S14]  /*5f830*/  STL.64 [R1+0x7490], R24 ;  /* 0x0074901801007387 */ /* 0x000fdc0000100a00 */
[----:B------:R-:W-:Y:S04]  /*5f840*/  STL.64 [R1+0x8a0], R8 ;  /* 0x0008a00801007387 */ /* 0x000fe80000100a00 */
[----:B------:R-:W-:Y:S04]  /*5f850*/  STL.64 [R1+0x8a8], R10 ;  /* 0x0008a80a01007387 */ /* 0x000fe80000100a00 */
[----:B------:R-:W-:Y:S04]  /*5f860*/  STL.64 [R1+0x74d0], R6 ;  /* 0x0074d00601007387 */ /* 0x000fe80000100a00 */
[----:B------:R0:W-:Y:S04]  /*5f870*/  STL.64 [R1+0x74c8], R4 ;  /* 0x0074c80401007387 */ /* 0x0001e80000100a00 */
[----:B0-----:R-:W2:Y:S04]  /*5f880*/  LDL R4, [R1+0x10] ;  /* 0x0000100001047983 */ /* 0x001ea80000100800 */
[----:B------:R-:W2:Y:S04]  /*5f890*/  LDL R5, [R1+0x14] ;  /* 0x0000140001057983 */ /* 0x000ea80000100800 */
[----:B--2---:R0:W-:Y:S04]  /*5f8a0*/  STL.64 [R1+0x74e8], R4 ;  /* 0x0074e80401007387 */ /* 0x0041e80000100a00 */
[----:B------:R-:W2:Y:S04]  /*5f8b0*/  LDL.64 R8, [R1+0x50] ;  /* 0x0000500001087983 */ /* 0x000ea80000100a00 */
[----:B0-----:R-:W3:Y:S04]  /*5f8c0*/  LDL R4, [R1+0x20] ;  /* 0x0000200001047983 */ /* 0x001ee80000100800 */
[----:B------:R-:W3:Y:S04]  /*5f8d0*/  LDL R5, [R1+0x24] ;  /* 0x0000240001057983 */ /* 0x000ee80000100800 */
[----:B--2---:R0:W-:Y:S04]  /*5f8e0*/  STL.64 [R1+0x7548], R8 ;  /* 0x0075480801007387 */ /* 0x0041e80000100a00 */
[----:B0-----:R-:W2:Y:S04]  /*5f8f0*/  LDL R8, [R1+0x60] ;  /* 0x0000600001087983 */ /* 0x001ea80000100800 */
[----:B------:R-:W2:Y:S04]  /*5f900*/  LDL R9, [R1+0x64] ;  /* 0x0000640001097983 */ /* 0x000ea80000100800 */
[----:B--2---:R0:W-:Y:S04]  /*5f910*/  STL.64 [R1+0x7560], R8 ;  /* 0x0075600801007387 */ /* 0x0041e80000100a00 */
[----:B------:R-:W2:Y:S04]  /*5f920*/  LDL R24, [R1+0x70] ;  /* 0x0000700001187983 */ /* 0x000ea80000100800 */
[----:B------:R-:W2:Y:S04]  /*5f930*/  LDL R25, [R1+0x74] ;  /* 0x0000740001197983 */ /* 0x000ea80000100800 */
[----:B0-----:R-:W2:Y:S04]  /*5f940*/  LDL.LU.64 R8, [R1+0x890] ;  /* 0x0008900001087983 */ /* 0x001ea80000300a00 */
[----:B------:R-:W2:Y:S04]  /*5f950*/  LDL.LU.64 R10, [R1+0x898] ;  /* 0x00089800010a7983 */ /* 0x000ea80000300a00 */
[----:B---3--:R0:W-:Y:S04]  /*5f960*/  STL.64 [R1+0x7500], R4 ;  /* 0x0075000401007387 */ /* 0x0081e80000100a00 */
[----:B0-----:R-:W3:Y:S04]  /*5f970*/  LDL.64 R4, [R1+0x30] ;  /* 0x0000300001047983 */ /* 0x001ee80000100a00 */
[----:B---3--:R0:W-:Y:S04]  /*5f980*/  STL.64 [R1+0x7518], R4 ;  /* 0x0075180401007387 */ /* 0x0081e80000100a00 */
[----:B0-----:R-:W3:Y:S04]  /*5f990*/  LDL.64 R4, [R1+0x40] ;  /* 0x0000400001047983 */ /* 0x001ee80000100a00 */
[----:B---3--:R0:W-:Y:S04]  /*5f9a0*/  STL.64 [R1+0x7540], R4 ;  /* 0x0075400401007387 */ /* 0x0081e80000100a00 */
[----:B0-----:R-:W3:Y:S04]  /*5f9b0*/  LDL.LU.64 R4, [R1+0x870] ;  /* 0x0008700001047983 */ /* 0x001ee80000300a00 */
[----:B------:R-:W4:Y:S04]  /*5f9c0*/  LDL.LU.64 R6, [R1+0x878] ;  /* 0x0008780001067983 */ /* 0x000f280000300a00 */
[----:B----4-:R-:W-:Y:S04]  /*5f9d0*/  STL.64 [R1+0x7558], R6 ;  /* 0x0075580601007387 */ /* 0x010fe80000100a00 */
[----:B---3--:R0:W-:Y:S04]  /*5f9e0*/  STL.64 [R1+0x7550], R4 ;  /* 0x0075500401007387 */ /* 0x0081e80000100a00 */
[----:B0-----:R-:W3:Y:S04]  /*5f9f0*/  LDL.LU.64 R4, [R1+0x880] ;  /* 0x0008800001047983 */ /* 0x001ee80000300a00 */
[----:B------:R-:W3:Y:S04]  /*5fa00*/  LDL.LU.64 R6, [R1+0x888] ;  /* 0x0008880001067983 */ /* 0x000ee80000300a00 */
[----:B------:R-:W4:Y:S04]  /*5fa10*/  LDL.LU.64 R12, [R1+0x820] ;  /* 0x00082000010c7983 */ /* 0x000f280000300a00 */
[----:B------:R-:W2:Y:S04]  /*5fa20*/  LDL.LU.64 R14, [R1+0x828] ;  /* 0x00082800010e7983 */ /* 0x000ea80000300a00 */
[----:B--2---:R-:W-:Y:S04]  /*5fa30*/  STL.64 [R1+0x74e0], R14 ;  /* 0x0074e00e01007387 */ /* 0x004fe80000100a00 */
[----:B----4-:R0:W-:Y:S04]  /*5fa40*/  STL.64 [R1+0x74d8], R12 ;  /* 0x0074d80c01007387 */ /* 0x0101e80000100a00 */
[----:B0-----:R-:W2:Y:S04]  /*5fa50*/  LDL.LU.64 R12, [R1+0x830] ;  /* 0x00083000010c7983 */ /* 0x001ea80000300a00 */
[----:B------:R-:W4:Y:S04]  /*5fa60*/  LDL.LU.64 R14, [R1+0x838] ;  /* 0x00083800010e7983 */ /* 0x000f280000300a00 */
[----:B----4-:R-:W-:Y:S04]  /*5fa70*/  STL.64 [R1+0x74f8], R14 ;  /* 0x0074f80e01007387 */ /* 0x010fe80000100a00 */
[----:B--2---:R0:W-:Y:S04]  /*5fa80*/  STL.64 [R1+0x74f0], R12 ;  /* 0x0074f00c01007387 */ /* 0x0041e80000100a00 */
[----:B0-----:R-:W2:Y:S04]  /*5fa90*/  LDL.LU.64 R12, [R1+0x840] ;  /* 0x00084000010c7983 */ /* 0x001ea80000300a00 */
[----:B------:R-:W4:Y:S04]  /*5faa0*/  LDL.LU.64 R14, [R1+0x848] ;  /* 0x00084800010e7983 */ /* 0x000f280000300a00 */
[----:B----4-:R-:W-:Y:S04]  /*5fab0*/  STL.64 [R1+0x7510], R14 ;  /* 0x0075100e01007387 */ /* 0x010fe80000100a00 */
[----:B--2---:R0:W-:Y:S04]  /*5fac0*/  STL.64 [R1+0x7508], R12 ;  /* 0x0075080c01007387 */ /* 0x0041e80000100a00 */
[----:B0-----:R-:W2:Y:S04]  /*5fad0*/  LDL.LU.64 R12, [R1+0x850] ;  /* 0x00085000010c7983 */ /* 0x001ea80000300a00 */
[----:B------:R-:W4:Y:S01]  /*5fae0*/  LDL.LU.64 R14, [R1+0x858] ;  /* 0x00085800010e7983 */ /* 0x000f220000300a00 */
[C---:B------:R-:W-:Y:S03]  /*5faf0*/  HMMA.16816.F32 R24, R20.reuse, R24, R8 ;  /* 0x000000181418723c */ /* 0x040fe60000001808 */
[----:B----4-:R-:W-:Y:S04]  /*5fb00*/  STL.64 [R1+0x7528], R14 ;  /* 0x0075280e01007387 */ /* 0x010fe80000100a00 */
[----:B--2---:R0:W-:Y:S04]  /*5fb10*/  STL.64 [R1+0x7520], R12 ;  /* 0x0075200c01007387 */ /* 0x0041e80000100a00 */
[----:B0-----:R-:W2:Y:S04]  /*5fb20*/  LDL.LU.64 R12, [R1+0x860] ;  /* 0x00086000010c7983 */ /* 0x001ea80000300a00 */
[----:B------:R-:W2:Y:S04]  /*5fb30*/  LDL.LU.64 R14, [R1+0x868] ;  /* 0x00086800010e7983 */ /* 0x000ea80000300a00 */
[----:B------:R-:W4:Y:S04]  /*5fb40*/  LDL.LU.64 R16, [R1+0x810] ;  /* 0x0008100001107983 */ /* 0x000f280000300a00 */
[----:B------:R-:W4:Y:S04]  /*5fb50*/  LDL.LU.64 R18, [R1+0x818] ;  /* 0x0008180001127983 */ /* 0x000f280000300a00 */
[----:B------:R-:W3:Y:S04]  /*5fb60*/  LDL.LU.64 R8, [R1+0x7560] ;  /* 0x0075600001087983 */ /* 0x000ee80000300a00 */
[----:B------:R0:W-:Y:S04]  /*5fb70*/  STL.64 [R1+0x890], R24 ;  /* 0x0008901801007387 */ /* 0x0001e80000100a00 */
[----:B------:R-:W-:Y:S04]  /*5fb80*/  STL.64 [R1+0x898], R26 ;  /* 0x0008981a01007387 */ /* 0x000fe80000100a00 */
[----:B0-----:R-:W2:Y:S01]  /*5fb90*/  LDL R24, [R1+0x1e0] ;  /* 0x0001e00001187983 */ /* 0x001ea20000100800 */
[----:B------:R-:W-:Y:S01]  /*5fba0*/  IMAD.MOV.U32 R25, RZ, RZ, R29 ;  /* 0x000000ffff197224 */ /* 0x000fe200078e001d */
[C---:B---3--:R-:W-:Y:S04]  /*5fbb0*/  HMMA.16816.F32 R8, R20.reuse, R8, R4 ;  /* 0x000000081408723c */ /* 0x048fe80000001804 */
[----:B--2---:R-:W-:Y:S04]  /*5fbc0*/  STL.64 [R1+0x74a8], R24 ;  /* 0x0074a81801007387 */ /* 0x004fe80000100a00 */
[----:B------:R-:W2:Y:S04]  /*5fbd0*/  LDL.LU.64 R6, [R1+0x7558] ;  /* 0x0075580001067983 */ /* 0x000ea80000300a00 */
[----:B------:R-:W2:Y:S11]  /*5fbe0*/  LDL.LU.64 R4, [R1+0x7550] ;  /* 0x0075500001047983 */ /* 0x000eb60000300a00 */
[----:B------:R0:W-:Y:S04]  /*5fbf0*/  STL.64 [R1+0x880], R8 ;  /* 0x0008800801007387 */ /* 0x0001e80000100a00 */
[----:B------:R-:W-:Y:S04]  /*5fc00*/  STL.64 [R1+0x888], R10 ;  /* 0x0008880a01007387 */ /* 0x000fe80000100a00 */
[----:B0-----:R-:W2:Y:S02]  /*5fc10*/  LDL.LU.64 R8, [R1+0x7548] ;  /* 0x0075480001087983 */ /* 0x001ea40000300a00 */
[----:B--2---:R-:W-:-:S15]  /*5fc20*/  HMMA.16816.F32 R4, R20, R8, R4 ;  /* 0x000000081404723c */ /* 0x004fde0000001804 */
[----:B------:R-:W-:-:S08]  /*5fc30*/  NOP ;  /* 0x0000000000007918 */ /* 0x000fd00000000000 */
[----:B------:R0:W-:Y:S04]  /*5fc40*/  STL.64 [R1+0x870], R4 ;  /* 0x0008700401007387 */ /* 0x0001e80000100a00 */
[----:B------:R-:W-:Y:S04]  /*5fc50*/  STL.64 [R1+0x878], R6 ;  /* 0x0008780601007387 */ /* 0x000fe80000100a00 */
[----:B0-----:R-:W2:Y:S01]  /*5fc60*/  LDL.LU.64 R4, [R1+0x7540] ;  /* 0x0075400001047983 */ /* 0x001ea20000300a00 */
[----:B------:R-:W-:-:S03]  /*5fc70*/  IMAD.MOV.U32 R10, RZ, RZ, R9 ;  /* 0x000000ffff0a7224 */ /* 0x000fc600078e0009 */
[----:B------:R-:W3:Y:S04]  /*5fc80*/  LDL.LU R11, [R1+0x7538] ;  /* 0x00753800010b7983 */ /* 0x000ee80000300800 */
[----:B------:R-:W3:Y:S01]  /*5fc90*/  LDL.LU.64 R8, [R1+0x7530] ;  /* 0x0075300001087983 */ /* 0x000ee20000300a00 */
[----:B------:R-:W-:Y:S01]  /*5fca0*/  IMAD.MOV.U32 R24, RZ, RZ, R28 ;  /* 0x000000ffff187224 */ /* 0x000fe200078e001c */
[----:B--2---:R-:W-:Y:S06]  /*5fcb0*/  HMMA.16816.F32 R12, R20, R4, R12 ;  /* 0x00000004140c723c */ /* 0x004fec000000180c */
[----:B------:R-:W-:-:S15]  /*5fcc0*/  IMAD.MOV.U32 R28, RZ, RZ, R5 ;  /* 0x000000ffff1c7224 */ /* 0x000fde00078e0005 */
[----:B------:R-:W-:-:S02]  /*5fcd0*/  NOP ;  /* 0x0000000000007918 */ /* 0x000fc40000000000 */
[----:B------:R-:W-:Y:S04]  /*5fce0*/  STL.64 [R1+0x860], R12 ;  /* 0x0008600c01007387 */ /* 0x000fe80000100a00 */
[----:B------:R0:W-:Y:S04]  /*5fcf0*/  STL.64 [R1+0x868], R14 ;  /* 0x0008680e01007387 */ /* 0x0001e80000100a00 */
[----:B0-----:R-:W2:Y:S04]  /*5fd00*/  LDL.LU.64 R14, [R1+0x7528] ;  /* 0x00752800010e7983 */ /* 0x001ea80000300a00 */
[----:B------:R-:W2:Y:S04]  /*5fd10*/  LDL.LU.64 R12, [R1+0x7520] ;  /* 0x00752000010c7983 */ /* 0x000ea80000300a00 */
[----:B------:R-:W2:Y:S01]  /*5fd20*/  LDL.LU.64 R4, [R1+0x7518] ;  /* 0x0075180001047983 */ /* 0x000ea20000300a00 */
[----:B------:R-:W-:Y:S01]  /*5fd30*/  IMAD.MOV.U32 R25, RZ, RZ, R3 ;  /* 0x000000ffff197224 */ /* 0x000fe200078e0003 */
[----:B--2---:R-:W-:Y:S06]  /*5fd40*/  HMMA.16816.F32 R12, R20, R4, R12 ;  /* 0x00000004140c723c */ /* 0x004fec000000180c */
[----:B------:R-:W-:-:S02]  /*5fd50*/  IMAD.MOV.U32 R29, RZ, RZ, R4 ;  /* 0x000000ffff1d7224 */ /* 0x000fc400078e0004 */
[----:B------:R-:W-:-:S15]  /*5fd60*/  IMAD.MOV.U32 R3, RZ, RZ, R5 ;  /* 0x000000ffff037224 */ /* 0x000fde00078e0005 */
[----:B------:R-:W-:Y:S04]  /*5fd70*/  STL.64 [R1+0x850], R12 ;  /* 0x0008500c01007387 */ /* 0x000fe80000100a00 */
[----:B------:R0:W-:Y:S04]  /*5fd80*/  STL.64 [R1+0x858], R14 ;  /* 0x0008580e01007387 */ /* 0x0001e80000100a00 */
[----:B0-----:R-:W2:Y:S04]  /*5fd90*/  LDL.LU.64 R14, [R1+0x7510] ;  /* 0x00751000010e7983 */ /* 0x001ea80000300a00 */
[----:B------:R-:W2:Y:S04]  /*5fda0*/  LDL.LU.64 R12, [R1+0x7508] ;  /* 0x00750800010c7983 */ /* 0x000ea80000300a00 */
[----:B------:R-:W2:Y:S02]  /*5fdb0*/  LDL.LU.64 R4, [R1+0x7500] ;  /* 0x0075000001047983 */ /* 0x000ea40000300a00 */
[----:B--2---:R-:W-:Y:S02]  /*5fdc0*/  HMMA.16816.F32 R4, R20, R4, R12 ;  /* 0x000000041404723c */ /* 0x004fe4000000180c */
[----:B------:R-:W2:Y:S04]  /*5fdd0*/  LDL.LU.64 R14, [R1+0x74f8] ;  /* 0x0074f800010e7983 */ /* 0x000ea80000300a00 */
[----:B------:R-:W2:-:S15]  /*5fde0*/  LDL.LU.64 R12, [R1+0x74f0] ;  /* 0x0074f000010c7983 */ /* 0x000e9e0000300a00 */
[----:B------:R-:W-:-:S02]  /*5fdf0*/  NOP ;  /* 0x0000000000007918 */ /* 0x000fc40000000000 */
        /* <DEDUP_REMOVED lines=10> */
[----:B------:R-:W3:Y:S01]  /*5fea0*/  LDL.LU.64 R4, [R1+0x74c8] ;  /* 0x0074c80001047983 */ /* 0x000ee20000300a00 */
[----:B--2---:R-:W-:Y:S03]  /*5feb0*/  HMMA.16816.F32 R24, R20, R24, R12 ;  /* 0x000000181418723c */ /* 0x004fe6000000180c */
[----:B------:R-:W2:Y:S04]  /*5fec0*/  LDL.LU.64 R14, [R1+0x74c0] ;  /* 0x0074c000010e7983 */ /* 0x000ea80000300a00 */
[----:B------:R-:W4:-:S15]  /*5fed0*/  LDL.LU.64 R12, [R1+0x74b8] ;  /* 0x0074b800010c7983 */ /* 0x000f1e0000300a00 */
[----:B------:R-:W-:-:S01]  /*5fee0*/  NOP ;  /* 0x0000000000007918 */ /* 0x000fc20000000000 */
[----:B------:R-:W-:Y:S04]  /*5fef0*/  STL.64 [R1+0x820], R24 ;  /* 0x0008201801007387 */ /* 0x000fe80000100a00 */
[----:B------:R4:W-:Y:S02]  /*5ff00*/  STL.64 [R1+0x828], R26 ;  /* 0x0008281a01007387 */ /* 0x0009e40000100a00 */
[----:B----4-:R-:W-:Y:S02]  /*5ff10*/  HMMA.16816.F32 R24, R20, R12, R16 ;  /* 0x0000000c1418723c */ /* 0x010fe40000001810 */
[----:B------:R-:W3:Y:S04]  /*5ff20*/  LDL.LU.64 R16, [R1+0x800] ;  /* 0x0008000001107983 */ /* 0x000ee80000300a00 */
[----:B------:R-:W3:-:S15]  /*5ff30*/  LDL.LU.64 R18, [R1+0x808] ;  /* 0x0008080001127983 */ /* 0x000ede0000300a00 */
[----:B------:R-:W-:-:S02]  /*5ff40*/  NOP ;  /* 0x0000000000007918 */ /* 0x000fc40000000000 */
[----:B------:R0:W-:Y:S04]  /*5ff50*/  STL.64 [R1+0x810], R24 ;  /* 0x0008101801007387 */ /* 0x0001e80000100a00 */
[----:B------:R1:W-:Y:S04]  /*5ff60*/  STL.64 [R1+0x818], R26 ;  /* 0x0008181a01007387 */ /* 0x0003e80000100a00 */
[----:B0-----:R-:W4:Y:S04]  /*5ff70*/  LDL.LU.64 R24, [R1+0x11c0] ;  /* 0x0011c00001187983 */ /* 0x001f280000300a00 */
[----:B-1----:R-:W4:Y:S04]  /*5ff80*/  LDL.LU.64 R26, [R1+0x11c8] ;  /* 0x0011c800011a7983 */ /* 0x002f280000300a00 */
[----:B--2---:R-:W-:Y:S04]  /*5ff90*/  STL.64 [R1+0x7318], R14 ;  /* 0x0073180e01007387 */ /* 0x004fe80000100a00 */
[----:B------:R0:W-:Y:S04]  /*5ffa0*/  STL.64 [R1+0x7310], R12 ;  /* 0x0073100c01007387 */ /* 0x0001e80000100a00 */
[----:B0-----:R-:W2:Y:S04]  /*5ffb0*/  LDL.64 R12, [R1+0x190] ;  /* 0x00019000010c7983 */ /* 0x001ea80000100a00 */
[----:B--2---:R0:W-:Y:S04]  /*5ffc0*/  STL.64 [R1+0x7468], R12 ;  /* 0x0074680c01007387 */ /* 0x0041e80000100a00 */
[----:B0-----:R-:W2:Y:S04]  /*5ffd0*/  LDL.LU.64 R12, [R1+0xf70] ;  /* 0x000f7000010c7983 */ /* 0x001ea80000300a00 */
[----:B------:R-:W4:Y:S01]  /*5ffe0*/  LDL.LU.64 R14, [R1+0xf78] ;  /* 0x000f7800010e7983 */ /* 0x000f220000300a00 */
[C---:B---3--:R-:W-:Y:S03]  /*5fff0*/  HMMA.16816.F32 R16, R20.reuse, R8, R16 ;  /* 0x000000081410723c */ /* 0x048fe60000001810 */
[----:B----4-:R-:W-:Y:S04]  /*60000*/  STL.64 [R1+0x7488], R14 ;  /* 0x0074880e01007387 */ /* 0x010fe80000100a00 */
[----:B--2---:R0:W-:Y:S04]  /*60010*/  STL.64 [R1+0x7480], R12 ;  /* 0x0074800c01007387 */ /* 0x0041e80000100a00 */
[----:B0-----:R-:W2:Y:S04]  /*60020*/  LDL.LU.64 R12, [R1+0x7f0] ;  /* 0x0007f000010c7983 */ /* 0x001ea80000300a00 */
[----:B------:R-:W3:Y:S04]  /*60030*/  LDL.LU.64 R14, [R1+0x7f8] ;  /* 0x0007f800010e7983 */ /* 0x000ee80000300a00 */
[----:B---3--:R-:W-:Y:S04]  /*60040*/  STL.64 [R1+0x74a0], R14 ;  /* 0x0074a00e01007387 */ /* 0x008fe80000100a00 */
[----:B--2---:R0:W-:Y:S04]  /*60050*/  STL.64 [R1+0x7498], R12 ;  /* 0x0074980c01007387 */ /* 0x0041e80000100a00 */
[----:B0-----:R-:W2:Y:S04]  /*60060*/  LDL.LU.64 R12, [R1+0x11b0] ;  /* 0x0011b000010c7983 */ /* 0x001ea80000300a00 */
[----:B------:R-:W2:Y:S04]  /*60070*/  LDL.LU.64 R14, [R1+0x11b8] ;  /* 0x0011b800010e7983 */ /* 0x000ea80000300a00 */
[----:B------:R-:W-:Y:S04]  /*60080*/  STL.64 [R1+0x800], R16 ;  /* 0x0008001001007387 */ /* 0x000fe80000100a00 */
[----:B------:R0:W-:Y:S04]  /*60090*/  STL.64 [R1+0x808], R18 ;  /* 0x0008081201007387 */ /* 0x0001e80000100a00 */
[----:B0-----:R-:W3:Y:S01]  /*600a0*/  LDL.LU R19, [R1+0x74b0] ;  /* 0x0074b00001137983 */ /* 0x001ee20000300800 */
[C---:B------:R-:W-:Y:S03]  /*600b0*/  HMMA.16816.F32 R24, R20.reuse, R4, R24 ;  /* 0x000000041418723c */ /* 0x040fe60000001818 */
[----:B---3--:R-:W0:Y:S04]  /*600c0*/  LDSM.16.MT88.4 R16, [R19+UR4+0x10080] ;  /* 0x010080041310783b */ /* 0x008e280008004200 */
[----:B0-----:R-:W-:Y:S04]  /*600d0*/  STL.64 [R1+0x72e0], R18 ;  /* 0x0072e01201007387 */ /* 0x001fe80000100a00 */
[----:B------:R0:W-:Y:S04]  /*600e0*/  STL.64 [R1+0x72d8], R16 ;  /* 0x0072d81001007387 */ /* 0x0001e80000100a00 */
[----:B0-----:R-:W3:Y:S04]  /*600f0*/  LDL.LU.64 R16, [R1+0xf60] ;  /* 0x000f600001107983 */ /* 0x001ee80000300a00 */
[----:B------:R-:W3:Y:S04]  /*60100*/  LDL.LU.64 R18, [R1+0xf68] ;  /* 0x000f680001127983 */ /* 0x000ee80000300a00 */
[----:B------:R0:W-:Y:S04]  /*60110*/  STL.64 [R1+0x11c0], R24 ;  /* 0x0011c01801007387 */ /* 0x0001e80000100a00 */
[----:B------:R2:W-:Y:S04]  /*60120*/  STL.64 [R1+0x11c8], R26 ;  /* 0x0011c81a01007387 */ /* 0x0005e80000100a00 */
[----:B0-----:R-:W2:Y:S04]  /*60130*/  LDL.LU.64 R24, [R1+0x74a8] ;  /* 0x0074a80001187983 */ /* 0x001ea80000300a00 */
[----:B------:R-:W-:Y:S01]  /*60140*/  STL.64 [R1+0x73a0], R4 ;  /* 0x0073a00401007387 */ /* 0x000fe20000100a00 */
        /* <DEDUP_REMOVED lines=8> */
[----:B------:R-:W2:Y:S04]  /*601d0*/  LDL.LU.64 R14, [R1+0x7488] ;  /* 0x00748800010e7983 */ /* 0x000ea80000300a00 */
[----:B------:R-:W2:Y:S04]  /*601e0*/  LDL.LU.64 R12, [R1+0x7480] ;  /* 0x00748000010c7983 */ /* 0x000ea80000300a00 */
[----:B-1----:R-:W2:Y:S04]  /*601f0*/  LDL.LU.64 R26, [R1+0x7478] ;  /* 0x00747800011a7983 */ /* 0x002ea80000300a00 */
[----:B------:R-:W2:Y:S09]  /*60200*/  LDL.LU.64 R24, [R1+0x7470] ;  /* 0x0074700001187983 */ /* 0x000eb20000300a00 */
[----:B------:R0:W-:Y:S04]  /*60210*/  STL.64 [R1+0x7f0], R20 ;  /* 0x0007f01401007387 */ /* 0x0001e80000100a00 */
[----:B------:R2:W-:Y:S04]  /*60220*/  STL.64 [R1+0x7f8], R22 ;  /* 0x0007f81601007387 */ /* 0x0005e80000100a00 */
[----:B0-----:R-:W2:Y:S01]  /*60230*/  LDL R20, [R1+0x1a0] ;  /* 0x0001a00001147983 */ /* 0x001ea20000100800 */
[----:B------:R-:W-:-:S07]  /*60240*/  IMAD.MOV.U32 R21, RZ, RZ, R11 ;  /* 0x000000ffff157224 */ /* 0x000fce00078e000b */
[----:B--2---:R-:W-:Y:S01]  /*60250*/  HMMA.16816.F32 R20, R24, R20, R12 ;  /* 0x000000141814723c */ /* 0x004fe2000000180c */
[----:B------:R-:W3:-:S15]  /*60260*/  LDL.LU.64 R12, [R1+0x7468] ;  /* 0x00746800010c7983 */ /* 0x000ede0000300a00 */
[----:B------:R-:W-:-:S07]  /*60270*/  NOP ;  /* 0x0000000000007918 */ /* 0x000fce0000000000 */
[----:B------:R-:W-:Y:S04]  /*60280*/  STL.64 [R1+0xf70], R20 ;  /* 0x000f701401007387 */ /* 0x000fe80000100a00 */
[----:B------:R-:W-:Y:S01]  /*60290*/  STL.64 [R1+0xf78], R22 ;  /* 0x000f781601007387 */ /* 0x000fe20000100a00 */
[----:B---3--:R-:W-:Y:S06]  /*602a0*/  HMMA.16816.F32 R16, R24, R12, R16 ;  /* 0x0000000c1810723c */ /* 0x008fec0000001810 */
[----:B------:R-:W-:-:S02]  /*602b0*/  IMAD.MOV.U32 R11, RZ, RZ, R13 ;  /* 0x000000ffff0b7224 */ /* 0x000fc400078e000d */
[----:B------:R-:W-:Y:S02]  /*602c0*/  IMAD.MOV.U32 R12, RZ, RZ, R2 ;  /* 0x000000ffff0c7224 */ /* 0x000fe400078e0002 */
[----:B------:R-:W-:-:S13]  /*602d0*/  IMAD.MOV.U32 R13, RZ, RZ, R0 ;  /* 0x000000ffff0d7224 */ /* 0x000fda00078e0000 */
[----:B------:R-:W-:Y:S04]  /*602e0*/  STL.64 [R1+0xf60], R16 ;  /* 0x000f601001007387 */ /* 0x000fe80000100a00 */
[----:B------:R-:W-:Y:S04]  /*602f0*/  STL.64 [R1+0xf68], R18 ;  /* 0x000f681201007387 */ /* 0x000fe80000100a00 */
[----:B------:R-:W2:Y:S04]  /*60300*/  LDL.LU R2, [R1+0x7464] ;  /* 0x0074640001027983 */ /* 0x000ea80000300800 */
[----:B------:R-:W3:Y:S04]  /*60310*/  LDL.LU R0, [R1+0x7460] ;  /* 0x0074600001007983 */ /* 0x000ee80000300800 */
[----:B------:R0:W-:Y:S04]  /*60320*/  STL.64 [R1+0x73a8], R12 ;  /* 0x0073a80c01007387 */ /* 0x0001e80000100a00 */
[----:B------:R-:W4:Y:S04]  /*60330*/  LDL R4, [R1+0xc0] ;  /* 0x0000c00001047983 */ /* 0x000f280000100800 */
[----:B------:R-:W4:Y:S04]  /*60340*/  LDL R5, [R1+0xc4] ;  /* 0x0000c40001057983 */ /* 0x000f280000100800 */
[----:B0-----:R-:W3:Y:S04]  /*60350*/  LDL.64 R12, [R1+0x180] ;  /* 0x00018000010c7983 */ /* 0x001ee80000100a00 */
[----:B----4-:R0:W-:Y:S04]  /*60360*/  STL.64 [R1+0x73b0], R4 ;  /* 0x0073b00401007387 */ /* 0x0101e80000100a00 */
[----:B0-----:R-:W4:Y:S01]  /*60370*/  LDL R4, [R1+0xd0] ;  /* 0x0000d00001047983 */ /* 0x001f220000100800 */
[----:B--2---:R-:W-:-:S03]  /*60380*/  IMAD.MOV.U32 R5, RZ, RZ, R2 ;  /* 0x000000ffff057224 */ /* 0x004fc600078e0002 */
[----:B------:R-:W2:Y:S04]  /*60390*/  LDL.LU R2, [R1+0x745c] ;  /* 0x00745c0001027983 */ /* 0x000ea80000300800 */
[----:B----4-:R3:W-:Y:S02]  /*603a0*/  STL.64 [R1+0x73c0], R4 ;  /* 0x0073c00401007387 */ /* 0x0107e40000100a00 */
[----:B---3--:R-:W-:Y:S02]  /*603b0*/  IMAD.MOV.U32 R4, RZ, RZ, R0 ;  /* 0x000000ffff047224 */ /* 0x008fe400078e0000 */
[----:B------:R-:W3:Y:S04]  /*603c0*/  LDL.LU R0, [R1+0x7458] ;  /* 0x0074580001007983 */ /* 0x000ee80000300800 */
[----:B------:R-:W4:Y:S04]  /*603d0*/  LDL.64 R16, [R1+0x140] ;  /* 0x0001400001107983 */ /* 0x000f280000100a00 */
[----:B------:R-:W2:Y:S04]  /*603e0*/  LDL R5, [R1+0xe4] ;  /* 0x0000e40001057983 */ /* 0x000ea80000100800 */
[----:B----4-:R0:W-:Y:S04]  /*603f0*/  STL.64 [R1+0x7448], R16 ;  /* 0x0074481001007387 */ /* 0x0101e80000100a00 */
[----:B0-----:R-:W4:Y:S04]  /*60400*/  LDL.LU.64 R16, [R1+0xf50] ;  /* 0x000f500001107983 */ /* 0x001f280000300a00 */
[----:B------:R-:W4:Y:S04]  /*60410*/  LDL.LU.64 R18, [R1+0xf58] ;  /* 0x000f580001127983 */ /* 0x000f280000300a00 */
[----:B--2---:R-:W-:Y:S04]  /*60420*/  STL.64 [R1+0x73d8], R4 ;  /* 0x0073d80401007387 */ /* 0x004fe80000100a00 */
[----:B------:R-:W2:Y:S04]  /*60430*/  LDL.64 R20, [R1+0xb0] ;  /* 0x0000b00001147983 */ /* 0x000ea80000100a00 */
[----:B--2---:R0:W-:Y:S02]  /*60440*/  STL.64 [R1+0x73b8], R20 ;  /* 0x0073b81401007387 */ /* 0x0041e40000100a00 */
[----:B0-----:R-:W-:-:S02]  /*60450*/  IMAD.MOV.U32 R20, RZ, RZ, R2 ;  /* 0x000000ffff147224 */ /* 0x001fc400078e0002 */
[----:B---3--:R-:W-:-:S05]  /*60460*/  IMAD.MOV.U32 R21, RZ, RZ, R0 ;  /* 0x000000ffff157224 */ /* 0x008fca00078e0000 */
[----:B------:R-:W-:Y:S04]  /*60470*/  STL.64 [R1+0x7450], R20 ;  /* 0x0074501401007387 */ /* 0x000fe80000100a00 */
[----:B------:R-:W-:Y:S04]  /*60480*/  STL.64 [R1+0x7380], R10 ;  /* 0x0073800a01007387 */ /* 0x000fe80000100a00 */
[----:B------:R4:W-:Y:S02]  /*60490*/  STL.64 [R1+0x7378], R8 ;  /* 0x0073780801007387 */ /* 0x0009e40000100a00 */
[----:B----4-:R-:W-:-:S15]  /*604a0*/  HMMA.16816.F32 R8, R24, R12, R16 ;  /* 0x0000000c1808723c */ /* 0x010fde0000001810 */
[----:B------:R-:W-:-:S08]  /*604b0*/  NOP ;  /* 0x0000000000007918 */ /* 0x000fd00000000000 */
[----:B------:R0:W-:Y:S04]  /*604c0*/  STL.64 [R1+0xf50], R8 ;  /* 0x000f500801007387 */ /* 0x0001e80000100a00 */
[----:B------:R-:W-:Y:S04]  /*604d0*/  STL.64 [R1+0xf58], R10 ;  /* 0x000f580a01007387 */ /* 0x000fe80000100a00 */
[----:B------:R-:W2:Y:S04]  /*604e0*/  LDL.LU.64 R20, [R1+0xf40] ;  /* 0x000f400001147983 */ /* 0x000ea80000300a00 */
[----:B------:R-:W2:Y:S04]  /*604f0*/  LDL.LU.64 R22, [R1+0xf48] ;  /* 0x000f480001167983 */ /* 0x000ea80000300a00 */
[----:B0-----:R-:W3:Y:S04]  /*60500*/  LDL R8, [R1+0x100] ;  /* 0x0001000001087983 */ /* 0x001ee80000100800 */
[----:B------:R-:W3:Y:S04]  /*60510*/  LDL R9, [R1+0x104] ;  /* 0x0001040001097983 */ /* 0x000ee80000100800 */
[----:B---3--:R0:W-:Y:S04]  /*60520*/  STL.64 [R1+0x7400], R8 ;  /* 0x0074000801007387 */ /* 0x0081e80000100a00 */
[----:B------:R-:W3:Y:S04]  /*60530*/  LDL R4, [R1+0xf0] ;  /* 0x0000f00001047983 */ /* 0x000ee80000100800 */
[----:B------:R-:W3:Y:S04]  /*60540*/  LDL R5, [R1+0xf4] ;  /* 0x0000f40001057983 */ /* 0x000ee80000100800 */
[----:B------:R-:W4:Y:S04]  /*60550*/  LDL.LU.64 R16, [R1+0xf30] ;  /* 0x000f300001107983 */ /* 0x000f280000300a00 */
[----:B------:R-:W4:Y:S04]  /*60560*/  LDL.LU.64 R18, [R1+0xf38] ;  /* 0x000f380001127983 */ /* 0x000f280000300a00 */
[----:B0-----:R-:W2:Y:S04]  /*60570*/  LDL R8, [R1+0x110] ;  /* 0x0001100001087983 */ /* 0x001ea80000100800 */
[----:B------:R-:W2:Y:S01]  /*60580*/  LDL R9, [R1+0x114] ;  /* 0x0001140001097983 */ /* 0x000ea20000100800 */
[----:B------:R-:W-:-:S02]  /*60590*/  IMAD.MOV.U32 R2, RZ, RZ, R12 ;  /* 0x000000ffff027224 */ /* 0x000fc400078e000c */
[----:B------:R-:W-:Y:S02]  /*605a0*/  IMAD.MOV.U32 R0, RZ, RZ, R13 ;  /* 0x000000ffff007224 */ /* 0x000fe400078e000d */
[----:B------:R-:W4:Y:S04]  /*605b0*/  LDL.LU.64 R12, [R1+0xf10] ;  /* 0x000f1000010c7983 */ /* 0x000f280000300a00 */
[----:B------:R-:W4:Y:S04]  /*605c0*/  LDL.LU.64 R14, [R1+0xf18] ;  /* 0x000f1800010e7983 */ /* 0x000f280000300a00 */
[----:B--2---:R0:W-:Y:S04]  /*605d0*/  STL.64 [R1+0x7418], R8 ;  /* 0x0074180801007387 */ /* 0x0041e80000100a00 */
[----:B0-----:R-:W2:Y:S04]  /*605e0*/  LDL R8, [R1+0x170] ;  /* 0x0001700001087983 */ /* 0x001ea80000100800 */
[----:B------:R-:W2:Y:S04]  /*605f0*/  LDL R9, [R1+0x174] ;  /* 0x0001740001097983 */ /* 0x000ea80000100800 */
[----:B------:R-:W-:Y:S04]  /*60600*/  STL.64 [R1+0x73f8], R6 ;  /* 0x0073f80601007387 */ /* 0x000fe80000100a00 */
[----:B---3--:R0:W-:Y:S04]  /*60610*/  STL.64 [R1+0x73f0], R4 ;  /* 0x0073f00401007387 */ /* 0x0081e80000100a00 */
[----:B0-----:R-:W3:Y:S04]  /*60620*/  LDL.LU.64 R4, [R1+0xf20] ;  /* 0x000f200001047983 */ /* 0x001ee80000300a00 */
[----:B------:R-:W3:Y:S04]  /*60630*/  LDL.LU.64 R6, [R1+0xf28] ;  /* 0x000f280001067983 */ /* 0x000ee80000300a00 */
[----:B------:R-:W-:Y:S04]  /*60640*/  STL [R1+0x72d4], R0 ;  /* 0x0072d40001007387 */ /* 0x000fe80000100800 */
[----:B------:R-:W-:Y:S01]  /*60650*/  STL [R1+0x72d0], R2 ;  /* 0x0072d00201007387 */ /* 0x000fe20000100800 */
[----:B--2---:R-:W-:Y:S03]  /*60660*/  HMMA.16816.F32 R8, R24, R8, R20 ;  /* 0x000000081808723c */ /* 0x004fe60000001814 */
[----:B------:R-:W3:-:S15]  /*60670*/  LDL.LU.64 R20, [R1+0x7450] ;  /* 0x0074500001147983 */ /* 0x000ede0000300a00 */
[----:B------:R-:W-:-:S05]  /*60680*/  NOP ;  /* 0x0000000000007918 */ /* 0x000fca0000000000 */
[----:B------:R0:W-:Y:S04]  /*60690*/  STL.64 [R1+0xf40], R8 ;  /* 0x000f400801007387 */ /* 0x0001e80000100a00 */
[----:B------:R-:W-:Y:S04]  /*606a0*/  STL.64 [R1+0xf48], R10 ;  /* 0x000f480a01007387 */ /* 0x000fe80000100a00 */
[----:B0-----:R-:W2:Y:S04]  /*606b0*/  LDL R8, [R1+0x120] ;  /* 0x0001200001087983 */ /* 0x001ea80000100800 */
[----:B------:R-:W2:Y:S04]  /*606c0*/  LDL R9, [R1+0x124] ;  /* 0x0001240001097983 */ /* 0x000ea80000100800 */
[----:B--2---:R0:W-:Y:S04]  /*606d0*/  STL.64 [R1+0x7430], R8 ;  /* 0x0074300801007387 */ /* 0x0041e80000100a00 */
[----:B0-----:R-:W4:Y:S02]  /*606e0*/  LDL.64 R8, [R1+0x160] ;  /* 0x0001600001087983 */ /* 0x001f240000100a00 */
[----:B----4-:R-:W-:-:S15]  /*606f0*/  HMMA.16816.F32 R16, R24, R8, R16 ;  /* 0x000000081810723c */ /* 0x010fde0000001810 */
[----:B------:R-:W-:-:S08]  /*60700*/  NOP ;  /* 0x0000000000007918 */ /* 0x000fd00000000000 */
[----:B------:R0:W-:Y:S04]  /*60710*/  STL.64 [R1+0xf30], R16 ;  /* 0x000f301001007387 */ /* 0x0001e80000100a00 */
[----:B------:R-:W-:Y:S04]  /*60720*/  STL.64 [R1+0xf38], R18 ;  /* 0x000f381201007387 */ /* 0x000fe80000100a00 */
[----:B0-----:R-:W2:Y:S01]  /*60730*/  LDL.LU.64 R16, [R1+0x7448] ;  /* 0x0074480001107983 */ /* 0x001ea20000300a00 */
[----:B---3--:R-:W-:Y:S01]  /*60740*/  HMMA.16816.F32 R20, R24, R20, R4 ;  /* 0x000000141814723c */ /* 0x008fe20000001804 */
[----:B------:R-:W-:-:S02]  /*60750*/  IMAD.MOV.U32 R2, RZ, RZ, R9 ;  /* 0x000000ffff027224 */ /* 0x000fc400078e0009 */
[----:B------:R-:W-:Y:S01]  /*60760*/  IMAD.MOV.U32 R0, RZ, RZ, R8 ;  /* 0x000000ffff007224 */ /* 0x000fe200078e0008 */
[----:B------:R-:W3:Y:S04]  /*60770*/  LDL R9, [R1+0x134] ;  /* 0x0001340001097983 */ /* 0x000ee80000100800 */
[----:B------:R-:W3:Y:S04]  /*60780*/  LDL R8, [R1+0x130] ;  /* 0x0001300001087983 */ /* 0x000ee80000100800 */
[----:B------:R-:W-:Y:S04]  /*60790*/  STL [R1+0x72fc], R2 ;  /* 0x0072fc0201007387 */ /* 0x000fe80000100800 */
[----:B------:R-:W-:Y:S07]  /*607a0*/  STL [R1+0x72f8], R0 ;  /* 0x0072f80001007387 */ /* 0x000fee0000100800 */
[----:B------:R-:W-:Y:S04]  /*607b0*/  STL.64 [R1+0xf20], R20 ;  /* 0x000f201401007387 */ /* 0x000fe80000100a00 */
[----:B------:R-:W-:Y:S01]  /*607c0*/  STL.64 [R1+0xf28], R22 ;  /* 0x000f281601007387 */ /* 0x000fe20000100a00 */
[----:B--2---:R-:W-:-:S15]  /*607d0*/  HMMA.16816.F32 R4, R24, R16, R12 ;  /* 0x000000101804723c */ /* 0x004fde000000180c */
[----:B------:R-:W-:-:S08]  /*607e0*/  NOP ;  /* 0x0000000000007918 */ /* 0x000fd00000000000 */
[----:B------:R0:W-:Y:S04]  /*607f0*/  STL.64 [R1+0xf10], R4 ;  /* 0x000f100401007387 */ /* 0x0001e80000100a00 */
[----:B------:R1:W-:Y:S04]  /*60800*/  STL.64 [R1+0xf18], R6 ;  /* 0x000f180601007387 */ /* 0x0003e80000100a00 */
[----:B0-----:R-:W2:Y:S04]  /*60810*/  LDL.LU.64 R4, [R1+0xed0] ;  /* 0x000ed00001047983 */ /* 0x001ea80000300a00 */
[----:B-1----:R-:W4:Y:S04]  /*60820*/  LDL.LU.64 R6, [R1+0xed8] ;  /* 0x000ed80001067983 */ /* 0x002f280000300a00 */
[----:B----4-:R-:W-:Y:S04]  /*60830*/  STL.64 [R1+0x7410], R6 ;  /* 0x0074100601007387 */ /* 0x010fe80000100a00 */
[----:B--2---:R0:W-:Y:S04]  /*60840*/  STL.64 [R1+0x7408], R4 ;  /* 0x0074080401007387 */ /* 0x0041e80000100a00 */
        /* <DEDUP_REMOVED lines=8> */
[----:B0-----:R-:W3:Y:S04]  /*608d0*/  LDL.LU.64 R4, [R1+0xf00] ;  /* 0x000f000001047983 */ /* 0x001ee80000300a00 */
[----:B------:R-:W3:Y:S04]  /*608e0*/  LDL.LU.64 R6, [R1+0xf08] ;  /* 0x000f080001067983 */ /* 0x000ee80000300a00 */
[----:B------:R-:W2:Y:S04]  /*608f0*/  LDL.LU.64 R20, [R1+0xea0] ;  /* 0x000ea00001147983 */ /* 0x000ea80000300a00 */
[----:B------:R-:W4:Y:S04]  /*60900*/  LDL.LU.64 R22, [R1+0xea8] ;  /* 0x000ea80001167983 */ /* 0x000f280000300a00 */
[----:B----4-:R-:W-:Y:S04]  /*60910*/  STL.64 [R1+0x73d0], R22 ;  /* 0x0073d01601007387 */ /* 0x010fe80000100a00 */
[----:B--2---:R0:W-:Y:S04]  /*60920*/  STL.64 [R1+0x73c8], R20 ;  /* 0x0073c81401007387 */ /* 0x0041e80000100a00 */
[----:B0-----:R-:W2:Y:S04]  /*60930*/  LDL.LU.64 R20, [R1+0xeb0] ;  /* 0x000eb00001147983 */ /* 0x001ea80000300a00 */
[----:B------:R-:W4:Y:S01]  /*60940*/  LDL.LU.64 R22, [R1+0xeb8] ;  /* 0x000eb80001167983 */ /* 0x000f220000300a00 */
[----:B---3--:R-:W-:Y:S01]  /*60950*/  HMMA.16816.F32 R8, R24, R8, R4 ;  /* 0x000000081808723c */ /* 0x008fe20000001804 */
[----:B------:R-:W-:-:S02]  /*60960*/  IMAD.MOV.U32 R2, RZ, RZ, R16 ;  /* 0x000000ffff027224 */ /* 0x000fc400078e0010 */
[----:B------:R-:W-:Y:S01]  /*60970*/  IMAD.MOV.U32 R0, RZ, RZ, R17 ;  /* 0x000000ffff007224 */ /* 0x000fe200078e0011 */
[----:B----4-:R-:W-:Y:S04]  /*60980*/  STL.64 [R1+0x73e8], R22 ;  /* 0x0073e81601007387 */ /* 0x010fe80000100a00 */
[----:B--2---:R0:W-:Y:S04]  /*60990*/  STL.64 [R1+0x73e0], R20 ;  /* 0x0073e01401007387 */ /* 0x0041e80000100a00 */
[----:B0-----:R-:W2:Y:S04]  /*609a0*/  LDL.LU.64 R20, [R1+0xec0] ;  /* 0x000ec00001147983 */ /* 0x001ea80000300a00 */
[----:B------:R-:W2:Y:S04]  /*609b0*/  LDL.LU.64 R22, [R1+0xec8] ;  /* 0x000ec80001167983 */ /* 0x000ea80000300a00 */
[----:B------:R-:W3:Y:S04]  /*609c0*/  LDL.LU.64 R12, [R1+0xe90] ;  /* 0x000e9000010c7983 */ /* 0x000ee80000300a00 */
[----:B------:R-:W3:Y:S04]  /*609d0*/  LDL.LU.64 R14, [R1+0xe98] ;  /* 0x000e9800010e7983 */ /* 0x000ee80000300a00 */
[----:B------:R-:W4:Y:S04]  /*609e0*/  LDL.LU.64 R16, [R1+0xe70] ;  /* 0x000e700001107983 */ /* 0x000f280000300a00 */
[----:B------:R-:W4:Y:S04]  /*609f0*/  LDL.LU.64 R18, [R1+0xe78] ;  /* 0x000e780001127983 */ /* 0x000f280000300a00 */
        /* <DEDUP_REMOVED lines=21> */
[----:B------:R-:W3:-:S15]  /*60b50*/  LDL.LU.64 R4, [R1+0x73f0] ;  /* 0x0073f00001047983 */ /* 0x000ede0000300a00 */
[----:B------:R-:W-:-:S02]  /*60b60*/  NOP ;  /* 0x0000000000007918 */ /* 0x000fc40000000000 */
[----:B------:R2:W-:Y:S04]  /*60b70*/  STL.64 [R1+0xed0], R8 ;  /* 0x000ed00801007387 */ /* 0x0005e80000100a00 */
[----:B------:R-:W-:Y:S01]  /*60b80*/  STL.64 [R1+0xed8], R10 ;  /* 0x000ed80a01007387 */ /* 0x000fe20000100a00 */
[----:B--2---:R-:W-:Y:S02]  /*60b90*/  IMAD.MOV.U32 R8, RZ, RZ, R7 ;  /* 0x000000ffff087224 */ /* 0x004fe400078e0007 */
[----:B------:R-:W-:Y:S02]  /*60ba0*/  IMAD.MOV.U32 R9, RZ, RZ, R6 ;  /* 0x000000ffff097224 */ /* 0x000fe400078e0006 */
[C---:B---3--:R-:W-:Y:S03]  /*60bb0*/  HMMA.16816.F32 R4, R24.reuse, R4, R20 ;  /* 0x000000041804723c */ /* 0x048fe60000001814 */
        /* <DEDUP_REMOVED lines=16> */
[----:B------:R-:W2:-:S15]  /*60cc0*/  LDL.LU.64 R20, [R1+0x73b8] ;  /* 0x0073b80001147983 */ /* 0x000e9e0000300a00 */
[----:B------:R-:W-:-:S06]  /*60cd0*/  NOP ;  /* 0x0000000000007918 */ /* 0x000fcc0000000000 */
[----:B------:R0:W-:Y:S04]  /*60ce0*/  STL.64 [R1+0xea0], R4 ;  /* 0x000ea00401007387 */ /* 0x0001e80000100a00 */
[----:B------:R1:W-:Y:S04]  /*60cf0*/  STL.64 [R1+0xea8], R6 ;  /* 0x000ea80601007387 */ /* 0x0003e80000100a00 */
[----:B0-----:R-:W1:Y:S02]  /*60d00*/  LDL.LU.64 R4, [R1+0x73b0] ;  /* 0x0073b00001047983 */ /* 0x001e640000300a00 */
[----:B-1----:R-:W-:Y:S02]  /*60d10*/  HMMA.16816.F32 R4, R24, R4, R12 ;  /* 0x000000041804723c */ /* 0x002fe4000000180c */
[----:B------:R-:W4:-:S15]  /*60d20*/  LDL.LU.64 R12, [R1+0x73a8] ;  /* 0x0073a800010c7983 */ /* 0x000f1e0000300a00 */
[----:B------:R-:W-:-:S06]  /*60d30*/  NOP ;  /* 0x0000000000007918 */ /* 0x000fcc0000000000 */
[----:B------:R0:W-:Y:S04]  /*60d40*/  STL.64 [R1+0xe90], R4 ;  /* 0x000e900401007387 */ /* 0x0001e80000100a00 */
[----:B------:R1:W-:Y:S04]  /*60d50*/  STL.64 [R1+0xe98], R6 ;  /* 0x000e980601007387 */ /* 0x0003e80000100a00 */
[----:B0-----:R-:W3:Y:S01]  /*60d60*/  LDL.LU.64 R4, [R1+0x73a0] ;  /* 0x0073a00001047983 */ /* 0x001ee20000300a00 */
[----:B--2---:R-:W-:Y:S06]  /*60d70*/  HMMA.16816.F32 R8, R24, R20, R8 ;  /* 0x000000141808723c */ /* 0x004fec0000001808 */
[----:B-1----:R-:W-:-:S02]  /*60d80*/  IMAD.MOV.U32 R7, RZ, RZ, R20 ;  /* 0x000000ffff077224 */ /* 0x002fc400078e0014 */
[----:B------:R-:W-:-:S15]  /*60d90*/  IMAD.MOV.U32 R6, RZ, RZ, R21 ;  /* 0x000000ffff067224 */ /* 0x000fde00078e0015 */
[----:B------:R0:W-:Y:S04]  /*60da0*/  STL.64 [R1+0xe80], R8 ;  /* 0x000e800801007387 */ /* 0x0001e80000100a00 */
[----:B------:R1:W-:Y:S04]  /*60db0*/  STL.64 [R1+0xe88], R10 ;  /* 0x000e880a01007387 */ /* 0x0003e80000100a00 */
[----:B------:R-:W-:Y:S04]  /*60dc0*/  STL.64 [R1+0x7308], R6 ;  /* 0x0073080601007387 */ /* 0x000fe80000100a00 */
[----:B---3--:R4:W-:Y:S04]  /*60dd0*/  STL.64 [R1+0x7300], R4 ;  /* 0x0073000401007387 */ /* 0x0089e80000100a00 */
[----:B0-----:R-:W2:Y:S04]  /*60de0*/  LDL.LU.64 R8, [R1+0xe60] ;  /* 0x000e600001087983 */ /* 0x001ea80000300a00 */
[----:B-1----:R-:W2:Y:S01]  /*60df0*/  LDL.LU.64 R10, [R1+0xe68] ;  /* 0x000e6800010a7983 */ /* 0x002ea20000300a00 */
[----:B----4-:R-:W-:-:S15]  /*60e00*/  HMMA.16816.F32 R4, R24, R12, R16 ;  /* 0x0000000c1804723c */ /* 0x010fde0000001810 */
[----:B------:R-:W-:-:S08]  /*60e10*/  NOP ;  /* 0x0000000000007918 */ /* 0x000fd00000000000 */
[----:B------:R0:W-:Y:S04]  /*60e20*/  STL.64 [R1+0xe70], R4 ;  /* 0x000e700401007387 */ /* 0x0001e80000100a00 */
[----:B------:R-:W-:Y:S04]  /*60e30*/  STL.64 [R1+0xe78], R6 ;  /* 0x000e780601007387 */ /* 0x000fe80000100a00 */
[----:B------:R-:W3:Y:S04]  /*60e40*/  LDL.LU.64 R20, [R1+0xe40] ;  /* 0x000e400001147983 */ /* 0x000ee80000300a00 */
[----:B------:R-:W4:Y:S01]  /*60e50*/  LDL.LU.64 R22, [R1+0xe48] ;  /* 0x000e480001167983 */ /* 0x000f220000300a00 */
[----:B0-----:R-:W-:-:S02]  /*60e60*/  IMAD.MOV.U32 R4, RZ, RZ, R29 ;  /* 0x000000ffff047224 */ /* 0x001fc400078e001d */
[----:B------:R-:W-:Y:S01]  /*60e70*/  IMAD.MOV.U32 R5, RZ, RZ, R3 ;  /* 0x000000ffff057224 */ /* 0x000fe200078e0003 */
[----:B----4-:R-:W-:Y:S04]  /*60e80*/  STL.64 [R1+0x7390], R22 ;  /* 0x0073901601007387 */ /* 0x010fe80000100a00 */
[----:B---3--:R0:W-:Y:S04]  /*60e90*/  STL.64 [R1+0x7388], R20 ;  /* 0x0073881401007387 */ /* 0x0081e80000100a00 */
[----:B0-----:R-:W3:Y:S04]  /*60ea0*/  LDL.LU.64 R20, [R1+0xe50] ;  /* 0x000e500001147983 */ /* 0x001ee80000300a00 */
[----:B------:R-:W3:Y:S04]  /*60eb0*/  LDL.LU.64 R22, [R1+0xe58] ;  /* 0x000e580001167983 */ /* 0x000ee80000300a00 */
[----:B------:R0:W-:Y:S04]  /*60ec0*/  STL.64 [R1+0x7358], R4 ;  /* 0x0073580401007387 */ /* 0x0001e80000100a00 */
[----:B------:R-:W4:Y:S04]  /*60ed0*/  LDL.64 R16, [R1+0x20] ;  /* 0x0000200001107983 */ /* 0x000f280000100a00 */
[----:B0-----:R-:W3:Y:S04]  /*60ee0*/  LDL.64 R4, [R1+0x70] ;  /* 0x0000700001047983 */ /* 0x001ee80000100a00 */
[----:B----4-:R0:W-:Y:S04]  /*60ef0*/  STL.64 [R1+0x7350], R16 ;  /* 0x0073501001007387 */ /* 0x0101e80000100a00 */
[----:B------:R-:W4:Y:S04]  /*60f00*/  LDL.64 R12, [R1] ;  /* 0x00000000010c7983 */ /* 0x000f280000100a00 */
[----:B0-----:R-:W3:Y:S04]  /*60f10*/  LDL.64 R16, [R1+0x60] ;  /* 0x0000600001107983 */ /* 0x001ee80000100a00 */
[----:B----4-:R0:W-:Y:S04]  /*60f20*/  STL.64 [R1+0x7330], R12 ;  /* 0x0073300c01007387 */ /* 0x0101e80000100a00 */
[----:B0-----:R-:W2:Y:S02]  /*60f30*/  LDL.64 R12, [R1+0x90] ;  /* 0x00009000010c7983 */ /* 0x001ea40000100a00 */
[----:B--2---:R-:W-:Y:S06]  /*60f40*/  HMMA.16816.F32 R8, R24, R12, R8 ;  /* 0x0000000c1808723c */ /* 0x004fec0000001808 */
[----:B------:R-:W-:-:S02]  /*60f50*/  IMAD.MOV.U32 R29, RZ, RZ, R12 ;  /* 0x000000ffff1d7224 */ /* 0x000fc400078e000c */
[----:B------:R-:W-:-:S15]  /*60f60*/  IMAD.MOV.U32 R3, RZ, RZ, R13 ;  /* 0x000000ffff037224 */ /* 0x000fde00078e000d */
[----:B------:R0:W-:Y:S04]  /*60f70*/  STL.64 [R1+0xe60], R8 ;  /* 0x000e600801007387 */ /* 0x0001e80000100a00 */
[----:B------:R3:W-:Y:S04]  /*60f80*/  STL.64 [R1+0xe68], R10 ;  /* 0x000e680a01007387 */ /* 0x0007e80000100a00 */
[----:B0-----:R-:W3:Y:S04]  /*60f90*/  LDL.LU.64 R8, [R1+0x7398] ;  /* 0x0073980001087983 */ /* 0x001ee80000300a00 */
[----:B------:R-:W2:Y:S04]  /*60fa0*/  LDL.64 R12, [R1+0x10] ;  /* 0x00001000010c7983 */ /* 0x000ea80000100a00 */
[----:B--2---:R0:W-:Y:S01]  /*60fb0*/  STL.64 [R1+0x7348], R12 ;  /* 0x0073480c01007387 */ /* 0x0041e20000100a00 */
[C---:B---3--:R-:W-:Y:S03]  /*60fc0*/  HMMA.16816.F32 R8, R24.reuse, R8, R20 ;  /* 0x000000081808723c */ /* 0x048fe60000001814 */
[----:B0-----:R-:W2:Y:S04]  /*60fd0*/  LDL.LU.64 R12, [R1+0xe30] ;  /* 0x000e3000010c7983 */ /* 0x001ea80000300a00 */
[----:B------:R-:W2:Y:S04]  /*60fe0*/  LDL.LU.64 R14, [R1+0xe38] ;  /* 0x000e3800010e7983 */ /* 0x000ea80000300a00 */
[----:B------:R-:W-:Y:S04]  /*60ff0*/  STL [R1+0x71e0], R29 ;  /* 0x0071e01d01007387 */ /* 0x000fe80000100800 */
[----:B------:R-:W-:Y:S04]  /*61000*/  STL [R1+0x71dc], R3 ;  /* 0x0071dc0301007387 */ /* 0x000fe80000100800 */
[----:B------:R-:W3:Y:S04]  /*61010*/  LDL.LU.64 R22, [R1+0x7390] ;  /* 0x0073900001167983 */ /* 0x000ee80000300a00 */
[----:B------:R-:W3:Y:S04]  /*61020*/  LDL.LU.64 R20, [R1+0x7388] ;  /* 0x0073880001147983 */ /* 0x000ee80000300a00 */
[----:B------:R-:W-:Y:S04]  /*61030*/  STL.64 [R1+0xe50], R8 ;  /* 0x000e500801007387 */ /* 0x000fe80000100a00 */
[----:B------:R0:W-:Y:S04]  /*61040*/  STL.64 [R1+0xe58], R10 ;  /* 0x000e580a01007387 */ /* 0x0001e80000100a00 */
[----:B0-----:R-:W4:Y:S04]  /*61050*/  LDL.LU.64 R10, [R1+0x7380] ;  /* 0x00738000010a7983 */ /* 0x001f280000300a00 */
[----:B------:R-:W4:Y:S01]  /*61060*/  LDL.LU.64 R8, [R1+0x7378] ;  /* 0x0073780001087983 */ /* 0x000f220000300a00 */
[----:B---3--:R-:W-:-:S15]  /*61070*/  HMMA.16816.F32 R20, R24, R4, R20 ;  /* 0x000000041814723c */ /* 0x008fde0000001814 */
[----:B------:R-:W-:-:S08]  /*61080*/  NOP ;  /* 0x0000000000007918 */ /* 0x000fd00000000000 */
[----:B------:R-:W-:Y:S04]  /*61090*/  STL.64 [R1+0xe40], R20 ;  /* 0x000e401401007387 */ /* 0x000fe80000100a00 */
[----:B------:R0:W-:Y:S02]  /*610a0*/  STL.64 [R1+0xe48], R22 ;  /* 0x000e481601007387 */ /* 0x0001e40000100a00 */
[----:B0-----:R-:W-:Y:S02]  /*610b0*/  IMAD.MOV.U32 R23, RZ, RZ, R4 ;  /* 0x000000ffff177224 */ /* 0x001fe400078e0004 */
[----:B------:R-:W-:-:S05]  /*610c0*/  IMAD.MOV.U32 R22, RZ, RZ, R5 ;  /* 0x000000ffff167224 */ /* 0x000fca00078e0005 */
[----:B------:R-:W-:Y:S04]  /*610d0*/  STL.64 [R1+0x7360], R22 ;  /* 0x0073601601007387 */ /* 0x000fe80000100a00 */
[----:B------:R-:W3:Y:S04]  /*610e0*/  LDL R20, [R1+0x50] ;  /* 0x0000500001147983 */ /* 0x000ee80000100800 */
[----:B------:R-:W3:Y:S04]  /*610f0*/  LDL.LU.64 R4, [R1+0xe10] ;  /* 0x000e100001047983 */ /* 0x000ee80000300a00 */
[----:B------:R-:W3:Y:S01]  /*61100*/  LDL.LU.64 R6, [R1+0xe18] ;  /* 0x000e180001067983 */ /* 0x000ee20000300a00 */
[----:B--2---:R-:W-:Y:S01]  /*61110*/  HMMA.16816.F32 R12, R24, R16, R12 ;  /* 0x00000010180c723c */ /* 0x004fe2000000180c */
[----:B----4-:R-:W-:-:S05]  /*61120*/  IMAD.MOV.U32 R21, RZ, RZ, R10 ;  /* 0x000000ffff157224 */ /* 0x010fca00078e000a */
[----:B------:R-:W-:Y:S02]  /*61130*/  IMAD.MOV.U32 R3, RZ, RZ, R16 ;  /* 0x000000ffff037224 */ /* 0x000fe400078e0010 */
[----:B------:R-:W-:Y:S01]  /*61140*/  IMAD.MOV.U32 R10, RZ, RZ, R17 ;  /* 0x000000ffff0a7224 */ /* 0x000fe200078e0011 */
[----:B---3--:R-:W-:Y:S04]  /*61150*/  STL.64 [R1+0x7370], R6 ;  /* 0x0073700601007387 */ /* 0x008fe80000100a00 */
[----:B------:R0:W-:Y:S04]  /*61160*/  STL.64 [R1+0x7368], R4 ;  /* 0x0073680401007387 */ /* 0x0001e80000100a00 */
[----:B0-----:R-:W2:Y:S04]  /*61170*/  LDL.LU.64 R4, [R1+0xe20] ;  /* 0x000e200001047983 */ /* 0x001ea80000300a00 */
[----:B------:R-:W2:Y:S04]  /*61180*/  LDL.LU.64 R6, [R1+0xe28] ;  /* 0x000e280001067983 */ /* 0x000ea80000300a00 */
[----:B------:R0:W-:Y:S04]  /*61190*/  STL.64 [R1+0xe30], R12 ;  /* 0x000e300c01007387 */ /* 0x0001e80000100a00 */
[----:B------:R1:W-:Y:S04]  /*611a0*/  STL.64 [R1+0xe38], R14 ;  /* 0x000e380e01007387 */ /* 0x0003e80000100a00 */
[----:B------:R-:W3:Y:S04]  /*611b0*/  LDL.LU.64 R16, [R1+0xe00] ;  /* 0x000e000001107983 */ /* 0x000ee80000300a00 */
[----:B------:R-:W3:Y:S04]  /*611c0*/  LDL.LU.64 R18, [R1+0xe08] ;  /* 0x000e080001127983 */ /* 0x000ee80000300a00 */
[----:B0-----:R-:W4:Y:S04]  /*611d0*/  LDL.LU.64 R12, [R1+0xdf0] ;  /* 0x000df000010c7983 */ /* 0x001f280000300a00 */
[----:B-1----:R-:W4:Y:S04]  /*611e0*/  LDL.LU.64 R14, [R1+0xdf8] ;  /* 0x000df800010e7983 */ /* 0x002f280000300a00 */
[----:B------:R-:W-:Y:S04]  /*611f0*/  STL [R1+0x7218], R10 ;  /* 0x0072180a01007387 */ /* 0x000fe80000100800 */
[----:B------:R-:W-:Y:S04]  /*61200*/  STL [R1+0x7328], R11 ;  /* 0x0073280b01007387 */ /* 0x000fe80000100800 */
[----:B------:R0:W-:Y:S04]  /*61210*/  STL.64 [R1+0x7320], R8 ;  /* 0x0073200801007387 */ /* 0x0001e80000100a00 */
[----:B0-----:R-:W3:Y:S04]  /*61220*/  LDL R8, [R1+0x40] ;  /* 0x0000400001087983 */ /* 0x001ee80000100800 */
[----:B------:R-:W-:Y:S01]  /*61230*/  STL [R1+0x7200], R3 ;  /* 0x0072000301007387 */ /* 0x000fe20000100800 */
[----:B--2---:R-:W-:Y:S03]  /*61240*/  HMMA.16816.F32 R20, R24, R20, R4 ;  /* 0x000000141814723c */ /* 0x004fe60000001804 */
[----:B------:R-:W3:Y:S04]  /*61250*/  LDL.LU.64 R6, [R1+0x7370] ;  /* 0x0073700001067983 */ /* 0x000ee80000300a00 */
[----:B------:R-:W3:Y:S01]  /*61260*/  LDL.LU.64 R4, [R1+0x7368] ;  /* 0x0073680001047983 */ /* 0x000ee20000300a00 */
[----:B------:R-:W-:-:S15]  /*61270*/  IMAD.MOV.U32 R9, RZ, RZ, R28 ;  /* 0x000000ffff097224 */ /* 0x000fde00078e001c */
[----:B------:R-:W-:Y:S04]  /*61280*/  STL.64 [R1+0xe20], R20 ;  /* 0x000e201401007387 */ /* 0x000fe80000100a00 */
[----:B------:R0:W-:Y:S04]  /*61290*/  STL.64 [R1+0xe28], R22 ;  /* 0x000e281601007387 */ /* 0x0001e80000100a00 */
[----:B0-----:R-:W2:Y:S01]  /*612a0*/  LDL.LU.64 R22, [R1+0x7360] ;  /* 0x0073600001167983 */ /* 0x001ea20000300a00 */
[----:B---3--:R-:W-:Y:S03]  /*612b0*/  HMMA.16816.F32 R8, R24, R8, R4 ;  /* 0x000000081808723c */ /* 0x008fe60000001804 */
[----:B------:R-:W3:-:S15]  /*612c0*/  LDL.LU.64 R4, [R1+0x7358] ;  /* 0x0073580001047983 */ /* 0x000ede0000300a00 */
[----:B------:R-:W-:-:S05]  /*612d0*/  NOP ;  /* 0x0000000000007918 */ /* 0x000fca0000000000 */
[----:B------:R0:W-:Y:S04]  /*612e0*/  STL.64 [R1+0xe10], R8 ;  /* 0x000e100801007387 */ /* 0x0001e80000100a00 */
[----:B------:R1:W-:Y:S04]  /*612f0*/  STL.64 [R1+0xe18], R10 ;  /* 0x000e180a01007387 */ /* 0x0003e80000100a00 */
[----:B0-----:R-:W4:Y:S04]  /*61300*/  LDL.LU.64 R8, [R1+0xdd0] ;  /* 0x000dd00001087983 */ /* 0x001f280000300a00 */
[----:B-1----:R-:W2:Y:S01]  /*61310*/  LDL.LU.64 R10, [R1+0xdd8] ;  /* 0x000dd800010a7983 */ /* 0x002ea20000300a00 */
[C---:B---3--:R-:W-:Y:S03]  /*61320*/  HMMA.16816.F32 R4, R24.reuse, R4, R16 ;  /* 0x000000041804723c */ /* 0x048fe60000001810 */
[----:B--2---:R-:W-:Y:S04]  /*61330*/  STL.64 [R1+0x7340], R10 ;  /* 0x0073400a01007387 */ /* 0x004fe80000100a00 */
[----:B----4-:R0:W-:Y:S04]  /*61340*/  STL.64 [R1+0x7338], R8 ;  /* 0x0073380801007387 */ /* 0x0101e80000100a00 */
[----:B0-----:R-:W2:Y:S04]  /*61350*/  LDL.LU.64 R8, [R1+0xde0] ;  /* 0x000de00001087983 */ /* 0x001ea80000300a00 */
[----:B------:R-:W2:Y:S04]  /*61360*/  LDL.LU.64 R10, [R1+0xde8] ;  /* 0x000de800010a7983 */ /* 0x000ea80000300a00 */
[----:B------:R-:W3:Y:S04]  /*61370*/  LDL.LU.64 R16, [R1+0x7350] ;  /* 0x0073500001107983 */ /* 0x000ee80000300a00 */
[----:B------:R0:W-:Y:S04]  /*61380*/  STL.64 [R1+0xe00], R4 ;  /* 0x000e000401007387 */ /* 0x0001e80000100a00 */
[----:B------:R1:W-:Y:S04]  /*61390*/  STL.64 [R1+0xe08], R6 ;  /* 0x000e080601007387 */ /* 0x0003e80000100a00 */
[----:B0-----:R-:W4:Y:S04]  /*613a0*/  LDL.LU.64 R4, [R1+0xdc0] ;  /* 0x000dc00001047983 */ /* 0x001f280000300a00 */
[----:B-1----:R-:W4:Y:S01]  /*613b0*/  LDL.LU.64 R6, [R1+0xdc8] ;  /* 0x000dc80001067983 */ /* 0x002f220000300a00 */
[----:B---3--:R-:W-:-:S15]  /*613c0*/  HMMA.16816.F32 R12, R24, R16, R12 ;  /* 0x00000010180c723c */ /* 0x008fde000000180c */
[----:B------:R-:W-:-:S08]  /*613d0*/  NOP ;  /* 0x0000000000007918 */ /* 0x000fd00000000000 */
[----:B------:R0:W-:Y:S04]  /*613e0*/  STL.64 [R1+0xdf0], R12 ;  /* 0x000df00c01007387 */ /* 0x0001e80000100a00 */
[----:B------:R-:W-:Y:S04]  /*613f0*/  STL.64 [R1+0xdf8], R14 ;  /* 0x000df80e01007387 */ /* 0x000fe80000100a00 */
[----:B0-----:R-:W2:Y:S01]  /*61400*/  LDL.LU.64 R12, [R1+0x7348] ;  /* 0x00734800010c7983 */ /* 0x001ea20000300a00 */
[----:B------:R-:W-:Y:S02]  /*61410*/  IMAD.MOV.U32 R21, RZ, RZ, R17 ;  /* 0x000000ffff157224 */ /* 0x000fe400078e0011 */
[----:B------:R-:W-:-:S02]  /*61420*/  IMAD.MOV.U32 R29, RZ, RZ, R16 ;  /* 0x000000ffff1d7224 */ /* 0x000fc400078e0010 */
[----:B------:R-:W3:Y:S04]  /*61430*/  LDL.LU.64 R16, [R1+0xda0] ;  /* 0x000da00001107983 */ /* 0x000ee80000300a00 */
[----:B------:R-:W3:Y:S04]  /*61440*/  LDL.LU.64 R18, [R1+0xda8] ;  /* 0x000da80001127983 */ /* 0x000ee80000300a00 */
[----:B------:R-:W-:Y:S04]  /*61450*/  STL.64 [R1+0x72f0], R22 ;  /* 0x0072f01601007387 */ /* 0x000fe80000100a00 */
[----:B------:R0:W-:Y:S04]  /*61460*/  STL [R1+0x72e8], R21 ;  /* 0x0072e81501007387 */ /* 0x0001e80000100800 */
[----:B0-----:R-:W3:Y:S04]  /*61470*/  LDL.LU.64 R20, [R1+0xdb0] ;  /* 0x000db00001147983 */ /* 0x001ee80000300a00 */
[----:B------:R-:W3:Y:S04]  /*61480*/  LDL.LU.64 R22, [R1+0xdb8] ;  /* 0x000db80001167983 */ /* 0x000ee80000300a00 */
[----:B------:R-:W-:Y:S01]  /*61490*/  STL [R1+0x721c], R29 ;  /* 0x00721c1d01007387 */ /* 0x000fe20000100800 */
        /* <DEDUP_REMOVED lines=8> */
[----:B--2---:R-:W-:Y:S06]  /*61520*/  HMMA.16816.F32 R8, R24, R12, R8 ;  /* 0x0000000c1808723c */ /* 0x004fec0000001808 */
[----:B------:R-:W-:-:S15]  /*61530*/  IMAD.MOV.U32 R29, RZ, RZ, R12 ;  /* 0x000000ffff1d7224 */ /* 0x000fde00078e000c */
[----:B------:R-:W-:-:S02]  /*61540*/  NOP ;  /* 0x0000000000007918 */ /* 0x000fc40000000000 */
[----:B------:R-:W-:Y:S04]  /*61550*/  STL.64 [R1+0xdd0], R8 ;  /* 0x000dd00801007387 */ /* 0x000fe80000100a00 */
[----:B------:R0:W-:Y:S04]  /*61560*/  STL.64 [R1+0xdd8], R10 ;  /* 0x000dd80a01007387 */ /* 0x0001e80000100a00 */
[----:B0-----:R-:W2:Y:S04]  /*61570*/  LDL.LU R11, [R1+0x7328] ;  /* 0x00732800010b7983 */ /* 0x001ea80000300800 */
[----:B------:R-:W3:Y:S01]  /*61580*/  LDL.LU.64 R8, [R1+0x7320] ;  /* 0x0073200001087983 */ /* 0x000ee20000300a00 */
[----:B------:R-:W-:-:S03]  /*61590*/  IMAD.MOV.U32 R10, RZ, RZ, R13 ;  /* 0x000000ffff0a7224 */ /* 0x000fc600078e000d */
[----:B------:R-:W2:Y:S04]  /*615a0*/  LDL.LU.64 R14, [R1+0x7318] ;  /* 0x00731800010e7983 */ /* 0x000ea80000300a00 */
[----:B------:R-:W4:Y:S02]  /*615b0*/  LDL.LU.64 R12, [R1+0x7310] ;  /* 0x00731000010c7983 */ /* 0x000f240000300a00 */
[----:B----4-:R-:W-:-:S15]  /*615c0*/  HMMA.16816.F32 R4, R24, R12, R4 ;  /* 0x0000000c1804723c */ /* 0x010fde0000001804 */
[----:B------:R-:W-:-:S08]  /*615d0*/  NOP ;  /* 0x0000000000007918 */ /* 0x000fd00000000000 */
[----:B------:R-:W-:Y:S04]  /*615e0*/  STL.64 [R1+0xdc0], R4 ;  /* 0x000dc00401007387 */ /* 0x000fe80000100a00 */
[----:B------:R0:W-:Y:S04]  /*615f0*/  STL.64 [R1+0xdc8], R6 ;  /* 0x000dc80601007387 */ /* 0x0001e80000100a00 */
[----:B0-----:R-:W4:Y:S04]  /*61600*/  LDL.LU.64 R6, [R1+0x7308] ;  /* 0x0073080001067983 */ /* 0x001f280000300a00 */
[----:B------:R-:W4:Y:S01]  /*61610*/  LDL.LU.64 R4, [R1+0x7300] ;  /* 0x0073000001047983 */ /* 0x000f220000300a00 */
[----:B---3--:R-:W-:Y:S03]  /*61620*/  HMMA.16816.F32 R20, R24, R8, R20 ;  /* 0x000000081814723c */ /* 0x008fe60000001814 */
[----:B--2---:R-:W-:Y:S04]  /*61630*/  STL.64 [R1+0x7118], R14 ;  /* 0x0071180e01007387 */ /* 0x004fe80000100a00 */
[----:B------:R0:W-:Y:S04]  /*61640*/  STL.64 [R1+0x7110], R12 ;  /* 0x0071100c01007387 */ /* 0x0001e80000100a00 */
[----:B0-----:R-:W2:Y:S01]  /*61650*/  LDL R12, [R1+0x190] ;  /* 0x00019000010c7983 */ /* 0x001ea20000100800 */
[----:B------:R-:W-:-:S11]  /*61660*/  IMAD.MOV.U32 R13, RZ, RZ, R11 ;  /* 0x000000ffff0d7224 */ /* 0x000fd600078e000b */
[----:B------:R0:W-:Y:S04]  /*61670*/  STL.64 [R1+0xdb0], R20 ;  /* 0x000db01401007387 */ /* 0x0001e80000100a00 */
[----:B------:R1:W-:Y:S04]  /*61680*/  STL.64 [R1+0xdb8], R22 ;  /* 0x000db81601007387 */ /* 0x0003e80000100a00 */
[----:B0-----:R-:W3:Y:S04]  /*61690*/  LDL.LU.64 R20, [R1+0xd90] ;  /* 0x000d900001147983 */ /* 0x001ee80000300a00 */
[----:B-1----:R-:W3:Y:S04]  /*616a0*/  LDL.LU.64 R22, [R1+0xd98] ;  /* 0x000d980001167983 */ /* 0x002ee80000300a00 */
[----:B------:R-:W-:Y:S04]  /*616b0*/  STL [R1+0x7258], R10 ;  /* 0x0072580a01007387 */ /* 0x000fe80000100800 */
[----:B------:R4:W-:Y:S02]  /*616c0*/  STL.64 [R1+0x7250], R8 ;  /* 0x0072500801007387 */ /* 0x0009e40000100a00 */
[----:B----4-:R-:W-:Y:S02]  /*616d0*/  HMMA.16816.F32 R8, R24, R4, R16 ;  /* 0x000000041808723c */ /* 0x010fe40000001810 */
[----:B------:R-:W4:Y:S04]  /*616e0*/  LDL.LU.64 R16, [R1+0x450] ;  /* 0x0004500001107983 */ /* 0x000f280000300a00 */
[----:B------:R-:W4:-:S15]  /*616f0*/  LDL.LU.64 R18, [R1+0x458] ;  /* 0x0004580001127983 */ /* 0x000f1e0000300a00 */
[----:B------:R-:W-:-:S02]  /*61700*/  NOP ;  /* 0x0000000000007918 */ /* 0x000fc40000000000 */
[----:B------:R0:W-:Y:S04]  /*61710*/  STL.64 [R1+0xda0], R8 ;  /* 0x000da00801007387 */ /* 0x0001e80000100a00 */
[----:B------:R1:W-:Y:S04]  /*61720*/  STL.64 [R1+0xda8], R10 ;  /* 0x000da80a01007387 */ /* 0x0003e80000100a00 */
[----:B0-----:R-:W2:Y:S04]  /*61730*/  LDL.LU.64 R8, [R1+0x3f0] ;  /* 0x0003f00001087983 */ /* 0x001ea80000300a00 */
[----:B-1----:R-:W2:Y:S04]  /*61740*/  LDL.LU.64 R10, [R1+0x3f8] ;  /* 0x0003f800010a7983 */ /* 0x002ea80000300a00 */
[----:B------:R0:W-:Y:S04]  /*61750*/  STL.64 [R1+0x71e8], R4 ;  /* 0x0071e80401007387 */ /* 0x0001e80000100a00 */
[----:B------:R-:W-:Y:S01]  /*61760*/  STL.64 [R1+0x7260], R6 ;  /* 0x0072600601007387 */ /* 0x000fe20000100a00 */
[----:B0-----:R-:W-:-:S02]  /*61770*/  IMAD.MOV.U32 R4, RZ, RZ, R2 ;  /* 0x000000ffff047224 */ /* 0x001fc400078e0002 */
[----:B------:R-:W-:Y:S01]  /*61780*/  IMAD.MOV.U32 R5, RZ, RZ, R0 ;  /* 0x000000ffff057224 */ /* 0x000fe200078e0000 */
[----:B------:R-:W2:Y:S04]  /*61790*/  LDL.LU R2, [R1+0x72fc] ;  /* 0x0072fc0001027983 */ /* 0x000ea80000300800 */
[----:B------:R-:W2:Y:S04]  /*617a0*/  LDL.LU R0, [R1+0x72f8] ;  /* 0x0072f80001007983 */ /* 0x000ea80000300800 */
[----:B------:R0:W-:Y:S04]  /*617b0*/  STL.64 [R1+0x7278], R4 ;  /* 0x0072780401007387 */ /* 0x0001e80000100a00 */
[----:B0-----:R-:W3:Y:S04]  /*617c0*/  LDL R4, [R1+0x1e0] ;  /* 0x0001e00001047983 */ /* 0x001ee80000100800 */
[----:B------:R-:W3:Y:S02]  /*617d0*/  LDL R5, [R1+0x1e4] ;  /* 0x0001e40001057983 */ /* 0x000ee40000100800 */
[----:B---3--:R-:W-:Y:S02]  /*617e0*/  HMMA.16816.F32 R4, R24, R4, R20 ;  /* 0x000000041804723c */ /* 0x008fe40000001814 */
[----:B------:R-:W3:Y:S04]  /*617f0*/  LDL.LU.64 R22, [R1+0x72f0] ;  /* 0x0072f00001167983 */ /* 0x000ee80000300a00 */
[----:B------:R-:W3:-:S15]  /*61800*/  LDL.LU R21, [R1+0x72e8] ;  /* 0x0072e80001157983 */ /* 0x000ede0000300800 */
[----:B------:R-:W-:-:S02]  /*61810*/  NOP ;  /* 0x0000000000007918 */ /* 0x000fc40000000000 */
[----:B------:R0:W-:Y:S04]  /*61820*/  STL.64 [R1+0xd90], R4 ;  /* 0x000d900401007387 */ /* 0x0001e80000100a00 */
[----:B------:R-:W-:Y:S04]  /*61830*/  STL.64 [R1+0xd98], R6 ;  /* 0x000d980601007387 */ /* 0x000fe80000100a00 */
[----:B0-----:R-:W4:Y:S04]  /*61840*/  LDL R4, [R1+0x150] ;  /* 0x0001500001047983 */ /* 0x001f280000100800 */
[----:B------:R-:W4:Y:S04]  /*61850*/  LDL R5, [R1+0x154] ;  /* 0x0001540001057983 */ /* 0x000f280000100800 */
[----:B----4-:R0:W-:Y:S04]  /*61860*/  STL.64 [R1+0x7290], R4 ;  /* 0x0072900401007387 */ /* 0x0101e80000100a00 */
[----:B0-----:R-:W4:Y:S04]  /*61870*/  LDL R4, [R1+0x1d0] ;  /* 0x0001d00001047983 */ /* 0x001f280000100800 */
[----:B------:R-:W4:Y:S02]  /*61880*/  LDL R5, [R1+0x1d4] ;  /* 0x0001d40001057983 */ /* 0x000f240000100800 */
[----:B----4-:R-:W-:Y:S02]  /*61890*/  HMMA.16816.F32 R4, R24, R4, R16 ;  /* 0x000000041804723c */ /* 0x010fe40000001810 */
[----:B------:R-:W4:Y:S04]  /*618a0*/  LDL.LU.64 R18, [R1+0x72e0] ;  /* 0x0072e00001127983 */ /* 0x000f280000300a00 */
[----:B------:R-:W4:Y:S04]  /*618b0*/  LDL.LU.64 R16, [R1+0x72d8] ;  /* 0x0072d80001107983 */ /* 0x000f280000300a00 */
[----:B------:R-:W4:-:S13]  /*618c0*/  LDL R24, [R1+0x1a0] ;  /* 0x0001a00001187983 */ /* 0x000f1a0000100800 */
[----:B------:R2:W-:Y:S04]  /*618d0*/  STL.64 [R1+0x450], R4 ;  /* 0x0004500401007387 */ /* 0x0005e80000100a00 */
[----:B------:R-:W-:Y:S04]  /*618e0*/  STL.64 [R1+0x458], R6 ;  /* 0x0004580601007387 */ /* 0x000fe80000100a00 */
[----:B------:R-:W4:Y:S01]  /*618f0*/  LDL R25, [R1+0x1a4] ;  /* 0x0001a40001197983 */ /* 0x000f220000100800 */
[----:B--2---:R-:W-:Y:S02]  /*61900*/  IMAD.MOV.U32 R4, RZ, RZ, R0 ;  /* 0x000000ffff047224 */ /* 0x004fe400078e0000 */
[----:B------:R-:W-:Y:S01]  /*61910*/  IMAD.MOV.U32 R5, RZ, RZ, R2 ;  /* 0x000000ffff057224 */ /* 0x000fe200078e0002 */
[----:B------:R-:W2:Y:S04]  /*61920*/  LDL.LU R0, [R1+0x72d4] ;  /* 0x0072d40001007983 */ /* 0x000ea80000300800 */
[----:B------:R-:W3:Y:S04]  /*61930*/  LDL.LU R2, [R1+0x72d0] ;  /* 0x0072d00001027983 */ /* 0x000ee80000300800 */
[----:B------:R0:W-:Y:S04]  /*61940*/  STL.64 [R1+0x72a8], R4 ;  /* 0x0072a80401007387 */ /* 0x0001e80000100a00 */
[----:B0-----:R-:W4:Y:S04]  /*61950*/  LDL.LU.64 R4, [R1+0x400] ;  /* 0x0004000001047983 */ /* 0x001f280000300a00 */
[----:B------:R-:W4:Y:S02]  /*61960*/  LDL.LU.64 R6, [R1+0x408] ;  /* 0x0004080001067983 */ /* 0x000f240000300a00 */
[----:B----4-:R-:W-:Y:S02]  /*61970*/  HMMA.16816.F32 R24, R16, R24, R4 ;  /* 0x000000181018723c */ /* 0x010fe40000001804 */
[----:B------:R-:W4:-:S15]  /*61980*/  LDL.LU.64 R4, [R1+0x7d0] ;  /* 0x0007d00001047983 */ /* 0x000f1e0000300a00 */
[----:B------:R-:W-:-:S06]  /*61990*/  NOP ;  /* 0x0000000000007918 */ /* 0x000fcc0000000000 */
[----:B------:R-:W-:Y:S04]  /*619a0*/  STL.64 [R1+0x400], R24 ;  /* 0x0004001801007387 */ /* 0x000fe80000100a00 */
[----:B------:R-:W-:Y:S04]  /*619b0*/  STL.64 [R1+0x408], R26 ;  /* 0x0004081a01007387 */ /* 0x000fe80000100a00 */
[----:B------:R-:W2:Y:S01]  /*619c0*/  LDL.LU.64 R6, [R1+0x7d8] ;  /* 0x0007d80001067983 */ /* 0x000ea20000300a00 */
[----:B------:R-:W-:-:S15]  /*619d0*/  HMMA.16816.F32 R8, R16, R12, R8 ;  /* 0x0000000c1008723c */ /* 0x000fde0000001808 */
[----:B------:R-:W-:-:S08]  /*619e0*/  NOP ;  /* 0x0000000000007918 */ /* 0x000fd00000000000 */
[----:B------:R0:W-:Y:S04]  /*619f0*/  STL.64 [R1+0x3f0], R8 ;  /* 0x0003f00801007387 */ /* 0x0001e80000100a00 */
[----:B------:R1:W-:Y:S04]  /*61a00*/  STL.64 [R1+0x3f8], R10 ;  /* 0x0003f80a01007387 */ /* 0x0003e80000100a00 */
[----:B--2---:R-:W-:Y:S04]  /*61a10*/  STL.64 [R1+0x72b8], R6 ;  /* 0x0072b80601007387 */ /* 0x004fe80000100a00 */
[----:B----4-:R-:W-:Y:S04]  /*61a20*/  STL.64 [R1+0x72b0], R4 ;  /* 0x0072b00401007387 */ /* 0x010fe80000100a00 */
        /* <DEDUP_REMOVED lines=14> */
[----:B------:R-:W0:Y:S01]  /*61b10*/  S2R R14, SR_TID.X ;  /* 0x00000000000e7919 */ /* 0x000e220000002100 */
[----:B------:R-:W1:Y:S01]  /*61b20*/  S2R R15, SR_TID.X ;  /* 0x00000000000f7919 */ /* 0x000e620000002100 */
[----:B0-----:R-:W-:Y:S01]  /*61b30*/  LOP3.LUT R14, R14, 0x7, RZ, 0xc0, !PT ;  /* 0x000000070e0e7812 */ /* 0x001fe200078ec0ff */
[----:B-1----:R-:W-:-:S04]  /*61b40*/  IMAD.SHL.U32 R20, R15, 0x2, RZ ;  /* 0x000000020f147824 */ /* 0x002fc800078e00ff */
[----:B------:R-:W-:Y:S01]  /*61b50*/  IMAD R14, R14, 0x110, RZ ;  /* 0x000001100e0e7824 */ /* 0x000fe200078e02ff */
[----:B----4-:R-:W-:Y:S04]  /*61b60*/  STL.64 [R1+0x72c8], R10 ;  /* 0x0072c80a01007387 */ /* 0x010fe80000100a00 */
[----:B--2---:R0:W-:Y:S04]  /*61b70*/  STL.64 [R1+0x72c0], R8 ;  /* 0x0072c00801007387 */ /* 0x0041e80000100a00 */
[----:B0-----:R-:W2:Y:S04]  /*61b80*/  LDL.LU.64 R8, [R1+0x7e0] ;  /* 0x0007e00001087983 */ /* 0x001ea80000300a00 */
[----:B------:R-:W2:Y:S04]  /*61b90*/  LDL.LU.64 R10, [R1+0x7e8] ;  /* 0x0007e800010a7983 */ /* 0x000ea80000300a00 */
[----:B------:R-:W4:Y:S01]  /*61ba0*/  LDL.64 R12, [R1+0xe0] ;  /* 0x0000e000010c7983 */ /* 0x000f220000100a00 */
[----:B------:R-:W-:Y:S01]  /*61bb0*/  IMAD.SHL.U32 R15, R15, 0x80, RZ ;  /* 0x000000800f0f7824 */ /* 0x000fe200078e00ff */
[----:B------:R-:W-:-:S04]  /*61bc0*/  LOP3.LUT R20, R14, 0x10, R20, 0x78, !PT ;  /* 0x000000100e147812 */ /* 0x000fc800078e7814 */
[----:B------:R-:W-:-:S04]  /*61bd0*/  LOP3.LUT R20, R20, 0x800, R15, 0xf8, !PT ;  /* 0x0000080014147812 */ /* 0x000fc800078ef80f */
[----:B------:R-:W-:-:S05]  /*61be0*/  LOP3.LUT R20, R20, 0x40, RZ, 0x3c, !PT ;  /* 0x0000004014147812 */ /* 0x000fca00078e3cff */
[----:B------:R-:W0:Y:S01]  /*61bf0*/  LDSM.16.MT88.4 R24, [R20+UR4+0x10000] ;  /* 0x010000041418783b */ /* 0x000e220008004200 */
[----:B---3--:R-:W-:Y:S02]  /*61c00*/  IMAD.MOV.U32 R4, RZ, RZ, R2 ;  /* 0x000000ffff047224 */ /* 0x008fe400078e0002 */
[----:B------:R-:W-:-:S07]  /*61c10*/  IMAD.MOV.U32 R5, RZ, RZ, R0 ;  /* 0x000000ffff057224 */ /* 0x000fce00078e0000 */
[C---:B--2---:R-:W-:Y:S01]  /*61c20*/  HMMA.16816.F32 R4, R16.reuse, R4, R8 ;  /* 0x000000041004723c */ /* 0x044fe20000001808 */
[----:B----4-:R1:W-:Y:S04]  /*61c30*/  STL.64 [R1+0x7220], R12 ;  /* 0x0072200c01007387 */ /* 0x0103e80000100a00 */
[----:B-1----:R-:W2:Y:S04]  /*61c40*/  LDL.64 R12, [R1+0x120] ;  /* 0x00012000010c7983 */ /* 0x002ea80000100a00 */
[----:B------:R-:W-:Y:S04]  /*61c50*/  STL [R1+0x70f8], R20 ;  /* 0x0070f81401007387 */ /* 0x000fe80000100800 */
[----:B------:R-:W-:Y:S04]  /*61c60*/  STL.64 [R1+0x71f8], R22 ;  /* 0x0071f81601007387 */ /* 0x000fe80000100a00 */
[----:B------:R1:W-:Y:S04]  /*61c70*/  STL [R1+0x71f0], R21 ;  /* 0x0071f01501007387 */ /* 0x0003e80000100800 */
[----:B-1----:R-:W2:Y:S04]  /*61c80*/  LDL.LU.64 R20, [R1+0x780] ;  /* 0x0007800001147983 */ /* 0x002ea80000300a00 */
[----:B------:R-:W2:Y:S04]  /*61c90*/  LDL.LU.64 R22, [R1+0x788] ;  /* 0x0007880001167983 */ /* 0x000ea80000300a00 */
[----:B0-----:R-:W-:Y:S04]  /*61ca0*/  STL [R1+0x70dc], R24 ;  /* 0x0070dc1801007387 */ /* 0x001fe80000100800 */
[----:B------:R0:W-:Y:S04]  /*61cb0*/  STL [R1+0x70d8], R25 ;  /* 0x0070d81901007387 */ /* 0x0001e80000100800 */
[----:B------:R-:W-:Y:S04]  /*61cc0*/  STL [R1+0x70d4], R26 ;  /* 0x0070d41a01007387 */ /* 0x000fe80000100800 */
[----:B------:R-:W-:Y:S04]  /*61cd0*/  STL [R1+0x70d0], R27 ;  /* 0x0070d01b01007387 */ /* 0x000fe80000100800 */
[----:B0-----:R-:W3:Y:S04]  /*61ce0*/  LDL.64 R24, [R1+0x170] ;  /* 0x0001700001187983 */ /* 0x001ee80000100a00 */
[----:B------:R-:W4:Y:S04]  /*61cf0*/  LDL.LU.64 R10, [R1+0x72c8] ;  /* 0x0072c800010a7983 */ /* 0x000f280000300a00 */
[----:B------:R-:W4:Y:S04]  /*61d00*/  LDL.LU.64 R8, [R1+0x72c0] ;  /* 0x0072c00001087983 */ /* 0x000f280000300a00 */
[----:B------:R-:W-:Y:S04]  /*61d10*/  STL.64 [R1+0x7e0], R4 ;  /* 0x0007e00401007387 */ /* 0x000fe80000100a00 */
[----:B------:R0:W-:Y:S04]  /*61d20*/  STL.64 [R1+0x7e8], R6 ;  /* 0x0007e80601007387 */ /* 0x0001e80000100a00 */
[----:B0-----:R-:W3:Y:S04]  /*61d30*/  LDL.LU.64 R6, [R1+0x72b8] ;  /* 0x0072b80001067983 */ /* 0x001ee80000300a00 */
[----:B------:R-:W3:Y:S02]  /*61d40*/  LDL.LU.64 R4, [R1+0x72b0] ;  /* 0x0072b00001047983 */ /* 0x000ee40000300a00 */
[----:B---3--:R-:W-:-:S15]  /*61d50*/  HMMA.16816.F32 R4, R16, R24, R4 ;  /* 0x000000181004723c */ /* 0x008fde0000001804 */
[----:B------:R-:W-:-:S08]  /*61d60*/  NOP ;  /* 0x0000000000007918 */ /* 0x000fd00000000000 */
[----:B------:R0:W-:Y:S04]  /*61d70*/  STL.64 [R1+0x7d0], R4 ;  /* 0x0007d00401007387 */ /* 0x0001e80000100a00 */
[----:B------:R-:W-:Y:S04]  /*61d80*/  STL.64 [R1+0x7d8], R6 ;  /* 0x0007d80601007387 */ /* 0x000fe80000100a00 */
[----:B0-----:R-:W4:Y:S01]  /*61d90*/  LDL.LU.64 R4, [R1+0x72a8] ;  /* 0x0072a80001047983 */ /* 0x001f220000300a00 */
[----:B------:R-:W-:-:S05]  /*61da0*/  IMAD.MOV.U32 R24, RZ, RZ, R25 ;  /* 0x000000ffff187224 */ /* 0x000fca00078e0019 */
[----:B------:R0:W-:Y:S04]  /*61db0*/  STL [R1+0x70e8], R24 ;  /* 0x0070e81801007387 */ /* 0x0001e80000100800 */
[----:B0-----:R-:W3:Y:S01]  /*61dc0*/  LDL.64 R24, [R1+0x130] ;  /* 0x0001300001187983 */ /* 0x001ee20000100a00 */
[----:B----4-:R-:W-:Y:S03]  /*61dd0*/  HMMA.16816.F32 R4, R16, R4, R8 ;  /* 0x000000041004723c */ /* 0x010fe60000001808 */
[----:B------:R-:W4:Y:S04]  /*61de0*/  LDL.LU.64 R10, [R1+0x72a0] ;  /* 0x0072a000010a7983 */ /* 0x000f280000300a00 */
[----:B------:R-:W4:-:S15]  /*61df0*/  LDL.LU.64 R8, [R1+0x7298] ;  /* 0x0072980001087983 */ /* 0x000f1e0000300a00 */
[----:B------:R-:W-:-:S01]  /*61e00*/  NOP ;  /* 0x0000000000007918 */ /* 0x000fc20000000000 */
[----:B------:R0:W-:Y:S04]  /*61e10*/  STL.64 [R1+0x7c0], R4 ;  /* 0x0007c00401007387 */ /* 0x0001e80000100a00 */
[----:B------:R4:W-:Y:S04]  /*61e20*/  STL.64 [R1+0x7c8], R6 ;  /* 0x0007c80601007387 */ /* 0x0009e80000100a00 */
[----:B0-----:R-:W4:Y:S02]  /*61e30*/  LDL.LU.64 R4, [R1+0x7290] ;  /* 0x0072900001047983 */ /* 0x001f240000300a00 */
[----:B----4-:R-:W-:Y:S02]  /*61e40*/  HMMA.16816.F32 R4, R16, R4, R8 ;  /* 0x000000041004723c */ /* 0x010fe40000001808 */
[----:B------:R-:W4:Y:S04]  /*61e50*/  LDL.LU.64 R10, [R1+0x7288] ;  /* 0x00728800010a7983 */ /* 0x000f280000300a00 */
[----:B------:R-:W4:-:S15]  /*61e60*/  LDL.LU.64 R8, [R1+0x7280] ;  /* 0x0072800001087983 */ /* 0x000f1e0000300a00 */
[----:B------:R-:W-:-:S02]  /*61e70*/  NOP ;  /* 0x0000000000007918 */ /* 0x000fc40000000000 */
[----:B------:R0:W-:Y:S04]  /*61e80*/  STL.64 [R1+0x7b0], R4 ;  /* 0x0007b00401007387 */ /* 0x0001e80000100a00 */
[----:B------:R4:W-:Y:S04]  /*61e90*/  STL.64 [R1+0x7b8], R6 ;  /* 0x0007b80601007387 */ /* 0x0009e80000100a00 */
[----:B0-----:R-:W4:Y:S02]  /*61ea0*/  LDL.LU.64 R4, [R1+0x7278] ;  /* 0x0072780001047983 */ /* 0x001f240000300a00 */
[C---:B----4-:R-:W-:Y:S02]  /*61eb0*/  HMMA.16816.F32 R4, R16.reuse, R4, R8 ;  /* 0x000000041004723c */ /* 0x050fe40000001808 */
[----:B------:R-:W4:Y:S04]  /*61ec0*/  LDL.LU.64 R10, [R1+0x7270] ;  /* 0x00727000010a7983 */ /* 0x000f280000300a00 */
[----:B------:R-:W4:Y:S01]  /*61ed0*/  LDL.LU.64 R8, [R1+0x7268] ;  /* 0x0072680001087983 */ /* 0x000f220000300a00 */
[----:B--2---:R-:W-:Y:S01]  /*61ee0*/  HMMA.16816.F32 R20, R16, R12, R20 ;  /* 0x0000000c1014723c */ /* 0x004fe20000001814 */
[----:B---3--:R-:W-:-:S02]  /*61ef0*/  IMAD.MOV.U32 R0, RZ, RZ, R25 ;  /* 0x000000ffff007224 */ /* 0x008fc400078e0019 */
[----:B------:R-:W-:-:S03]  /*61f00*/  IMAD.MOV.U32 R2, RZ, RZ, R24 ;  /* 0x000000ffff027224 */ /* 0x000fc600078e0018 */
[----:B------:R-:W-:-:S10]  /*61f10*/  IMAD.MOV.U32 R27, RZ, RZ, R12 ;  /* 0x000000ffff1b7224 */ /* 0x000fd400078e000c */
[----:B------:R-:W-:Y:S04]  /*61f20*/  STL.64 [R1+0x7a0], R4 ;  /* 0x0007a00401007387 */ /* 0x000fe80000100a00 */
[----:B------:R0:W-:Y:S04]  /*61f30*/  STL.64 [R1+0x7a8], R6 ;  /* 0x0007a80601007387 */ /* 0x0001e80000100a00 */
[----:B0-----:R-:W2:Y:S01]  /*61f40*/  LDL.LU.64 R6, [R1+0x7260] ;  /* 0x0072600001067983 */ /* 0x001ea20000300a00 */
[----:B----4-:R-:W-:-:S15]  /*61f50*/  HMMA.16816.F32 R8, R16, R24, R8 ;  /* 0x000000181008723c */ /* 0x010fde0000001808 */
[----:B------:R-:W-:-:S08]  /*61f60*/  NOP ;  /* 0x0000000000007918 */ /* 0x000fd00000000000 */
[----:B------:R-:W-:Y:S04]  /*61f70*/  STL.64 [R1+0x790], R8 ;  /* 0x0007900801007387 */ /* 0x000fe80000100a00 */
[----:B------:R0:W-:Y:S04]  /*61f80*/  STL.64 [R1+0x798], R10 ;  /* 0x0007980a01007387 */ /* 0x0001e80000100a00 */
[----:B0-----:R-:W3:Y:S04]  /*61f90*/  LDL.LU R10, [R1+0x7258] ;  /* 0x00725800010a7983 */ /* 0x001ee80000300800 */
[----:B------:R-:W4:Y:S04]  /*61fa0*/  LDL.LU.64 R8, [R1+0x7250] ;  /* 0x0072500001087983 */ /* 0x000f280000300a00 */
[----:B------:R-:W-:Y:S04]  /*61fb0*/  STL [R1+0x70e4], R0 ;  /* 0x0070e40001007387 */ /* 0x000fe80000100800 */
[----:B------:R-:W-:Y:S04]  /*61fc0*/  STL [R1+0x70e0], R2 ;  /* 0x0070e00201007387 */ /* 0x000fe80000100800 */
[----:B------:R-:W-:Y:S01]  /*61fd0*/  STL.64 [R1+0x780], R20 ;  /* 0x0007801401007387 */ /* 0x000fe20000100a00 */
[----:B------:R-:W-:-:S03]  /*61fe0*/  IMAD.MOV.U32 R11, RZ, RZ, R13 ;  /* 0x000000ffff0b7224 */ /* 0x000fc600078e000d */
[----:B------:R-:W-:Y:S04]  /*61ff0*/  STL.64 [R1+0x788], R22 ;  /* 0x0007881601007387 */ /* 0x000fe80000100a00 */
[----:B------:R-:W2:Y:S04]  /*62000*/  LDL.LU.64 R12, [R1+0x750] ;  /* 0x00075000010c7983 */ /* 0x000ea80000300a00 */
[----:B------:R-:W3:Y:S04]  /*62010*/  LDL.LU.64 R14, [R1+0x758] ;  /* 0x00075800010e7983 */ /* 0x000ee80000300a00 */
[----:B---3--:R-:W-:Y:S04]  /*62020*/  STL.64 [R1+0x7230], R14 ;  /* 0x0072300e01007387 */ /* 0x008fe80000100a00 */
[----:B--2---:R0:W-:Y:S04]  /*62030*/  STL.64 [R1+0x7228], R12 ;  /* 0x0072280c01007387 */ /* 0x0041e80000100a00 */
[----:B0-----:R-:W2:Y:S04]  /*62040*/  LDL.64 R12, [R1+0x100] ;  /* 0x00010000010c7983 */ /* 0x001ea80000100a00 */
[----:B--2---:R0:W-:Y:S04]  /*62050*/  STL.64 [R1+0x7248], R12 ;  /* 0x0072480c01007387 */ /* 0x0041e80000100a00 */
[----:B0-----:R-:W2:Y:S04]  /*62060*/  LDL.64 R12, [R1+0x110] ;  /* 0x00011000010c7983 */ /* 0x001ea80000100a00 */
[----:B------:R-:W3:Y:S04]  /*62070*/  LDL.LU.64 R20, [R1+0x740] ;  /* 0x0007400001147983 */ /* 0x000ee80000300a00 */
[----:B------:R-:W4:Y:S04]  /*62080*/  LDL.LU.64 R22, [R1+0x748] ;  /* 0x0007480001167983 */ /* 0x000f280000300a00 */
[----:B----4-:R-:W-:Y:S04]  /*62090*/  STL.64 [R1+0x7240], R22 ;  /* 0x0072401601007387 */ /* 0x010fe80000100a00 */
[----:B---3--:R0:W-:Y:S04]  /*620a0*/  STL.64 [R1+0x7238], R20 ;  /* 0x0072381401007387 */ /* 0x0081e80000100a00 */
[----:B0-----:R-:W3:Y:S04]  /*620b0*/  LDL.LU.64 R20, [R1+0x760] ;  /* 0x0007600001147983 */ /* 0x001ee80000300a00 */
[----:B------:R-:W3:Y:S04]  /*620c0*/  LDL.LU.64 R22, [R1+0x768] ;  /* 0x0007680001167983 */ /* 0x000ee80000300a00 */
[----:B------:R-:W4:Y:S04]  /*620d0*/  LDL.64 R4, [R1+0xc0] ;  /* 0x0000c00001047983 */ /* 0x000f280000100a00 */
[----:B------:R-:W-:Y:S04]  /*620e0*/  STL.64 [R1+0x7210], R6 ;  /* 0x0072100601007387 */ /* 0x000fe80000100a00 */
[----:B----4-:R0:W-:Y:S04]  /*620f0*/  STL.64 [R1+0x7208], R4 ;  /* 0x0072080401007387 */ /* 0x0101e80000100a00 */
[----:B0-----:R-:W4:Y:S04]  /*62100*/  LDL.64 R4, [R1+0xf0] ;  /* 0x0000f00001047983 */ /* 0x001f280000100a00 */
[----:B------:R-:W-:Y:S04]  /*62110*/  STL [R1+0x70f0], R11 ;  /* 0x0070f00b01007387 */ /* 0x000fe80000100800 */
[----:B------:R0:W-:Y:S04]  /*62120*/  STL [R1+0x70ec], R27 ;  /* 0x0070ec1b01007387 */ /* 0x0001e80000100800 */
[----:B------:R-:W2:Y:S04]  /*62130*/  LDL.LU.64 R24, [R1+0x770] ;  /* 0x0007700001187983 */ /* 0x000ea80000300a00 */
[----:B0-----:R-:W2:Y:S02]  /*62140*/  LDL.LU.64 R26, [R1+0x778] ;  /* 0x00077800011a7983 */ /* 0x001ea40000300a00 */
[----:B--2---:R-:W-:-:S15]  /*62150*/  HMMA.16816.F32 R24, R16, R12, R24 ;  /* 0x0000000c1018723c */ /* 0x004fde0000001818 */
[----:B------:R-:W-:-:S08]  /*62160*/  NOP ;  /* 0x0000000000007918 */ /* 0x000fd00000000000 */
[----:B------:R0:W-:Y:S04]  /*62170*/  STL.64 [R1+0x770], R24 ;  /* 0x0007701801007387 */ /* 0x0001e80000100a00 */
[----:B------:R1:W-:Y:S01]  /*62180*/  STL.64 [R1+0x778], R26 ;  /* 0x0007781a01007387 */ /* 0x0003e20000100a00 */
[----:B0-----:R-:W-:Y:S02]  /*62190*/  IMAD.MOV.U32 R25, RZ, RZ, R12 ;  /* 0x000000ffff197224 */ /* 0x001fe400078e000c */
[----:B-1----:R-:W-:Y:S02]  /*621a0*/  IMAD.MOV.U32 R26, RZ, RZ, R13 ;  /* 0x000000ffff1a7224 */ /* 0x002fe400078e000d */
[----:B------:R-:W3:Y:S04]  /*621b0*/  LDL.LU.64 R12, [R1+0x7248] ;  /* 0x00724800010c7983 */ /* 0x000ee80000300a00 */
[----:B------:R-:W-:Y:S01]  /*621c0*/  STL [R1+0x70f4], R25 ;  /* 0x0070f41901007387 */ /* 0x000fe20000100800 */
[----:B---3--:R-:W-:Y:S06]  /*621d0*/  HMMA.16816.F32 R20, R16, R12, R20 ;  /* 0x0000000c1014723c */ /* 0x008fec0000001814 */
[----:B------:R-:W-:-:S02]  /*621e0*/  IMAD.MOV.U32 R0, RZ, RZ, R12 ;  /* 0x000000ffff007224 */ /* 0x000fc400078e000c */
[----:B------:R-:W-:-:S15]  /*621f0*/  IMAD.MOV.U32 R2, RZ, RZ, R13 ;  /* 0x000000ffff027224 */ /* 0x000fde00078e000d */
[----:B------:R-:W-:Y:S04]  /*62200*/  STL.64 [R1+0x760], R20 ;  /* 0x0007601401007387 */ /* 0x000fe80000100a00 */
[----:B------:R0:W-:Y:S04]  /*62210*/  STL.64 [R1+0x768], R22 ;  /* 0x0007681601007387 */ /* 0x0001e80000100a00 */
[----:B0-----:R-:W2:Y:S04]  /*62220*/  LDL.LU.64 R22, [R1+0x7240] ;  /* 0x0072400001167983 */ /* 0x001ea80000300a00 */
[----:B------:R-:W2:Y:S04]  /*62230*/  LDL.LU.64 R20, [R1+0x7238] ;  /* 0x0072380001147983 */ /* 0x000ea80000300a00 */
[----:B------:R-:W4:Y:S04]  /*62240*/  LDL.LU.64 R14, [R1+0x7230] ;  /* 0x00723000010e7983 */ /* 0x000f280000300a00 */
[----:B------:R-:W4:Y:S02]  /*62250*/  LDL.LU.64 R12, [R1+0x7228] ;  /* 0x00722800010c7983 */ /* 0x000f240000300a00 */
[----:B----4-:R-:W-:-:S15]  /*62260*/  HMMA.16816.F32 R12, R16, R4, R12 ;  /* 0x00000004100c723c */ /* 0x010fde000000180c */
[----:B------:R-:W-:-:S08]  /*62270*/  NOP ;  /* 0x0000000000007918 */ /* 0x000fd00000000000 */
[----:B------:R0:W-:Y:S04]  /*62280*/  STL.64 [R1+0x750], R12 ;  /* 0x0007500c01007387 */ /* 0x0001e80000100a00 */
[----:B------:R-:W-:Y:S04]  /*62290*/  STL.64 [R1+0x758], R14 ;  /* 0x0007580e01007387 */ /* 0x000fe80000100a00 */
[----:B0-----:R-:W2:Y:S01]  /*622a0*/  LDL.LU.64 R12, [R1+0x7220] ;  /* 0x00722000010c7983 */ /* 0x001ea20000300a00 */
[----:B------:R-:W-:Y:S02]  /*622b0*/  IMAD.MOV.U32 R27, RZ, RZ, R4 ;  /* 0x000000ffff1b7224 */ /* 0x000fe400078e0004 */
[----:B------:R-:W-:-:S02]  /*622c0*/  IMAD.MOV.U32 R24, RZ, RZ, R5 ;  /* 0x000000ffff187224 */ /* 0x000fc400078e0005 */
[----:B--2---:R-:W-:Y:S06]  /*622d0*/  HMMA.16816.F32 R4, R16, R12, R20 ;  /* 0x0000000c1004723c */ /* 0x004fec0000001814 */
[----:B------:R-:W-:Y:S02]  /*622e0*/  IMAD.MOV.U32 R11, RZ, RZ, R13 ;  /* 0x000000ffff0b7224 */ /* 0x000fe400078e000d */
[----:B------:R-:W-:Y:S02]  /*622f0*/  IMAD.MOV.U32 R25, RZ, RZ, R12 ;  /* 0x000000ffff197224 */ /* 0x000fe400078e000c */
[----:B------:R-:W-:-:S02]  /*62300*/  IMAD.MOV.U32 R12, RZ, RZ, R29 ;  /* 0x000000ffff0c7224 */ /* 0x000fc400078e001d */
[----:B------:R-:W-:-:S11]  /*62310*/  IMAD.MOV.U32 R13, RZ, RZ, R10 ;  /* 0x000000ffff0d7224 */ /* 0x000fd600078e000a */
[----:B------:R0:W-:Y:S04]  /*62320*/  STL.64 [R1+0x740], R4 ;  /* 0x0007400401007387 */ /* 0x0001e80000100a00 */
[----:B------:R1:W-:Y:S04]  /*62330*/  STL.64 [R1+0x748], R6 ;  /* 0x0007480601007387 */ /* 0x0003e80000100a00 */
[----:B0-----:R-:W2:Y:S04]  /*62340*/  LDL.LU.64 R4, [R1+0x730] ;  /* 0x0007300001047983 */ /* 0x001ea80000300a00 */
[----:B-1----:R-:W2:Y:S04]  /*62350*/  LDL.LU.64 R6, [R1+0x738] ;  /* 0x0007380001067983 */ /* 0x002ea80000300a00 */
[----:B------:R-:W3:Y:S04]  /*62360*/  LDL.LU.64 R20, [R1+0x720] ;  /* 0x0007200001147983 */ /* 0x000ee80000300a00 */
[----:B------:R-:W3:Y:S04]  /*62370*/  LDL.LU.64 R22, [R1+0x728] ;  /* 0x0007280001167983 */ /* 0x000ee80000300a00 */
[----:B------:R-:W-:Y:S04]  /*62380*/  STL [R1+0x7180], R11 ;  /* 0x0071800b01007387 */ /* 0x000fe80000100800 */
[----:B------:R-:W-:Y:S04]  /*62390*/  STL.64 [R1+0x7178], R8 ;  /* 0x0071780801007387 */ /* 0x000fe80000100a00 */
[----:B------:R-:W4:Y:S04]  /*623a0*/  LDL.LU R29, [R1+0x721c] ;  /* 0x00721c00011d7983 */ /* 0x000f280000300800 */
[----:B------:R-:W4:Y:S04]  /*623b0*/  LDL.LU R10, [R1+0x7218] ;  /* 0x00721800010a7983 */ /* 0x000f280000300800 */
[----:B------:R0:W-:Y:S04]  /*623c0*/  STL.64 [R1+0x7130], R12 ;  /* 0x0071300c01007387 */ /* 0x0001e80000100a00 */
[----:B0-----:R-:W2:Y:S04]  /*623d0*/  LDL R12, [R1+0xd0] ;  /* 0x0000d000010c7983 */ /* 0x001ea80000100800 */
[----:B------:R-:W2:Y:S04]  /*623e0*/  LDL R13, [R1+0xd4] ;  /* 0x0000d400010d7983 */ /* 0x000ea80000100800 */
[----:B------:R-:W-:Y:S04]  /*623f0*/  STL.64 [R1+0x7108], R26 ;  /* 0x0071081a01007387 */ /* 0x000fe80000100a00 */
[----:B------:R0:W-:Y:S04]  /*62400*/  STL.64 [R1+0x7100], R24 ;  /* 0x0071001801007387 */ /* 0x0001e80000100a00 */
[----:B0-----:R-:W3:Y:S04]  /*62410*/  LDL R24, [R1+0x80] ;  /* 0x0000800001187983 */ /* 0x001ee80000100800 */
[----:B------:R-:W3:Y:S01]  /*62420*/  LDL R25, [R1+0x84] ;  /* 0x0000840001197983 */ /* 0x000ee20000100800 */
[----:B--2---:R-:W-:Y:S03]  /*62430*/  HMMA.16816.F32 R12, R16, R12, R4 ;  /* 0x0000000c100c723c */ /* 0x004fe60000001804 */
[----:B---3--:R0:W-:Y:S04]  /*62440*/  STL.64 [R1+0x71c8], R24 ;  /* 0x0071c81801007387 */ /* 0x0081e80000100a00 */
[----:B0-----:R-:W2:Y:S04]  /*62450*/  LDL.64 R24, [R1+0xa0] ;  /* 0x0000a00001187983 */ /* 0x001ea80000100a00 */
[----:B------:R-:W3:Y:S04]  /*62460*/  LDL.LU.64 R6, [R1+0x7210] ;  /* 0x0072100001067983 */ /* 0x000ee80000300a00 */
[----:B------:R-:W4:Y:S08]  /*62470*/  LDL.LU.64 R4, [R1+0x7208] ;  /* 0x0072080001047983 */ /* 0x000f300000300a00 */
[----:B------:R0:W-:Y:S04]  /*62480*/  STL.64 [R1+0x730], R12 ;  /* 0x0007300c01007387 */ /* 0x0001e80000100a00 */
[----:B------:R-:W-:Y:S01]  /*62490*/  STL.64 [R1+0x738], R14 ;  /* 0x0007380e01007387 */ /* 0x000fe20000100a00 */
[----:B0-----:R-:W-:-:S02]  /*624a0*/  IMAD.MOV.U32 R12, RZ, RZ, R3 ;  /* 0x000000ffff0c7224 */ /* 0x001fc400078e0003 */
[----:B------:R-:W-:Y:S01]  /*624b0*/  IMAD.MOV.U32 R13, RZ, RZ, R28 ;  /* 0x000000ffff0d7224 */ /* 0x000fe200078e001c */
[----:B------:R-:W2:Y:S04]  /*624c0*/  LDL.LU R3, [R1+0x7200] ;  /* 0x0072000001037983 */ /* 0x000ea80000300800 */
[----:B------:R3:W-:Y:S01]  /*624d0*/  STL.64 [R1+0x7148], R12 ;  /* 0x0071480c01007387 */ /* 0x0007e20000100a00 */
[----:B----4-:R-:W-:Y:S01]  /*624e0*/  HMMA.16816.F32 R20, R16, R4, R20 ;  /* 0x000000041014723c */ /* 0x010fe20000001814 */
[----:B---3--:R-:W-:-:S05]  /*624f0*/  IMAD.MOV.U32 R13, RZ, RZ, R6 ;  /* 0x000000ffff0d7224 */ /* 0x008fca00078e0006 */
[----:B------:R-:W-:Y:S02]  /*62500*/  IMAD.MOV.U32 R28, RZ, RZ, R4 ;  /* 0x000000ffff1c7224 */ /* 0x000fe400078e0004 */
[----:B------:R-:W-:-:S15]  /*62510*/  IMAD.MOV.U32 R6, RZ, RZ, R5 ;  /* 0x000000ffff067224 */ /* 0x000fde00078e0005 */
[----:B------:R-:W-:Y:S04]  /*62520*/  STL.64 [R1+0x720], R20 ;  /* 0x0007201401007387 */ /* 0x000fe80000100a00 */
[----:B------:R0:W-:Y:S04]  /*62530*/  STL.64 [R1+0x728], R22 ;  /* 0x0007281601007387 */ /* 0x0001e80000100a00 */
[----:B0-----:R-:W3:Y:S04]  /*62540*/  LDL.LU.64 R22, [R1+0x71f8] ;  /* 0x0071f80001167983 */ /* 0x001ee80000300a00 */
[----:B------:R-:W4:Y:S04]  /*62550*/  LDL.LU R21, [R1+0x71f0] ;  /* 0x0071f00001157983 */ /* 0x000f280000300800 */
[----:B------:R-:W2:Y:S04]  /*62560*/  LDL.LU.64 R4, [R1+0x71e8] ;  /* 0x0071e80001047983 */ /* 0x000ea80000300a00 */
[----:B------:R-:W-:Y:S01]  /*62570*/  STL [R1+0x71d8], R6 ;  /* 0x0071d80601007387 */ /* 0x000fe20000100800 */
[----:B------:R-:W-:-:S03]  /*62580*/  IMAD.MOV.U32 R12, RZ, RZ, R7 ;  /* 0x000000ffff0c7224 */ /* 0x000fc600078e0007 */
[----:B--2---:R0:W-:Y:S04]  /*62590*/  STL.64 [R1+0x71d0], R4 ;  /* 0x0071d00401007387 */ /* 0x0041e80000100a00 */
[----:B0-----:R-:W2:Y:S04]  /*625a0*/  LDL.LU.64 R4, [R1+0x710] ;  /* 0x0007100001047983 */ /* 0x001ea80000300a00 */
[----:B------:R-:W2:Y:S02]  /*625b0*/  LDL.LU.64 R6, [R1+0x718] ;  /* 0x0007180001067983 */ /* 0x000ea40000300a00 */
[----:B--2---:R-:W-:Y:S02]  /*625c0*/  HMMA.16816.F32 R12, R16, R12, R4 ;  /* 0x0000000c100c723c */ /* 0x004fe40000001804 */
[----:B------:R-:W2:Y:S04]  /*625d0*/  LDL.LU.64 R4, [R1+0x700] ;  /* 0x0007000001047983 */ /* 0x000ea80000300a00 */
[----:B------:R-:W2:-:S15]  /*625e0*/  LDL.LU.64 R6, [R1+0x708] ;  /* 0x0007080001067983 */ /* 0x000e9e0000300a00 */
[----:B------:R-:W-:-:S02]  /*625f0*/  NOP ;  /* 0x0000000000007918 */ /* 0x000fc40000000000 */
[----:B------:R0:W-:Y:S04]  /*62600*/  STL.64 [R1+0x710], R12 ;  /* 0x0007100c01007387 */ /* 0x0001e80000100a00 */
[----:B------:R-:W-:Y:S01]  /*62610*/  STL.64 [R1+0x718], R14 ;  /* 0x0007180e01007387 */ /* 0x000fe20000100a00 */
[----:B0-----:R-:W-:Y:S02]  /*62620*/  IMAD.MOV.U32 R12, RZ, RZ, R29 ;  /* 0x000000ffff0c7224 */ /* 0x001fe400078e001d */
[----:B----4-:R-:W-:Y:S01]  /*62630*/  IMAD.MOV.U32 R13, RZ, RZ, R21 ;  /* 0x000000ffff0d7224 */ /* 0x010fe200078e0015 */
[----:B------:R-:W4:Y:S04]  /*62640*/  LDL.LU R29, [R1+0x71e0] ;  /* 0x0071e000011d7983 */ /* 0x000f280000300800 */
[----:B------:R-:W3:Y:S04]  /*62650*/  LDL.64 R20, [R1+0x50] ;  /* 0x0000500001147983 */ /* 0x000ee80000100a00 */
[----:B---3--:R0:W-:Y:S02]  /*62660*/  STL.64 [R1+0x7198], R20 ;  /* 0x0071981401007387 */ /* 0x0081e40000100a00 */
[----:B0-----:R-:W-:-:S02]  /*62670*/  IMAD.MOV.U32 R20, RZ, RZ, R3 ;  /* 0x000000ffff147224 */ /* 0x001fc400078e0003 */
[----:B------:R-:W-:Y:S01]  /*62680*/  IMAD.MOV.U32 R21, RZ, RZ, R10 ;  /* 0x000000ffff157224 */ /* 0x000fe200078e000a */
[----:B------:R-:W3:Y:S04]  /*62690*/  LDL.LU R3, [R1+0x71dc] ;  /* 0x0071dc0001037983 */ /* 0x000ee80000300800 */
[----:B------:R-:W-:Y:S04]  /*626a0*/  STL.64 [R1+0x71b0], R20 ;  /* 0x0071b01401007387 */ /* 0x000fe80000100a00 */
[----:B------:R-:W4:Y:S01]  /*626b0*/  LDL.64 R8, [R1+0x40] ;  /* 0x0000400001087983 */ /* 0x000f220000100a00 */
[----:B--2---:R-:W-:Y:S03]  /*626c0*/  HMMA.16816.F32 R4, R16, R24, R4 ;  /* 0x000000181004723c */ /* 0x004fe60000001804 */
[----:B----4-:R0:W-:Y:S04]  /*626d0*/  STL.64 [R1+0x7190], R8 ;  /* 0x0071900801007387 */ /* 0x0101e80000100a00 */
[----:B0-----:R-:W2:Y:S04]  /*626e0*/  LDL.LU.64 R8, [R1+0x6e0] ;  /* 0x0006e00001087983 */ /* 0x001ea80000300a00 */
[----:B------:R-:W2:Y:S04]  /*626f0*/  LDL.LU.64 R10, [R1+0x6e8] ;  /* 0x0006e800010a7983 */ /* 0x000ea80000300a00 */
[----:B------:R0:W-:Y:S04]  /*62700*/  STL.64 [R1+0x7160], R12 ;  /* 0x0071600c01007387 */ /* 0x0001e80000100a00 */
[----:B0-----:R-:W4:Y:S04]  /*62710*/  LDL.64 R12, [R1+0x30] ;  /* 0x00003000010c7983 */ /* 0x001f280000100a00 */
[----:B----4-:R-:W-:Y:S04]  /*62720*/  STL.64 [R1+0x7188], R12 ;  /* 0x0071880c01007387 */ /* 0x010fe80000100a00 */
[----:B------:R-:W-:Y:S04]  /*62730*/  STL.64 [R1+0x700], R4 ;  /* 0x0007000401007387 */ /* 0x000fe80000100a00 */
[----:B------:R0:W-:Y:S04]  /*62740*/  STL.64 [R1+0x708], R6 ;  /* 0x0007080601007387 */ /* 0x0001e80000100a00 */
[----:B0-----:R-:W4:Y:S04]  /*62750*/  LDL.LU R6, [R1+0x71d8] ;  /* 0x0071d80001067983 */ /* 0x001f280000300800 */
[----:B------:R-:W2:Y:S01]  /*62760*/  LDL.LU.64 R4, [R1+0x71d0] ;  /* 0x0071d00001047983 */ /* 0x000ea20000300a00 */
[----:B---3--:R-:W-:-:S02]  /*62770*/  IMAD.MOV.U32 R13, RZ, RZ, R3 ;  /* 0x000000ffff0d7224 */ /* 0x008fc400078e0003 */
[----:B------:R-:W-:Y:S02]  /*62780*/  IMAD.MOV.U32 R3, RZ, RZ, R25 ;  /* 0x000000ffff037224 */ /* 0x000fe400078e0019 */
[----:B------:R-:W-:Y:S02]  /*62790*/  IMAD.MOV.U32 R7, RZ, RZ, R24 ;  /* 0x000000ffff077224 */ /* 0x000fe400078e0018 */
[----:B------:R-:W3:Y:S04]  /*627a0*/  LDL.LU.64 R24, [R1+0x71c8] ;  /* 0x0071c80001187983 */ /* 0x000ee80000300a00 */
[----:B------:R-:W-:Y:S04]  /*627b0*/  STL [R1+0x6fec], R3 ;  /* 0x006fec0301007387 */ /* 0x000fe80000100800 */
[----:B------:R-:W-:Y:S04]  /*627c0*/  STL [R1+0x6fe8], R7 ;  /* 0x006fe80701007387 */ /* 0x000fe80000100800 */
[----:B----4-:R-:W-:Y:S04]  /*627d0*/  STL [R1+0x71a8], R6 ;  /* 0x0071a80601007387 */ /* 0x010fe80000100800 */
[----:B--2---:R0:W-:Y:S04]  /*627e0*/  STL.64 [R1+0x71a0], R4 ;  /* 0x0071a00401007387 */ /* 0x0041e80000100a00 */
[----:B0-----:R-:W2:Y:S04]  /*627f0*/  LDL.LU.64 R4, [R1+0x6f0] ;  /* 0x0006f00001047983 */ /* 0x001ea80000300a00 */
[----:B------:R-:W2:Y:S01]  /*62800*/  LDL.LU.64 R6, [R1+0x6f8] ;  /* 0x0006f80001067983 */ /* 0x000ea20000300a00 */
[----:B------:R-:W-:-:S07]  /*62810*/  IMAD.MOV.U32 R12, RZ, RZ, R29 ;  /* 0x000000ffff0c7224 */ /* 0x000fce00078e001d */
[----:B--2---:R-:W-:Y:S01]  /*62820*/  HMMA.16816.F32 R12, R16, R12, R4 ;  /* 0x0000000c100c723c */ /* 0x004fe20000001804 */
[----:B------:R-:W2:-:S15]  /*62830*/  LDL.LU.64 R4, [R1+0x6c0] ;  /* 0x0006c00001047983 */ /* 0x000e9e0000300a00 */
[----:B------:R-:W-:-:S07]  /*62840*/  NOP ;  /* 0x0000000000007918 */ /* 0x000fce0000000000 */
[----:B------:R-:W-:Y:S04]  /*62850*/  STL.64 [R1+0x6f0], R12 ;  /* 0x0006f00c01007387 */ /* 0x000fe80000100a00 */
[----:B------:R-:W-:Y:S04]  /*62860*/  STL.64 [R1+0x6f8], R14 ;  /* 0x0006f80e01007387 */ /* 0x000fe80000100a00 */
[----:B------:R-:W4:Y:S01]  /*62870*/  LDL.LU.64 R6, [R1+0x6c8] ;  /* 0x0006c80001067983 */ /* 0x000f220000300a00 */
[----:B---3--:R-:W-:-:S15]  /*62880*/  HMMA.16816.F32 R8, R16, R24, R8 ;  /* 0x000000181008723c */ /* 0x008fde0000001808 */
[----:B------:R-:W-:-:S08]  /*62890*/  NOP ;  /* 0x0000000000007918 */ /* 0x000fd00000000000 */
[----:B------:R-:W-:Y:S04]  /*628a0*/  STL.64 [R1+0x6e0], R8 ;  /* 0x0006e00801007387 */ /* 0x000fe80000100a00 */
[----:B------:R-:W-:Y:S04]  /*628b0*/  STL.64 [R1+0x6e8], R10 ;  /* 0x0006e80a01007387 */ /* 0x000fe80000100a00 */
        /* <DEDUP_REMOVED lines=17> */
[----:B------:R-:W3:Y:S01]  /*629d0*/  LDL.LU.64 R26, [R1+0x678] ;  /* 0x00067800011a7983 */ /* 0x000ee20000300a00 */
[----:B------:R-:W-:-:S02]  /*629e0*/  IMAD.MOV.U32 R20, RZ, RZ, R23 ;  /* 0x000000ffff147224 */ /* 0x000fc400078e0017 */
[----:B------:R-:W-:-:S07]  /*629f0*/  IMAD.MOV.U32 R21, RZ, RZ, R22 ;  /* 0x000000ffff157224 */ /* 0x000fce00078e0016 */
[C---:B------:R-:W-:Y:S01]  /*62a00*/  HMMA.16816.F32 R20, R16.reuse, R20, R4 ;  /* 0x000000141014723c */ /* 0x040fe20000001804 */
        /* <DEDUP_REMOVED lines=14> */
[----:B------:R-:W3:Y:S04]  /*62af0*/  LDL.LU R6, [R1+0x71a8] ;  /* 0x0071a80001067983 */ /* 0x000ee80000300800 */
[----:B------:R-:W3:-:S15]  /*62b00*/  LDL.LU.64 R4, [R1+0x71a0] ;  /* 0x0071a00001047983 */ /* 0x000ede0000300a00 */
[----:B------:R-:W-:-:S02]  /*62b10*/  NOP ;  /* 0x0000000000007918 */ /* 0x000fc40000000000 */
[----:B------:R0:W-:Y:S04]  /*62b20*/  STL.64 [R1+0x6c0], R20 ;  /* 0x0006c01401007387 */ /* 0x0001e80000100a00 */
[----:B------:R-:W-:Y:S04]  /*62b30*/  STL.64 [R1+0x6c8], R22 ;  /* 0x0006c81601007387 */ /* 0x000fe80000100a00 */
[----:B0-----:R-:W4:Y:S02]  /*62b40*/  LDL.LU.64 R20, [R1+0x7198] ;  /* 0x0071980001147983 */ /* 0x001f240000300a00 */
[----:B----4-:R-:W-:-:S15]  /*62b50*/  HMMA.16816.F32 R8, R16, R20, R8 ;  /* 0x000000141008723c */ /* 0x010fde0000001808 */
[----:B------:R-:W-:-:S08]  /*62b60*/  NOP ;  /* 0x0000000000007918 */ /* 0x000fd00000000000 */
[----:B------:R0:W-:Y:S04]  /*62b70*/  STL.64 [R1+0x6b0], R8 ;  /* 0x0006b00801007387 */ /* 0x0001e80000100a00 */
[----:B------:R-:W-:Y:S04]  /*62b80*/  STL.64 [R1+0x6b8], R10 ;  /* 0x0006b80a01007387 */ /* 0x000fe80000100a00 */
[----:B0-----:R-:W4:Y:S01]  /*62b90*/  LDL.LU.64 R8, [R1+0x7190] ;  /* 0x0071900001087983 */ /* 0x001f220000300a00 */
[----:B------:R-:W-:-:S03]  /*62ba0*/  IMAD.MOV.U32 R29, RZ, RZ, R21 ;  /* 0x000000ffff1d7224 */ /* 0x000fc600078e0015 */
[----:B------:R-:W3:Y:S04]  /*62bb0*/  LDL.LU.64 R20, [R1+0x640] ;  /* 0x0006400001147983 */ /* 0x000ee80000300a00 */
[----:B------:R-:W3:Y:S04]  /*62bc0*/  LDL.LU.64 R22, [R1+0x648] ;  /* 0x0006480001167983 */ /* 0x000ee80000300a00 */
[----:B------:R-:W-:Y:S01]  /*62bd0*/  STL [R1+0x6ff0], R29 ;  /* 0x006ff01d01007387 */ /* 0x000fe20000100800 */
[----:B----4-:R-:W-:-:S15]  /*62be0*/  HMMA.16816.F32 R12, R16, R8, R12 ;  /* 0x00000008100c723c */ /* 0x010fde000000180c */
[----:B------:R-:W-:-:S08]  /*62bf0*/  NOP ;  /* 0x0000000000007918 */ /* 0x000fd00000000000 */
[----:B------:R0:W-:Y:S04]  /*62c00*/  STL.64 [R1+0x6a0], R12 ;  /* 0x0006a00c01007387 */ /* 0x0001e80000100a00 */
[----:B------:R-:W-:Y:S04]  /*62c10*/  STL.64 [R1+0x6a8], R14 ;  /* 0x0006a80e01007387 */ /* 0x000fe80000100a00 */
[----:B0-----:R-:W2:Y:S01]  /*62c20*/  LDL.LU.64 R12, [R1+0x7188] ;  /* 0x00718800010c7983 */ /* 0x001ea20000300a00 */
[----:B------:R-:W-:Y:S02]  /*62c30*/  IMAD.MOV.U32 R7, RZ, RZ, R8 ;  /* 0x000000ffff077224 */ /* 0x000fe400078e0008 */
[----:B------:R-:W-:Y:S01]  /*62c40*/  IMAD.MOV.U32 R10, RZ, RZ, R9 ;  /* 0x000000ffff0a7224 */ /* 0x000fe200078e0009 */
[----:B------:R-:W4:Y:S04]  /*62c50*/  LDL.LU R11, [R1+0x7180] ;  /* 0x00718000010b7983 */ /* 0x000f280000300800 */
[----:B------:R-:W3:Y:S01]  /*62c60*/  LDL.LU.64 R8, [R1+0x7178] ;  /* 0x0071780001087983 */ /* 0x000ee20000300a00 */
        /* <DEDUP_REMOVED lines=28> */
[----:B0-----:R-:W4:Y:S04]  /*62e30*/  LDL.LU.64 R14, [R1+0x7118] ;  /* 0x00711800010e7983 */ /* 0x001f280000300a00 */
[----:B------:R-:W2:Y:S01]  /*62e40*/  LDL.LU.64 R12, [R1+0x7110] ;  /* 0x00711000010c7983 */ /* 0x000ea20000300a00 */
[C---:B---3--:R-:W-:Y:S06]  /*62e50*/  HMMA.16816.F32 R20, R16.reuse, R8, R20 ;  /* 0x000000081014723c */ /* 0x048fec0000001814 */
[----:B--2---:R-:W-:-:S15]  /*62e60*/  HMMA.16816.F32 R24, R16, R12, R24 ;  /* 0x0000000c1018723c */ /* 0x004fde0000001818 */
[----:B------:R-:W-:-:S08]  /*62e70*/  NOP ;  /* 0x0000000000007918 */ /* 0x000fd00000000000 */
[----:B------:R-:W-:Y:S04]  /*62e80*/  STL.64 [R1+0x650], R24 ;  /* 0x0006501801007387 */ /* 0x000fe80000100a00 */
[----:B------:R0:W-:Y:S04]  /*62e90*/  STL.64 [R1+0x658], R26 ;  /* 0x0006581a01007387 */ /* 0x0001e80000100a00 */
[----:B0-----:R-:W2:Y:S04]  /*62ea0*/  LDL.LU.64 R26, [R1+0x7108] ;  /* 0x00710800011a7983 */ /* 0x001ea80000300a00 */
[----:B------:R-:W3:Y:S04]  /*62eb0*/  LDL.LU.64 R24, [R1+0x7100] ;  /* 0x0071000001187983 */ /* 0x000ee80000300a00 */
[----:B----4-:R-:W-:Y:S04]  /*62ec0*/  STL.64 [R1+0x6f20], R14 ;  /* 0x006f200e01007387 */ /* 0x010fe80000100a00 */
[----:B------:R0:W-:Y:S04]  /*62ed0*/  STL.64 [R1+0x6f18], R12 ;  /* 0x006f180c01007387 */ /* 0x0001e80000100a00 */
[----:B0-----:R-:W4:Y:S04]  /*62ee0*/  LDL.LU.64 R12, [R1+0x11a0] ;  /* 0x0011a000010c7983 */ /* 0x001f280000300a00 */
[----:B------:R-:W4:Y:S04]  /*62ef0*/  LDL.LU.64 R14, [R1+0x11a8] ;  /* 0x0011a800010e7983 */ /* 0x000f280000300a00 */
[----:B------:R0:W-:Y:S04]  /*62f00*/  STL.64 [R1+0x640], R20 ;  /* 0x0006401401007387 */ /* 0x0001e80000100a00 */
[----:B------:R-:W-:Y:S04]  /*62f10*/  STL.64 [R1+0x648], R22 ;  /* 0x0006481601007387 */ /* 0x000fe80000100a00 */
[----:B0-----:R-:W2:Y:S04]  /*62f20*/  LDL.LU R20, [R1+0x70f8] ;  /* 0x0070f80001147983 */ /* 0x001ea80000300800 */
[----:B------:R-:W-:Y:S04]  /*62f30*/  STL [R1+0x70b0], R10 ;  /* 0x0070b00a01007387 */ /* 0x000fe80000100800 */
[----:B------:R-:W-:Y:S04]  /*62f40*/  STL.64 [R1+0x70a8], R8 ;  /* 0x0070a80801007387 */ /* 0x000fe80000100a00 */
[----:B--2---:R-:W0:Y:S01]  /*62f50*/  LDSM.16.MT88.4 R20, [R20+UR4+0x10080] ;  /* 0x010080041414783b */ /* 0x004e220008004200 */
[----:B----4-:R-:W-:Y:S03]  /*62f60*/  HMMA.16816.F32 R12, R16, R4, R12 ;  /* 0x00000004100c723c */ /* 0x010fe6000000180c */
[----:B0-----:R-:W-:Y:S04]  /*62f70*/  STL.64 [R1+0x6ee0], R22 ;  /* 0x006ee01601007387 */ /* 0x001fe80000100a00 */
[----:B------:R0:W-:Y:S04]  /*62f80*/  STL.64 [R1+0x6ed8], R20 ;  /* 0x006ed81401007387 */ /* 0x0001e80000100a00 */
[----:B0-----:R-:W2:Y:S04]  /*62f90*/  LDL R20, [R1+0x1e0] ;  /* 0x0001e00001147983 */ /* 0x001ea80000100800 */
[----:B------:R-:W2:Y:S08]  /*62fa0*/  LDL R21, [R1+0x1e4] ;  /* 0x0001e40001157983 */ /* 0x000eb00000100800 */
[----:B------:R3:W-:Y:S04]  /*62fb0*/  STL.64 [R1+0x11a0], R12 ;  /* 0x0011a00c01007387 */ /* 0x0007e80000100a00 */
[----:B------:R-:W-:Y:S01]  /*62fc0*/  STL.64 [R1+0x11a8], R14 ;  /* 0x0011a80e01007387 */ /* 0x000fe20000100a00 */
[----:B---3--:R-:W-:-:S02]  /*62fd0*/  IMAD.MOV.U32 R12, RZ, RZ, R25 ;  /* 0x000000ffff0c7224 */ /* 0x008fc400078e0019 */
[----:B------:R-:W-:Y:S01]  /*62fe0*/  IMAD.MOV.U32 R13, RZ, RZ, R11 ;  /* 0x000000ffff0d7224 */ /* 0x000fe200078e000b */
[----:B------:R-:W3:Y:S04]  /*62ff0*/  LDL.LU R25, [R1+0x70f4] ;  /* 0x0070f40001197983 */ /* 0x000ee80000300800 */
[----:B------:R-:W4:Y:S04]  /*63000*/  LDL.LU R11, [R1+0x70f0] ;  /* 0x0070f000010b7983 */ /* 0x000f280000300800 */
[----:B------:R0:W-:Y:S02]  /*63010*/  STL.64 [R1+0x6ff8], R12 ;  /* 0x006ff80c01007387 */ /* 0x0001e40000100a00 */
[----:B0-----:R-:W-:-:S02]  /*63020*/  IMAD.MOV.U32 R12, RZ, RZ, R27 ;  /* 0x000000ffff0c7224 */ /* 0x001fc400078e001b */
[----:B------:R-:W-:Y:S01]  /*63030*/  IMAD.MOV.U32 R13, RZ, RZ, R24 ;  /* 0x000000ffff0d7224 */ /* 0x000fe200078e0018 */
[----:B------:R-:W4:Y:S04]  /*63040*/  LDL.LU R27, [R1+0x70ec] ;  /* 0x0070ec00011b7983 */ /* 0x000f280000300800 */
[----:B------:R-:W3:Y:S04]  /*63050*/  LDL.LU R24, [R1+0x70e8] ;  /* 0x0070e80001187983 */ /* 0x000ee80000300800 */
[----:B------:R0:W-:Y:S04]  /*63060*/  STL.64 [R1+0x7010], R12 ;  /* 0x0070100c01007387 */ /* 0x0001e80000100a00 */
[----:B0-----:R-:W2:Y:S04]  /*63070*/  LDL.LU.64 R12, [R1+0x1190] ;  /* 0x00119000010c7983 */ /* 0x001ea80000300a00 */
[----:B------:R-:W2:Y:S04]  /*63080*/  LDL.LU.64 R14, [R1+0x1198] ;  /* 0x00119800010e7983 */ /* 0x000ea80000300a00 */
[----:B------:R-:W-:Y:S04]  /*63090*/  STL [R1+0x6f14], R4 ;  /* 0x006f140401007387 */ /* 0x000fe80000100800 */
[----:B------:R-:W-:Y:S01]  /*630a0*/  STL [R1+0x6f10], R5 ;  /* 0x006f100501007387 */ /* 0x000fe20000100800 */
[----:B--2---:R-:W-:Y:S07]  /*630b0*/  HMMA.16816.F32 R20, R16, R20, R12 ;  /* 0x000000141014723c */ /* 0x004fee000000180c */
[----:B------:R-:W-:-:S02]  /*630c0*/  IMAD.MOV.U32 R12, RZ, RZ, R0 ;  /* 0x000000ffff0c7224 */ /* 0x000fc400078e0000 */
[----:B------:R-:W2:Y:S01]  /*630d0*/  LDL.LU R0, [R1+0x70e4] ;  /* 0x0070e40001007983 */ /* 0x000ea20000300800 */
[----:B------:R-:W-:-:S13]  /*630e0*/  IMAD.MOV.U32 R13, RZ, RZ, R2 ;  /* 0x000000ffff0d7224 */ /* 0x000fda00078e0002 */
[----:B------:R0:W-:Y:S04]  /*630f0*/  STL.64 [R1+0x1190], R20 ;  /* 0x0011901401007387 */ /* 0x0001e80000100a00 */
[----:B------:R-:W-:Y:S04]  /*63100*/  STL.64 [R1+0x1198], R22 ;  /* 0x0011981601007387 */ /* 0x000fe80000100a00 */
[----:B------:R-:W2:Y:S04]  /*63110*/  LDL.LU R2, [R1+0x70e0] ;  /* 0x0070e00001027983 */ /* 0x000ea80000300800 */
[----:B0-----:R-:W4:Y:S01]  /*63120*/  LDL R20, [R1+0x170] ;  /* 0x0001700001147983 */ /* 0x001f220000100800 */
[----:B---3--:R-:W-:-:S03]  /*63130*/  IMAD.MOV.U32 R21, RZ, RZ, R24 ;  /* 0x000000ffff157224 */ /* 0x008fc600078e0018 */
[----:B------:R-:W3:Y:S04]  /*63140*/  LDL.LU R24, [R1+0x70dc] ;  /* 0x0070dc0001187983 */ /* 0x000ee80000300800 */
[----:B----4-:R0:W-:Y:S04]  /*63150*/  STL.64 [R1+0x70b8], R20 ;  /* 0x0070b81401007387 */ /* 0x0101e80000100a00 */
[----:B0-----:R-:W4:Y:S04]  /*63160*/  LDL.64 R20, [R1+0x1d0] ;  /* 0x0001d00001147983 */ /* 0x001f280000100a00 */
[----:B------:R0:W-:Y:S04]  /*63170*/  STL.64 [R1+0x7028], R12 ;  /* 0x0070280c01007387 */ /* 0x0001e80000100a00 */
[----:B0-----:R-:W4:Y:S04]  /*63180*/  LDL.LU.64 R12, [R1+0x630] ;  /* 0x00063000010c7983 */ /* 0x001f280000300a00 */
[----:B------:R-:W4:Y:S02]  /*63190*/  LDL.LU.64 R14, [R1+0x638] ;  /* 0x00063800010e7983 */ /* 0x000f240000300a00 */
[----:B----4-:R-:W-:Y:S06]  /*631a0*/  HMMA.16816.F32 R12, R16, R20, R12 ;  /* 0x00000014100c723c */ /* 0x010fec000000180c */
[----:B------:R-:W-:-:S02]  /*631b0*/  IMAD.MOV.U32 R4, RZ, RZ, R20 ;  /* 0x000000ffff047224 */ /* 0x000fc400078e0014 */
[----:B------:R-:W-:-:S15]  /*631c0*/  IMAD.MOV.U32 R5, RZ, RZ, R21 ;  /* 0x000000ffff057224 */ /* 0x000fde00078e0015 */
[----:B------:R0:W-:Y:S04]  /*631d0*/  STL.64 [R1+0x630], R12 ;  /* 0x0006300c01007387 */ /* 0x0001e80000100a00 */
[----:B------:R-:W-:Y:S01]  /*631e0*/  STL.64 [R1+0x638], R14 ;  /* 0x0006380e01007387 */ /* 0x000fe20000100a00 */
[----:B0-----:R-:W-:Y:S02]  /*631f0*/  IMAD.MOV.U32 R12, RZ, RZ, R25 ;  /* 0x000000ffff0c7224 */ /* 0x001fe400078e0019 */
[----:B------:R-:W-:Y:S01]  /*63200*/  IMAD.MOV.U32 R13, RZ, RZ, R26 ;  /* 0x000000ffff0d7224 */ /* 0x000fe200078e001a */
[----:B------:R-:W3:Y:S04]  /*63210*/  LDL.LU R25, [R1+0x70d8] ;  /* 0x0070d80001197983 */ /* 0x000ee80000300800 */
[----:B------:R-:W3:Y:S04]  /*63220*/  LDL.LU R26, [R1+0x70d4] ;  /* 0x0070d400011a7983 */ /* 0x000ee80000300800 */
[----:B------:R0:W-:Y:S02]  /*63230*/  STL.64 [R1+0x7040], R12 ;  /* 0x0070400c01007387 */ /* 0x0001e40000100a00 */
[----:B0-----:R-:W-:-:S02]  /*63240*/  IMAD.MOV.U32 R12, RZ, RZ, R27 ;  /* 0x000000ffff0c7224 */ /* 0x001fc400078e001b */
[----:B------:R-:W-:Y:S01]  /*63250*/  IMAD.MOV.U32 R13, RZ, RZ, R11 ;  /* 0x000000ffff0d7224 */ /* 0x000fe200078e000b */
[----:B------:R-:W3:Y:S04]  /*63260*/  LDL.LU R27, [R1+0x70d0] ;  /* 0x0070d000011b7983 */ /* 0x000ee80000300800 */
[----:B------:R-:W-:Y:S04]  /*63270*/  STL.64 [R1+0x7058], R12 ;  /* 0x0070580c01007387 */ /* 0x000fe80000100a00 */
[----:B------:R-:W4:Y:S04]  /*63280*/  LDL.LU.64 R20, [R1+0xd70] ;  /* 0x000d700001147983 */ /* 0x000f280000300a00 */
[----:B------:R-:W3:Y:S01]  /*63290*/  LDL.LU.64 R22, [R1+0xd78] ;  /* 0x000d780001167983 */ /* 0x000ee20000300a00 */
[----:B--2---:R-:W-:-:S02]  /*632a0*/  IMAD.MOV.U32 R16, RZ, RZ, R2 ;  /* 0x000000ffff107224 */ /* 0x004fc400078e0002 */
[----:B------:R-:W-:Y:S01]  /*632b0*/  IMAD.MOV.U32 R17, RZ, RZ, R0 ;  /* 0x000000ffff117224 */ /* 0x000fe200078e0000 */
[----:B---3--:R-:W-:Y:S04]  /*632c0*/  STL.64 [R1+0x70c8], R22 ;  /* 0x0070c81601007387 */ /* 0x008fe80000100a00 */
[----:B----4-:R0:W-:Y:S04]  /*632d0*/  STL.64 [R1+0x70c0], R20 ;  /* 0x0070c01401007387 */ /* 0x0101e80000100a00 */
[----:B0-----:R-:W2:Y:S04]  /*632e0*/  LDL.LU.64 R20, [R1+0xd80] ;  /* 0x000d800001147983 */ /* 0x001ea80000300a00 */
[----:B------:R-:W2:Y:S04]  /*632f0*/  LDL.LU.64 R22, [R1+0xd88] ;  /* 0x000d880001167983 */ /* 0x000ea80000300a00 */
[----:B------:R-:W3:Y:S04]  /*63300*/  LDL.LU.64 R8, [R1+0xd60] ;  /* 0x000d600001087983 */ /* 0x000ee80000300a00 */
[----:B------:R-:W3:Y:S04]  /*63310*/  LDL.LU.64 R10, [R1+0xd68] ;  /* 0x000d6800010a7983 */ /* 0x000ee80000300a00 */
[----:B------:R-:W4:Y:S04]  /*63320*/  LDL.LU.64 R12, [R1+0xd50] ;  /* 0x000d5000010c7983 */ /* 0x000f280000300a00 */
[----:B------:R-:W4:Y:S04]  /*63330*/  LDL.LU.64 R14, [R1+0xd58] ;  /* 0x000d5800010e7983 */ /* 0x000f280000300a00 */
[----:B------:R0:W-:Y:S04]  /*63340*/  STL.64 [R1+0x7060], R16 ;  /* 0x0070601001007387 */ /* 0x0001e80000100a00 */
[----:B0-----:R-:W2:Y:S04]  /*63350*/  LDL.64 R16, [R1+0x140] ;  /* 0x0001400001107983 */ /* 0x001ea80000100a00 */
[----:B--2---:R0:W-:Y:S04]  /*63360*/  STL.64 [R1+0x7078], R16 ;  /* 0x0070781001007387 */ /* 0x0041e80000100a00 */
[----:B0-----:R-:W2:Y:S04]  /*63370*/  LDL.64 R16, [R1+0x1a0] ;  /* 0x0001a00001107983 */ /* 0x001ea80000100a00 */
[----:B------:R-:W-:Y:S04]  /*63380*/  STL.64 [R1+0x7008], R6 ;  /* 0x0070080601007387 */ /* 0x000fe80000100a00 */
[----:B------:R0:W-:Y:S04]  /*63390*/  STL.64 [R1+0x7000], R4 ;  /* 0x0070000401007387 */ /* 0x0001e80000100a00 */
[----:B0-----:R-:W3:Y:S01]  /*633a0*/  LDL.64 R4, [R1+0x180] ;  /* 0x0001800001047983 */ /* 0x001ee20000100a00 */
[----:B--2---:R-:W-:Y:S06]  /*633b0*/  HMMA.16816.F32 R20, R24, R16, R20 ;  /* 0x000000101814723c */ /* 0x004fec0000001814 */
[----:B------:R-:W-:-:S02]  /*633c0*/  IMAD.MOV.U32 R2, RZ, RZ, R16 ;  /* 0x000000ffff027224 */ /* 0x000fc400078e0010 */
[----:B------:R-:W-:-:S15]  /*633d0*/  IMAD.MOV.U32 R0, RZ, RZ, R17 ;  /* 0x000000ffff007224 */ /* 0x000fde00078e0011 */
[----:B------:R-:W-:Y:S04]  /*633e0*/  STL.64 [R1+0xd80], R20 ;  /* 0x000d801401007387 */ /* 0x000fe80000100a00 */
[----:B------:R0:W-:Y:S04]  /*633f0*/  STL.64 [R1+0xd88], R22 ;  /* 0x000d881601007387 */ /* 0x0001e80000100a00 */
[----:B0-----:R-:W2:Y:S04]  /*63400*/  LDL.LU.64 R22, [R1+0x70c8] ;  /* 0x0070c80001167983 */ /* 0x001ea80000300a00 */
[----:B------:R-:W2:Y:S04]  /*63410*/  LDL.LU.64 R20, [R1+0x70c0] ;  /* 0x0070c00001147983 */ /* 0x000ea80000300a00 */
[----:B------:R-:W4:Y:S04]  /*63420*/  LDL R16, [R1+0x150] ;  /* 0x0001500001107983 */ /* 0x000f280000100800 */
[----:B------:R-:W4:Y:S04]  /*63430*/  LDL R17, [R1+0x154] ;  /* 0x0001540001117983 */ /* 0x000f280000100800 */
[----:B----4-:R0:W-:Y:S04]  /*63440*/  STL.64 [R1+0x7090], R16 ;  /* 0x0070901001007387 */ /* 0x0101e80000100a00 */
[----:B0-----:R-:W2:Y:S04]  /*63450*/  LDL R16, [R1+0x190] ;  /* 0x0001900001107983 */ /* 0x001ea80000100800 */
[----:B------:R-:W2:Y:S01]  /*63460*/  LDL R17, [R1+0x194] ;  /* 0x0001940001117983 */ /* 0x000ea20000100800 */
[C---:B---3--:R-:W-:Y:S06]  /*63470*/  HMMA.16816.F32 R8, R24.reuse, R4, R8 ;  /* 0x000000041808723c */ /* 0x048fec0000001808 */
[----:B--2---:R-:W-:Y:S01]  /*63480*/  HMMA.16816.F32 R16, R24, R16, R20 ;  /* 0x000000101810723c */ /* 0x004fe20000001814 */
[----:B------:R-:W2:-:S15]  /*63490*/  LDL.LU.64 R20, [R1+0x70b8] ;  /* 0x0070b80001147983 */ /* 0x000e9e0000300a00 */
[----:B------:R-:W-:-:S07]  /*634a0*/  NOP ;  /* 0x0000000000007918 */ /* 0x000fce0000000000 */
[----:B------:R0:W-:Y:S04]  /*634b0*/  STL.64 [R1+0xd70], R16 ;  /* 0x000d701001007387 */ /* 0x0001e80000100a00 */
[----:B------:R-:W-:Y:S04]  /*634c0*/  STL.64 [R1+0xd78], R18 ;  /* 0x000d781201007387 */ /* 0x000fe80000100a00 */
[----:B0-----:R-:W3:Y:S04]  /*634d0*/  LDL.64 R16, [R1+0x160] ;  /* 0x0001600001107983 */ /* 0x001ee80000100a00 */
[----:B------:R-:W-:Y:S04]  /*634e0*/  STL.64 [R1+0xd60], R8 ;  /* 0x000d600801007387 */ /* 0x000fe80000100a00 */
[----:B------:R0:W-:Y:S04]  /*634f0*/  STL.64 [R1+0xd68], R10 ;  /* 0x000d680a01007387 */ /* 0x0001e80000100a00 */
[----:B0-----:R-:W4:Y:S04]  /*63500*/  LDL.LU R10, [R1+0x70b0] ;  /* 0x0070b000010a7983 */ /* 0x001f280000300800 */
[----:B------:R-:W3:Y:S01]  /*63510*/  LDL.LU.64 R8, [R1+0x70a8] ;  /* 0x0070a80001087983 */ /* 0x000ee20000300a00 */
[----:B------:R-:W-:-:S05]  /*63520*/  IMAD.MOV.U32 R11, RZ, RZ, R5 ;  /* 0x000000ffff0b7224 */ /* 0x000fca00078e0005 */
[----:B------:R-:W-:Y:S01]  /*63530*/  STL [R1+0x6ec8], R11 ;  /* 0x006ec80b01007387 */ /* 0x000fe20000100800 */
[C---:B--2---:R-:W-:Y:S03]  /*63540*/  HMMA.16816.F32 R4, R24.reuse, R20, R12 ;  /* 0x000000141804723c */ /* 0x044fe6000000180c */
[----:B----4-:R-:W-:Y:S04]  /*63550*/  STL [R1+0x70a0], R10 ;  /* 0x0070a00a01007387 */ /* 0x010fe80000100800 */
[----:B---3--:R0:W-:Y:S04]  /*63560*/  STL.64 [R1+0x7098], R8 ;  /* 0x0070980801007387 */ /* 0x0081e80000100a00 */
[----:B0-----:R-:W2:Y:S04]  /*63570*/  LDL.LU.64 R8, [R1+0xd40] ;  /* 0x000d400001087983 */ /* 0x001ea80000300a00 */
[----:B------:R-:W2:Y:S08]  /*63580*/  LDL.LU.64 R10, [R1+0xd48] ;  /* 0x000d4800010a7983 */ /* 0x000eb00000300a00 */
[----:B------:R-:W-:Y:S04]  /*63590*/  STL.64 [R1+0xd50], R4 ;  /* 0x000d500401007387 */ /* 0x000fe80000100a00 */
[----:B------:R-:W-:Y:S04]  /*635a0*/  STL.64 [R1+0xd58], R6 ;  /* 0x000d580601007387 */ /* 0x000fe80000100a00 */
        /* <DEDUP_REMOVED lines=15> */
[----:B------:R-:W4:Y:S01]  /*636a0*/  LDL.LU.64 R6, [R1+0xce8] ;  /* 0x000ce80001067983 */ /* 0x000f220000300a00 */
[----:B------:R-:W-:Y:S03]  /*636b0*/  HMMA.16816.F32 R8, R24, R16, R8 ;  /* 0x000000101808723c */ /* 0x000fe60000001808 */
[----:B----4-:R-:W-:Y:S04]  /*636c0*/  STL.64 [R1+0x7038], R6 ;  /* 0x0070380601007387 */ /* 0x010fe80000100a00 */
[----:B--2---:R0:W-:Y:S04]  /*636d0*/  STL.64 [R1+0x7030], R4 ;  /* 0x0070300401007387 */ /* 0x0041e80000100a00 */
[----:B0-----:R-:W2:Y:S04]  /*636e0*/  LDL.LU.64 R4, [R1+0xcf0] ;  /* 0x000cf00001047983 */ /* 0x001ea80000300a00 */
[----:B------:R-:W4:Y:S04]  /*636f0*/  LDL.LU.64 R6, [R1+0xcf8] ;  /* 0x000cf80001067983 */ /* 0x000f280000300a00 */
[----:B----4-:R-:W-:Y:S04]  /*63700*/  STL.64 [R1+0x7050], R6 ;  /* 0x0070500601007387 */ /* 0x010fe80000100a00 */
[----:B--2---:R0:W-:Y:S04]  /*63710*/  STL.64 [R1+0x7048], R4 ;  /* 0x0070480401007387 */ /* 0x0041e80000100a00 */
[----:B0-----:R-:W2:Y:S04]  /*63720*/  LDL.LU.64 R4, [R1+0xd00] ;  /* 0x000d000001047983 */ /* 0x001ea80000300a00 */
[----:B------:R-:W2:Y:S04]  /*63730*/  LDL.LU.64 R6, [R1+0xd08] ;  /* 0x000d080001067983 */ /* 0x000ea80000300a00 */
[----:B------:R-:W4:Y:S04]  /*63740*/  LDL.LU.64 R20, [R1+0xcc0] ;  /* 0x000cc00001147983 */ /* 0x000f280000300a00 */
[----:B------:R-:W4:Y:S04]  /*63750*/  LDL.LU.64 R22, [R1+0xcc8] ;  /* 0x000cc80001167983 */ /* 0x000f280000300a00 */
[----:B------:R-:W-:Y:S04]  /*63760*/  STL.64 [R1+0xd40], R8 ;  /* 0x000d400801007387 */ /* 0x000fe80000100a00 */
[----:B------:R0:W-:Y:S04]  /*63770*/  STL.64 [R1+0xd48], R10 ;  /* 0x000d480a01007387 */ /* 0x0001e80000100a00 */
[----:B0-----:R-:W4:Y:S04]  /*63780*/  LDL.LU R10, [R1+0x70a0] ;  /* 0x0070a000010a7983 */ /* 0x001f280000300800 */
[----:B------:R-:W2:Y:S01]  /*63790*/  LDL.LU.64 R8, [R1+0x7098] ;  /* 0x0070980001087983 */ /* 0x000ea20000300a00 */
[----:B------:R-:W-:-:S03]  /*637a0*/  IMAD.MOV.U32 R11, RZ, RZ, R16 ;  /* 0x000000ffff0b7224 */ /* 0x000fc600078e0010 */
[----:B------:R-:W3:Y:S04]  /*637b0*/  LDL.LU.64 R16, [R1+0x7090] ;  /* 0x0070900001107983 */ /* 0x000ee80000300a00 */
[----:B------:R-:W-:Y:S01]  /*637c0*/  STL [R1+0x6ecc], R11 ;  /* 0x006ecc0b01007387 */ /* 0x000fe20000100800 */
        /* <DEDUP_REMOVED lines=15> */
[----:B------:R-:W-:Y:S04]  /*638c0*/  STL [R1+0x6f40], R11 ;  /* 0x006f400b01007387 */ /* 0x000fe80000100800 */
[----:B--2---:R-:W-:Y:S01]  /*638d0*/  STL.64 [R1+0x6f38], R8 ;  /* 0x006f380801007387 */ /* 0x004fe20000100a00 */
[----:B---3--:R-:W-:Y:S03]  /*638e0*/  HMMA.16816.F32 R16, R24, R16, R12 ;  /* 0x000000101810723c */ /* 0x008fe6000000180c */
[----:B------:R-:W2:-:S15]  /*638f0*/  LDL.LU.64 R12, [R1+0x7058] ;  /* 0x00705800010c7983 */ /* 0x000e9e0000300a00 */
[----:B------:R-:W-:-:S05]  /*63900*/  NOP ;  /* 0x0000000000007918 */ /* 0x000fca0000000000 */
[----:B------:R0:W-:Y:S04]  /*63910*/  STL.64 [R1+0xd10], R16 ;  /* 0x000d101001007387 */ /* 0x0001e80000100a00 */
[----:B------:R-:W-:Y:S04]  /*63920*/  STL.64 [R1+0xd18], R18 ;  /* 0x000d181201007387 */ /* 0x000fe80000100a00 */
[----:B0-----:R-:W3:Y:S01]  /*63930*/  LDL.64 R16, [R1+0x90] ;  /* 0x0000900001107983 */ /* 0x001ee20000100a00 */
[C---:B--2---:R-:W-:Y:S03]  /*63940*/  HMMA.16816.F32 R12, R24.reuse, R12, R4 ;  /* 0x0000000c180c723c */ /* 0x044fe60000001804 */
[----:B---3--:R0:W-:Y:S04]  /*63950*/  STL.64 [R1+0x6fc0], R16 ;  /* 0x006fc01001007387 */ /* 0x0081e80000100a00 */
[----:B0-----:R-:W2:Y:S04]  /*63960*/  LDL.64 R16, [R1+0xd0] ;  /* 0x0000d00001107983 */ /* 0x001ea80000100a00 */
[----:B------:R-:W3:Y:S04]  /*63970*/  LDL.LU.64 R6, [R1+0x7050] ;  /* 0x0070500001067983 */ /* 0x000ee80000300a00 */
[----:B------:R-:W3:Y:S08]  /*63980*/  LDL.LU.64 R4, [R1+0x7048] ;  /* 0x0070480001047983 */ /* 0x000ef00000300a00 */
        /* <DEDUP_REMOVED lines=23> */
[----:B0-----:R-:W4:Y:S02]  /*63b00*/  LDL.LU.64 R12, [R1+0x6ff8] ;  /* 0x006ff800010c7983 */ /* 0x001f240000300a00 */
[----:B----4-:R-:W-:Y:S02]  /*63b10*/  HMMA.16816.F32 R12, R24, R12, R20 ;  /* 0x0000000c180c723c */ /* 0x010fe40000001814 */
[----:B------:R-:W4:Y:S04]  /*63b20*/  LDL.64 R20, [R1+0x20] ;  /* 0x0000200001147983 */ /* 0x000f280000100a00 */
[----:B----4-:R0:W-:-:S15]  /*63b30*/  STL.64 [R1+0x6f58], R20 ;  /* 0x006f581401007387 */ /* 0x0101de0000100a00 */
[----:B------:R-:W-:-:S02]  /*63b40*/  NOP ;  /* 0x0000000000007918 */ /* 0x000fc40000000000 */
[----:B------:R-:W-:Y:S04]  /*63b50*/  STL.64 [R1+0xcc0], R12 ;  /* 0x000cc00c01007387 */ /* 0x000fe80000100a00 */
[----:B------:R-:W-:Y:S01]  /*63b60*/  STL.64 [R1+0xcc8], R14 ;  /* 0x000cc80e01007387 */ /* 0x000fe20000100a00 */
[----:B0-----:R-:W-:Y:S02]  /*63b70*/  IMAD.MOV.U32 R20, RZ, RZ, R29 ;  /* 0x000000ffff147224 */ /* 0x001fe400078e001d */
[----:B------:R-:W-:Y:S01]  /*63b80*/  IMAD.MOV.U32 R21, RZ, RZ, R3 ;  /* 0x000000ffff157224 */ /* 0x000fe200078e0003 */
[----:B------:R-:W4:Y:S04]  /*63b90*/  LDL.LU R29, [R1+0x6ff0] ;  /* 0x006ff000011d7983 */ /* 0x000f280000300800 */
[----:B------:R-:W4:Y:S04]  /*63ba0*/  LDL.LU R3, [R1+0x6fec] ;  /* 0x006fec0001037983 */ /* 0x000f280000300800 */
[----:B------:R0:W-:Y:S04]  /*63bb0*/  STL.64 [R1+0x6f70], R20 ;  /* 0x006f701401007387 */ /* 0x0001e80000100a00 */
[----:B0-----:R-:W2:Y:S04]  /*63bc0*/  LDL.LU.64 R20, [R1+0xcb0] ;  /* 0x000cb00001147983 */ /* 0x001ea80000300a00 */
[----:B------:R-:W2:Y:S04]  /*63bd0*/  LDL.LU.64 R22, [R1+0xcb8] ;  /* 0x000cb80001167983 */ /* 0x000ea80000300a00 */
[----:B------:R-:W3:Y:S01]  /*63be0*/  LDL.64 R12, [R1] ;  /* 0x00000000010c7983 */ /* 0x000ee20000100a00 */
[----:B--2---:R-:W-:Y:S03]  /*63bf0*/  HMMA.16816.F32 R20, R24, R16, R20 ;  /* 0x000000101814723c */ /* 0x004fe60000001814 */
[----:B---3--:R0:W-:Y:S02]  /*63c00*/  STL.64 [R1+0x6f48], R12 ;  /* 0x006f480c01007387 */ /* 0x0081e40000100a00 */
[----:B0-----:R-:W-:-:S02]  /*63c10*/  IMAD.MOV.U32 R13, RZ, RZ, R6 ;  /* 0x000000ffff0d7224 */ /* 0x001fc400078e0006 */
[----:B------:R-:W-:Y:S02]  /*63c20*/  IMAD.MOV.U32 R6, RZ, RZ, R17 ;  /* 0x000000ffff067224 */ /* 0x000fe400078e0011 */
[----:B------:R-:W-:Y:S02]  /*63c30*/  IMAD.MOV.U32 R12, RZ, RZ, R28 ;  /* 0x000000ffff0c7224 */ /* 0x000fe400078e001c */
[----:B------:R-:W-:-:S12]  /*63c40*/  IMAD.MOV.U32 R28, RZ, RZ, R16 ;  /* 0x000000ffff1c7224 */ /* 0x000fd800078e0010 */
[----:B------:R0:W-:Y:S04]  /*63c50*/  STL.64 [R1+0xcb0], R20 ;  /* 0x000cb01401007387 */ /* 0x0001e80000100a00 */
[----:B------:R-:W-:Y:S04]  /*63c60*/  STL.64 [R1+0xcb8], R22 ;  /* 0x000cb81601007387 */ /* 0x000fe80000100a00 */
[----:B------:R-:W-:Y:S04]  /*63c70*/  STL [R1+0x6fd0], R6 ;  /* 0x006fd00601007387 */ /* 0x000fe80000100800 */
[----:B------:R1:W-:Y:S01]  /*63c80*/  STL.64 [R1+0x6fc8], R4 ;  /* 0x006fc80401007387 */ /* 0x0003e20000100a00 */
[----:B0-----:R-:W-:-:S03]  /*63c90*/  IMAD.MOV.U32 R20, RZ, RZ, R7 ;  /* 0x000000ffff147224 */ /* 0x001fc600078e0007 */
[----:B-1----:R-:W2:Y:S04]  /*63ca0*/  LDL R4, [R1+0xb0] ;  /* 0x0000b00001047983 */ /* 0x002ea80000100800 */
[----:B------:R-:W2:Y:S04]  /*63cb0*/  LDL R5, [R1+0xb4] ;  /* 0x0000b40001057983 */ /* 0x000ea80000100800 */
[----:B------:R-:W3:Y:S04]  /*63cc0*/  LDL.LU R7, [R1+0x6fe8] ;  /* 0x006fe80001077983 */ /* 0x000ee80000300800 */
[----:B------:R-:W4:Y:S04]  /*63cd0*/  LDL.LU.64 R16, [R1+0xc80] ;  /* 0x000c800001107983 */ /* 0x000f280000300a00 */
[----:B------:R-:W2:Y:S01]  /*63ce0*/  LDL.LU.64 R18, [R1+0xc88] ;  /* 0x000c880001127983 */ /* 0x000ea20000300a00 */
[----:B------:R-:W-:-:S03]  /*63cf0*/  IMAD.MOV.U32 R21, RZ, RZ, R10 ;  /* 0x000000ffff157224 */ /* 0x000fc600078e000a */
[----:B--2---:R-:W-:Y:S04]  /*63d00*/  STL.64 [R1+0x6fe0], R18 ;  /* 0x006fe01201007387 */ /* 0x004fe80000100a00 */
[----:B----4-:R0:W-:Y:S04]  /*63d10*/  STL.64 [R1+0x6fd8], R16 ;  /* 0x006fd81001007387 */ /* 0x0101e80000100a00 */
[----:B0-----:R-:W2:Y:S04]  /*63d20*/  LDL.LU.64 R16, [R1+0xc90] ;  /* 0x000c900001107983 */ /* 0x001ea80000300a00 */
[----:B------:R-:W2:Y:S04]  /*63d30*/  LDL.LU.64 R18, [R1+0xc98] ;  /* 0x000c980001127983 */ /* 0x000ea80000300a00 */
[----:B------:R0:W-:Y:S04]  /*63d40*/  STL.64 [R1+0x6f88], R20 ;  /* 0x006f881401007387 */ /* 0x0001e80000100a00 */
[----:B0-----:R-:W4:Y:S04]  /*63d50*/  LDL.LU.64 R20, [R1+0xca0] ;  /* 0x000ca00001147983 */ /* 0x001f280000300a00 */
[----:B------:R-:W4:Y:S04]  /*63d60*/  LDL.LU.64 R22, [R1+0xca8] ;  /* 0x000ca80001167983 */ /* 0x000f280000300a00 */
[----:B------:R-:W3:Y:S01]  /*63d70*/  LDL.64 R8, [R1+0x10] ;  /* 0x0000100001087983 */ /* 0x000ee20000100a00 */
[----:B----4-:R-:W-:Y:S03]  /*63d80*/  HMMA.16816.F32 R20, R24, R12, R20 ;  /* 0x0000000c1814723c */ /* 0x010fe60000001814 */
[----:B---3--:R0:W-:Y:S04]  /*63d90*/  STL.64 [R1+0x6f50], R8 ;  /* 0x006f500801007387 */ /* 0x0081e80000100a00 */
[----:B0-----:R-:W3:Y:S04]  /*63da0*/  LDL.LU.64 R8, [R1+0xc70] ;  /* 0x000c700001087983 */ /* 0x001ee80000300a00 */
[----:B------:R-:W3:Y:S04]  /*63db0*/  LDL.LU.64 R10, [R1+0xc78] ;  /* 0x000c7800010a7983 */ /* 0x000ee80000300a00 */
[----:B------:R-:W4:Y:S08]  /*63dc0*/  LDL R12, [R1+0x70] ;  /* 0x00007000010c7983 */ /* 0x000f300000100800 */
[----:B------:R0:W-:Y:S04]  /*63dd0*/  STL.64 [R1+0xca0], R20 ;  /* 0x000ca01401007387 */ /* 0x0001e80000100a00 */
[----:B------:R-:W-:Y:S04]  /*63de0*/  STL.64 [R1+0xca8], R22 ;  /* 0x000ca81601007387 */ /* 0x000fe80000100a00 */
[----:B------:R-:W4:Y:S04]  /*63df0*/  LDL R13, [R1+0x74] ;  /* 0x00007400010d7983 */ /* 0x000f280000100800 */
[----:B----4-:R1:W-:Y:S04]  /*63e00*/  STL.64 [R1+0x6fa8], R12 ;  /* 0x006fa80c01007387 */ /* 0x0103e80000100a00 */
[----:B0-----:R-:W4:Y:S01]  /*63e10*/  LDL R20, [R1+0x50] ;  /* 0x0000500001147983 */ /* 0x001f220000100800 */
[----:B------:R-:W-:-:S03]  /*63e20*/  IMAD.MOV.U32 R21, RZ, RZ, R29 ;  /* 0x000000ffff157224 */ /* 0x000fc600078e001d */
[----:B-1----:R-:W3:Y:S04]  /*63e30*/  LDL.64 R12, [R1+0x80] ;  /* 0x00008000010c7983 */ /* 0x002ee80000100a00 */
[----:B----4-:R0:W-:Y:S02]  /*63e40*/  STL.64 [R1+0x6fa0], R20 ;  /* 0x006fa01401007387 */ /* 0x0101e40000100a00 */
[----:B0-----:R-:W-:Y:S02]  /*63e50*/  IMAD.MOV.U32 R20, RZ, RZ, R7 ;  /* 0x000000ffff147224 */ /* 0x001fe400078e0007 */
[----:B--2---:R-:W-:Y:S01]  /*63e60*/  HMMA.16816.F32 R4, R24, R4, R16 ;  /* 0x000000041804723c */ /* 0x004fe20000001810 */
[----:B------:R-:W2:Y:S04]  /*63e70*/  LDL.LU.64 R18, [R1+0x6fe0] ;  /* 0x006fe00001127983 */ /* 0x000ea80000300a00 */
[----:B------:R-:W2:Y:S01]  /*63e80*/  LDL.LU.64 R16, [R1+0x6fd8] ;  /* 0x006fd80001107983 */ /* 0x000ea20000300a00 */
[----:B------:R-:W-:-:S15]  /*63e90*/  IMAD.MOV.U32 R21, RZ, RZ, R3 ;  /* 0x000000ffff157224 */ /* 0x000fde00078e0003 */
[----:B------:R-:W-:-:S02]  /*63ea0*/  NOP ;  /* 0x0000000000007918 */ /* 0x000fc40000000000 */
[----:B------:R-:W-:Y:S04]  /*63eb0*/  STL.64 [R1+0xc90], R4 ;  /* 0x000c900401007387 */ /* 0x000fe80000100a00 */
[----:B------:R0:W-:Y:S04]  /*63ec0*/  STL.64 [R1+0xc98], R6 ;  /* 0x000c980601007387 */ /* 0x0001e80000100a00 */
[----:B0-----:R-:W4:Y:S04]  /*63ed0*/  LDL.LU R6, [R1+0x6fd0] ;  /* 0x006fd00001067983 */ /* 0x001f280000300800 */
[----:B------:R-:W4:Y:S01]  /*63ee0*/  LDL.LU.64 R4, [R1+0x6fc8] ;  /* 0x006fc80001047983 */ /* 0x000f220000300a00 */
[----:B--2---:R-:W-:Y:S03]  /*63ef0*/  HMMA.16816.F32 R20, R24, R20, R16 ;  /* 0x000000141814723c */ /* 0x004fe60000001810 */
[----:B------:R-:W3:-:S15]  /*63f00*/  LDL.LU.64 R16, [R1+0x6fc0] ;  /* 0x006fc00001107983 */ /* 0x000ede0000300a00 */
[----:B------:R-:W-:-:S05]  /*63f10*/  NOP ;  /* 0x0000000000007918 */ /* 0x000fca0000000000 */
[----:B------:R0:W-:Y:S04]  /*63f20*/  STL.64 [R1+0xc80], R20 ;  /* 0x000c801401007387 */ /* 0x0001e80000100a00 */
[----:B------:R1:W-:Y:S01]  /*63f30*/  STL.64 [R1+0xc88], R22 ;  /* 0x000c881601007387 */ /* 0x0003e20000100a00 */
[----:B---3--:R-:W-:-:S15]  /*63f40*/  HMMA.16816.F32 R8, R24, R16, R8 ;  /* 0x000000101808723c */ /* 0x008fde0000001808 */
[----:B------:R-:W-:-:S08]  /*63f50*/  NOP ;  /* 0x0000000000007918 */ /* 0x000fd00000000000 */
[----:B------:R-:W-:Y:S04]  /*63f60*/  STL.64 [R1+0xc70], R8 ;  /* 0x000c700801007387 */ /* 0x000fe80000100a00 */
[----:B------:R-:W-:Y:S04]  /*63f70*/  STL.64 [R1+0xc78], R10 ;  /* 0x000c780a01007387 */ /* 0x000fe80000100a00 */
[----:B0-----:R-:W2:Y:S04]  /*63f80*/  LDL.LU.64 R20, [R1+0xc50] ;  /* 0x000c500001147983 */ /* 0x001ea80000300a00 */
[----:B-1----:R-:W3:Y:S01]  /*63f90*/  LDL.LU.64 R22, [R1+0xc58] ;  /* 0x000c580001167983 */ /* 0x002ee20000300a00 */
[----:B------:R-:W-:-:S02]  /*63fa0*/  IMAD.MOV.U32 R29, RZ, RZ, R16 ;  /* 0x000000ffff1d7224 */ /* 0x000fc400078e0010 */
[----:B------:R-:W-:Y:S01]  /*63fb0*/  IMAD.MOV.U32 R7, RZ, RZ, R17 ;  /* 0x000000ffff077224 */ /* 0x000fe200078e0011 */
[----:B---3--:R-:W-:Y:S04]  /*63fc0*/  STL.64 [R1+0x6fb8], R22 ;  /* 0x006fb81601007387 */ /* 0x008fe80000100a00 */
[----:B--2---:R0:W-:Y:S04]  /*63fd0*/  STL.64 [R1+0x6fb0], R20 ;  /* 0x006fb01401007387 */ /* 0x0041e80000100a00 */
[----:B0-----:R-:W2:Y:S04]  /*63fe0*/  LDL.LU.64 R20, [R1+0xc60] ;  /* 0x000c600001147983 */ /* 0x001ea80000300a00 */
[----:B------:R-:W2:Y:S04]  /*63ff0*/  LDL.LU.64 R22, [R1+0xc68] ;  /* 0x000c680001167983 */ /* 0x000ea80000300a00 */
[----:B------:R-:W3:Y:S04]  /*64000*/  LDL.LU.64 R16, [R1+0xc40] ;  /* 0x000c400001107983 */ /* 0x000ee80000300a00 */
        /* <DEDUP_REMOVED lines=11> */
[----:B------:R-:W4:Y:S01]  /*640c0*/  LDL.LU.64 R10, [R1+0xc28] ;  /* 0x000c2800010a7983 */ /* 0x000f220000300a00 */
[----:B------:R-:W-:-:S03]  /*640d0*/  IMAD.MOV.U32 R3, RZ, RZ, R13 ;  /* 0x000000ffff037224 */ /* 0x000fc600078e000d */
[----:B----4-:R-:W-:Y:S04]  /*640e0*/  STL.64 [R1+0x6f98], R10 ;  /* 0x006f980a01007387 */ /* 0x010fe80000100a00 */
[----:B--2---:R0:W-:Y:S04]  /*640f0*/  STL.64 [R1+0x6f90], R8 ;  /* 0x006f900801007387 */ /* 0x0041e80000100a00 */
[----:B0-----:R-:W2:Y:S04]  /*64100*/  LDL.LU.64 R8, [R1+0xc30] ;  /* 0x000c300001087983 */ /* 0x001ea80000300a00 */
[----:B------:R-:W2:Y:S04]  /*64110*/  LDL.LU.64 R10, [R1+0xc38] ;  /* 0x000c3800010a7983 */ /* 0x000ea80000300a00 */
[----:B------:R-:W-:Y:S04]  /*64120*/  STL [R1+0x6de0], R7 ;  /* 0x006de00701007387 */ /* 0x000fe80000100800 */
[----:B------:R-:W-:Y:S04]  /*64130*/  STL [R1+0x6f30], R6 ;  /* 0x006f300601007387 */ /* 0x000fe80000100800 */
[----:B------:R0:W-:Y:S04]  /*64140*/  STL.64 [R1+0x6f28], R4 ;  /* 0x006f280401007387 */ /* 0x0001e80000100a00 */
[----:B0-----:R-:W3:Y:S04]  /*64150*/  LDL.64 R4, [R1+0x60] ;  /* 0x0000600001047983 */ /* 0x001ee80000100a00 */
[----:B------:R-:W-:Y:S04]  /*64160*/  STL [R1+0x6ddc], R29 ;  /* 0x006ddc1d01007387 */ /* 0x000fe80000100800 */
[----:B------:R-:W-:Y:S04]  /*64170*/  STL.64 [R1+0xc60], R20 ;  /* 0x000c601401007387 */ /* 0x000fe80000100a00 */
[----:B------:R0:W-:Y:S04]  /*64180*/  STL.64 [R1+0xc68], R22 ;  /* 0x000c681601007387 */ /* 0x0001e80000100a00 */
[----:B0-----:R-:W4:Y:S04]  /*64190*/  LDL.LU.64 R22, [R1+0x6fb8] ;  /* 0x006fb80001167983 */ /* 0x001f280000300a00 */
[----:B------:R-:W4:Y:S04]  /*641a0*/  LDL.LU.64 R20, [R1+0x6fb0] ;  /* 0x006fb00001147983 */ /* 0x000f280000300a00 */
[----:B------:R-:W4:Y:S04]  /*641b0*/  LDL.LU.64 R12, [R1+0x6fa8] ;  /* 0x006fa800010c7983 */ /* 0x000f280000300a00 */
[----:B------:R-:W-:Y:S01]  /*641c0*/  STL [R1+0x6dd8], R3 ;  /* 0x006dd80301007387 */ /* 0x000fe20000100800 */
[C---:B----4-:R-:W-:Y:S03]  /*641d0*/  HMMA.16816.F32 R12, R24.reuse, R12, R20 ;  /* 0x0000000c180c723c */ /* 0x050fe60000001814 */
[----:B------:R-:W2:Y:S03]  /*641e0*/  LDL.LU.64 R20, [R1+0x6fa0] ;  /* 0x006fa00001147983 */ /* 0x000ea60000300a00 */
[----:B---3--:R-:W-:-:S15]  /*641f0*/  HMMA.16816.F32 R16, R24, R4, R16 ;  /* 0x000000041810723c */ /* 0x008fde0000001810 */
[----:B------:R-:W-:-:S02]  /*64200*/  NOP ;  /* 0x0000000000007918 */ /* 0x000fc40000000000 */
[----:B------:R0:W-:Y:S04]  /*64210*/  STL.64 [R1+0xc50], R12 ;  /* 0x000c500c01007387 */ /* 0x0001e80000100a00 */
[----:B------:R1:W-:Y:S04]  /*64220*/  STL.64 [R1+0xc58], R14 ;  /* 0x000c580e01007387 */ /* 0x0003e80000100a00 */
[----:B0-----:R-:W3:Y:S04]  /*64230*/  LDL.LU.64 R12, [R1+0xbf0] ;  /* 0x000bf000010c7983 */ /* 0x001ee80000300a00 */
[----:B-1----:R-:W3:Y:S04]  /*64240*/  LDL.LU.64 R14, [R1+0xbf8] ;  /* 0x000bf800010e7983 */ /* 0x002ee80000300a00 */
[----:B------:R-:W-:Y:S04]  /*64250*/  STL.64 [R1+0xc40], R16 ;  /* 0x000c401001007387 */ /* 0x000fe80000100a00 */
[----:B------:R0:W-:Y:S02]  /*64260*/  STL.64 [R1+0xc48], R18 ;  /* 0x000c481201007387 */ /* 0x0001e40000100a00 */
[----:B0-----:R-:W-:-:S02]  /*64270*/  IMAD.MOV.U32 R19, RZ, RZ, R4 ;  /* 0x000000ffff137224 */ /* 0x001fc400078e0004 */
[----:B------:R-:W-:Y:S02]  /*64280*/  IMAD.MOV.U32 R18, RZ, RZ, R5 ;  /* 0x000000ffff127224 */ /* 0x000fe400078e0005 */
[----:B------:R-:W4:Y:S04]  /*64290*/  LDL.LU.64 R4, [R1+0xbe0] ;  /* 0x000be00001047983 */ /* 0x000f280000300a00 */
[----:B------:R-:W4:Y:S01]  /*642a0*/  LDL.LU.64 R6, [R1+0xbe8] ;  /* 0x000be80001067983 */ /* 0x000f220000300a00 */
        /* <DEDUP_REMOVED lines=19> */
[----:B------:R-:W-:Y:S04]  /*643e0*/  STL.64 [R1+0xc18], R22 ;  /* 0x000c181601007387 */ /* 0x000fe80000100a00 */
[----:B0-----:R-:W2:Y:S02]  /*643f0*/  LDL.LU.64 R20, [R1+0x6f58] ;  /* 0x006f580001147983 */ /* 0x001ea40000300a00 */
[----:B--2---:R-:W-:-:S15]  /*64400*/  HMMA.16816.F32 R8, R24, R20, R8 ;  /* 0x000000141808723c */ /* 0x004fde0000001808 */
[----:B------:R-:W-:-:S08]  /*64410*/  NOP ;  /* 0x0000000000007918 */ /* 0x000fd00000000000 */
[----:B------:R0:W-:Y:S04]  /*64420*/  STL.64 [R1+0xc00], R8 ;  /* 0x000c000801007387 */ /* 0x0001e80000100a00 */
[----:B------:R-:W-:Y:S04]  /*64430*/  STL.64 [R1+0xc08], R10 ;  /* 0x000c080a01007387 */ /* 0x000fe80000100a00 */
[----:B0-----:R-:W3:Y:S01]  /*64440*/  LDL.LU.64 R8, [R1+0x6f50] ;  /* 0x006f500001087983 */ /* 0x001ee20000300a00 */
[----:B------:R-:W-:-:S03]  /*64450*/  IMAD.MOV.U32 R17, RZ, RZ, R21 ;  /* 0x000000ffff117224 */ /* 0x000fc600078e0015 */
[----:B------:R-:W2:Y:S04]  /*64460*/  LDL.LU.64 R20, [R1+0xbc0] ;  /* 0x000bc00001147983 */ /* 0x000ea80000300a00 */
[----:B------:R-:W2:Y:S04]  /*64470*/  LDL.LU.64 R22, [R1+0xbc8] ;  /* 0x000bc80001167983 */ /* 0x000ea80000300a00 */
[----:B------:R-:W-:Y:S04]  /*64480*/  STL.64 [R1+0x6f08], R18 ;  /* 0x006f081201007387 */ /* 0x000fe80000100a00 */
[----:B------:R0:W-:Y:S04]  /*64490*/  STL [R1+0x6f00], R17 ;  /* 0x006f001101007387 */ /* 0x0001e80000100800 */
[----:B0-----:R-:W2:Y:S04]  /*644a0*/  LDL.LU.64 R16, [R1+0xbd0] ;  /* 0x000bd00001107983 */ /* 0x001ea80000300a00 */
[----:B------:R-:W2:Y:S01]  /*644b0*/  LDL.LU.64 R18, [R1+0xbd8] ;  /* 0x000bd80001127983 */ /* 0x000ea20000300a00 */
[----:B---3--:R-:W-:-:S15]  /*644c0*/  HMMA.16816.F32 R12, R24, R8, R12 ;  /* 0x00000008180c723c */ /* 0x008fde000000180c */
[----:B------:R-:W-:-:S08]  /*644d0*/  NOP ;  /* 0x0000000000007918 */ /* 0x000fd00000000000 */
[----:B------:R0:W-:Y:S04]  /*644e0*/  STL.64 [R1+0xbf0], R12 ;  /* 0x000bf00c01007387 */ /* 0x0001e80000100a00 */
[----:B------:R-:W-:Y:S04]  /*644f0*/  STL.64 [R1+0xbf8], R14 ;  /* 0x000bf80e01007387 */ /* 0x000fe80000100a00 */
[----:B0-----:R-:W4:Y:S01]  /*64500*/  LDL.LU.64 R12, [R1+0x6f48] ;  /* 0x006f4800010c7983 */ /* 0x001f220000300a00 */
[----:B------:R-:W-:Y:S02]  /*64510*/  IMAD.MOV.U32 R3, RZ, RZ, R8 ;  /* 0x000000ffff037224 */ /* 0x000fe400078e0008 */
[----:B------:R-:W-:Y:S01]  /*64520*/  IMAD.MOV.U32 R10, RZ, RZ, R9 ;  /* 0x000000ffff0a7224 */ /* 0x000fe200078e0009 */
[----:B------:R-:W3:Y:S04]  /*64530*/  LDL.LU R11, [R1+0x6f40] ;  /* 0x006f4000010b7983 */ /* 0x000ee80000300800 */
[----:B------:R-:W2:Y:S01]  /*64540*/  LDL.LU.64 R8, [R1+0x6f38] ;  /* 0x006f380001087983 */ /* 0x000ea20000300a00 */
[----:B----4-:R-:W-:Y:S06]  /*64550*/  HMMA.16816.F32 R4, R24, R12, R4 ;  /* 0x0000000c1804723c */ /* 0x010fec0000001804 */
[----:B------:R-:W-:-:S15]  /*64560*/  IMAD.MOV.U32 R29, RZ, RZ, R13 ;  /* 0x000000ffff1d7224 */ /* 0x000fde00078e000d */
[----:B------:R-:W-:-:S02]  /*64570*/  NOP ;  /* 0x0000000000007918 */ /* 0x000fc40000000000 */
[----:B------:R-:W-:Y:S04]  /*64580*/  STL.64 [R1+0xbe0], R4 ;  /* 0x000be00401007387 */ /* 0x000fe80000100a00 */
[----:B------:R0:W-:Y:S04]  /*64590*/  STL.64 [R1+0xbe8], R6 ;  /* 0x000be80601007387 */ /* 0x0001e80000100a00 */
[----:B0-----:R-:W4:Y:S04]  /*645a0*/  LDL.LU R6, [R1+0x6f30] ;  /* 0x006f300001067983 */ /* 0x001f280000300800 */
[----:B------:R-:W3:Y:S01]  /*645b0*/  LDL.LU.64 R4, [R1+0x6f28] ;  /* 0x006f280001047983 */ /* 0x000ee20000300a00 */
[----:B------:R-:W-:-:S03]  /*645c0*/  IMAD.MOV.U32 R7, RZ, RZ, R12 ;  /* 0x000000ffff077224 */ /* 0x000fc600078e000c */
[----:B------:R-:W4:Y:S04]  /*645d0*/  LDL.LU.64 R14, [R1+0x6f20] ;  /* 0x006f2000010e7983 */ /* 0x000f280000300a00 */
[----:B------:R-:W3:Y:S01]  /*645e0*/  LDL.LU.64 R12, [R1+0x6f18] ;  /* 0x006f1800010c7983 */ /* 0x000ee20000300a00 */
[C---:B--2---:R-:W-:Y:S06]  /*645f0*/  HMMA.16816.F32 R20, R24.reuse, R8, R20 ;  /* 0x000000081814723c */ /* 0x044fec0000001814 */
[----:B---3--:R-:W-:-:S15]  /*64600*/  HMMA.16816.F32 R16, R24, R12, R16 ;  /* 0x0000000c1810723c */ /* 0x008fde0000001810 */
[----:B------:R-:W-:-:S08]  /*64610*/  NOP ;  /* 0x0000000000007918 */ /* 0x000fd00000000000 */
[----:B------:R0:W-:Y:S04]  /*64620*/  STL.64 [R1+0xbd0], R16 ;  /* 0x000bd01001007387 */ /* 0x0001e80000100a00 */
[----:B------:R1:W-:Y:S04]  /*64630*/  STL.64 [R1+0xbd8], R18 ;  /* 0x000bd81201007387 */ /* 0x0003e80000100a00 */
[----:B0-----:R-:W2:Y:S04]  /*64640*/  LDL.LU.64 R16, [R1+0xbb0] ;  /* 0x000bb00001107983 */ /* 0x001ea80000300a00 */
[----:B-1----:R-:W2:Y:S04]  /*64650*/  LDL.LU.64 R18, [R1+0xbb8] ;  /* 0x000bb80001127983 */ /* 0x002ea80000300a00 */
[----:B----4-:R-:W-:Y:S04]  /*64660*/  STL.64 [R1+0x6d10], R14 ;  /* 0x006d100e01007387 */ /* 0x010fe80000100a00 */
[----:B------:R0:W-:Y:S02]  /*64670*/  STL.64 [R1+0x6d08], R12 ;  /* 0x006d080c01007387 */ /* 0x0001e40000100a00 */
[----:B0-----:R-:W-:-:S02]  /*64680*/  IMAD.MOV.U32 R12, RZ, RZ, R4 ;  /* 0x000000ffff0c7224 */ /* 0x001fc400078e0004 */
[----:B------:R-:W-:Y:S01]  /*64690*/  IMAD.MOV.U32 R13, RZ, RZ, R5 ;  /* 0x000000ffff0d7224 */ /* 0x000fe200078e0005 */
[----:B------:R-:W2:Y:S04]  /*646a0*/  LDL.LU R4, [R1+0x6f14] ;  /* 0x006f140001047983 */ /* 0x000ea80000300800 */
[----:B------:R-:W2:Y:S04]  /*646b0*/  LDL.LU R5, [R1+0x6f10] ;  /* 0x006f100001057983 */ /* 0x000ea80000300800 */
[----:B------:R0:W-:Y:S04]  /*646c0*/  STL.64 [R1+0xbc0], R20 ;  /* 0x000bc01401007387 */ /* 0x0001e80000100a00 */
[----:B------:R1:W-:Y:S04]  /*646d0*/  STL.64 [R1+0xbc8], R22 ;  /* 0x000bc81601007387 */ /* 0x0003e80000100a00 */
[----:B0-----:R-:W3:Y:S04]  /*646e0*/  LDL.LU.64 R20, [R1+0x440] ;  /* 0x0004400001147983 */ /* 0x001ee80000300a00 */
[----:B-1----:R-:W4:Y:S04]  /*646f0*/  LDL.LU.64 R22, [R1+0x448] ;  /* 0x0004480001167983 */ /* 0x002f280000300a00 */
[----:B----4-:R-:W-:Y:S04]  /*64700*/  STL.64 [R1+0x6ef0], R22 ;  /* 0x006ef01601007387 */ /* 0x010fe80000100a00 */
[----:B---3--:R0:W-:Y:S04]  /*64710*/  STL.64 [R1+0x6ee8], R20 ;  /* 0x006ee81401007387 */ /* 0x0081e80000100a00 */
[----:B0-----:R-:W3:Y:S04]  /*64720*/  LDL.64 R20, [R1+0x1e0] ;  /* 0x0001e00001147983 */ /* 0x001ee80000100a00 */
[----:B------:R-:W-:Y:S04]  /*64730*/  STL [R1+0x6e50], R10 ;  /* 0x006e500a01007387 */ /* 0x000fe80000100800 */
[----:B------:R0:W-:Y:S04]  /*64740*/  STL.64 [R1+0x6e48], R8 ;  /* 0x006e480801007387 */ /* 0x0001e80000100a00 */
[----:B------:R-:W-:Y:S01]  /*64750*/  STL [R1+0x6ed0], R11 ;  /* 0x006ed00b01007387 */ /* 0x000fe20000100800 */
[----:B0-----:R-:W-:-:S02]  /*64760*/  IMAD.MOV.U32 R8, RZ, RZ, R2 ;  /* 0x000000ffff087224 */ /* 0x001fc400078e0002 */
[----:B------:R-:W-:-:S05]  /*64770*/  IMAD.MOV.U32 R9, RZ, RZ, R0 ;  /* 0x000000ffff097224 */ /* 0x000fca00078e0000 */
[----:B------:R0:W-:Y:S04]  /*64780*/  STL.64 [R1+0x6ef8], R8 ;  /* 0x006ef80801007387 */ /* 0x0001e80000100a00 */
[----:B0-----:R-:W4:Y:S04]  /*64790*/  LDL.LU.64 R8, [R1+0xba0] ;  /* 0x000ba00001087983 */ /* 0x001f280000300a00 */
[----:B------:R-:W4:Y:S01]  /*647a0*/  LDL.LU.64 R10, [R1+0xba8] ;  /* 0x000ba800010a7983 */ /* 0x000f220000300a00 */
[----:B--2---:R-:W-:-:S15]  /*647b0*/  HMMA.16816.F32 R16, R24, R4, R16 ;  /* 0x000000041810723c */ /* 0x004fde0000001810 */
[----:B------:R-:W-:-:S08]  /*647c0*/  NOP ;  /* 0x0000000000007918 */ /* 0x000fd00000000000 */
[----:B------:R-:W-:Y:S04]  /*647d0*/  STL.64 [R1+0xbb0], R16 ;  /* 0x000bb01001007387 */ /* 0x000fe80000100a00 */
[----:B------:R0:W-:Y:S04]  /*647e0*/  STL.64 [R1+0xbb8], R18 ;  /* 0x000bb81201007387 */ /* 0x0001e80000100a00 */
[----:B0-----:R-:W2:Y:S04]  /*647f0*/  LDL.LU.64 R18, [R1+0x6f08] ;  /* 0x006f080001127983 */ /* 0x001ea80000300a00 */
[----:B------:R-:W2:Y:S04]  /*64800*/  LDL.LU R17, [R1+0x6f00] ;  /* 0x006f000001117983 */ /* 0x000ea80000300800 */
[----:B------:R-:W-:Y:S04]  /*64810*/  STL [R1+0x6df0], R7 ;  /* 0x006df00701007387 */ /* 0x000fe80000100800 */
[----:B------:R0:W-:Y:S04]  /*64820*/  STL.64 [R1+0x6de8], R4 ;  /* 0x006de80401007387 */ /* 0x0001e80000100a00 */
[----:B------:R1:W-:Y:S04]  /*64830*/  STL [R1+0x6ed4], R6 ;  /* 0x006ed40601007387 */ /* 0x0003e80000100800 */
[----:B0-----:R-:W2:Y:S04]  /*64840*/  LDL.LU.64 R4, [R1+0x3e0] ;  /* 0x0003e00001047983 */ /* 0x001ea80000300a00 */
[----:B-1----:R-:W2:Y:S01]  /*64850*/  LDL.LU.64 R6, [R1+0x3e8] ;  /* 0x0003e80001067983 */ /* 0x002ea20000300a00 */
[----:B---3--:R-:W-:-:S02]  /*64860*/  IMAD.MOV.U32 R2, RZ, RZ, R20 ;  /* 0x000000ffff027224 */ /* 0x008fc400078e0014 */
[----:B------:R-:W-:Y:S01]  /*64870*/  IMAD.MOV.U32 R0, RZ, RZ, R21 ;  /* 0x000000ffff007224 */ /* 0x000fe200078e0015 */
[----:B----4-:R-:W-:-:S15]  /*64880*/  HMMA.16816.F32 R8, R24, R20, R8 ;  /* 0x000000141808723c */ /* 0x010fde0000001808 */
[----:B------:R-:W-:-:S08]  /*64890*/  NOP ;  /* 0x0000000000007918 */ /* 0x000fd00000000000 */
[----:B------:R0:W-:Y:S04]  /*648a0*/  STL.64 [R1+0xba0], R8 ;  /* 0x000ba00801007387 */ /* 0x0001e80000100a00 */
[----:B------:R-:W-:Y:S04]  /*648b0*/  STL.64 [R1+0xba8], R10 ;  /* 0x000ba80a01007387 */ /* 0x000fe80000100a00 */
[----:B0-----:R-:W2:Y:S04]  /*648c0*/  LDL.LU.64 R8, [R1+0x6ef8] ;  /* 0x006ef80001087983 */ /* 0x001ea80000300a00 */
[----:B------:R-:W3:Y:S04]  /*648d0*/  LDL.LU.64 R22, [R1+0x6ef0] ;  /* 0x006ef00001167983 */ /* 0x000ee80000300a00 */
[----:B------:R-:W3:Y:S01]  /*648e0*/  LDL.LU.64 R20, [R1+0x6ee8] ;  /* 0x006ee80001147983 */ /* 0x000ee20000300a00 */
[----:B------:R-:W0:Y:S02]  /*648f0*/  S2R R16, SR_TID.X ;  /* 0x0000000000107919 */ /* 0x000e240000002100 */
[C---:B0-----:R-:W-:Y:S01]  /*64900*/  LOP3.LUT R14, R16.reuse, 0x7, RZ, 0xc0, !PT ;  /* 0x00000007100e7812 */ /* 0x041fe200078ec0ff */
[----:B------:R-:W-:-:S02]  /*64910*/  IMAD.SHL.U32 R15, R16, 0x80, RZ ;  /* 0x00000080100f7824 */ /* 0x000fc400078e00ff */
[----:B------:R-:W-:Y:S02]  /*64920*/  IMAD.SHL.U32 R16, R16, 0x2, RZ ;  /* 0x0000000210107824 */ /* 0x000fe400078e00ff */
[----:B------:R-:W-:-:S05]  /*64930*/  IMAD R14, R14, 0x110, RZ ;  /* 0x000001100e0e7824 */ /* 0x000fca00078e02ff */
[----:B------:R-:W-:-:S04]  /*64940*/  LOP3.LUT R16, R14, 0x10, R16, 0x78, !PT ;  /* 0x000000100e107812 */ /* 0x000fc800078e7810 */
[----:B------:R-:W-:Y:S02]  /*64950*/  LOP3.LUT R16, R16, 0x800, R15, 0xf8, !PT ;  /* 0x0000080010107812 */ /* 0x000fe400078ef80f */
[----:B---3--:R-:W-:Y:S01]  /*64960*/  HMMA.16816.F32 R12, R24, R12, R20 ;  /* 0x0000000c180c723c */ /* 0x008fe20000001814 */
[----:B------:R-:W2:Y:S04]  /*64970*/  LDL.LU.64 R22, [R1+0x6ee0] ;  /* 0x006ee00001167983 */ /* 0x000ea80000300a00 */
[----:B------:R-:W2:Y:S04]  /*64980*/  LDL.LU.64 R20, [R1+0x6ed8] ;  /* 0x006ed80001147983 */ /* 0x000ea80000300a00 */
[----:B------:R-:W3:-:S14]  /*64990*/  LDL R24, [R1+0x190] ;  /* 0x0001900001187983 */ /* 0x000edc0000100800 */
[----:B------:R0:W-:Y:S04]  /*649a0*/  STL.64 [R1+0x440], R12 ;  /* 0x0004400c01007387 */ /* 0x0001e80000100a00 */
[----:B------:R-:W-:Y:S04]  /*649b0*/  STL.64 [R1+0x448], R14 ;  /* 0x0004480e01007387 */ /* 0x000fe80000100a00 */
[----:B------:R-:W3:Y:S04]  /*649c0*/  LDL R25, [R1+0x194] ;  /* 0x0001940001197983 */ /* 0x000ee80000100800 */
[----:B0-----:R-:W4:Y:S04]  /*649d0*/  LDL.64 R12, [R1+0xe0] ;  /* 0x0000e000010c7983 */ /* 0x001f280000100a00 */
[----:B----4-:R0:W-:Y:S04]  /*649e0*/  STL.64 [R1+0x6df8], R12 ;  /* 0x006df80c01007387 */ /* 0x0101e80000100a00 */
[----:B0-----:R-:W3:Y:S04]  /*649f0*/  LDL.LU.64 R12, [R1+0x3d0] ;  /* 0x0003d000010c7983 */ /* 0x001ee80000300a00 */
[----:B------:R-:W3:Y:S01]  /*64a00*/  LDL.LU.64 R14, [R1+0x3d8] ;  /* 0x0003d800010e7983 */ /* 0x000ee20000300a00 */
[----:B--2---:R-:W-:Y:S03]  /*64a10*/  HMMA.16816.F32 R8, R20, R8, R4 ;  /* 0x000000081408723c */ /* 0x004fe60000001804 */
[----:B------:R-:W2:-:S15]  /*64a20*/  LDL.LU R6, [R1+0x6ed4] ;  /* 0x006ed40001067983 */ /* 0x000e9e0000300800 */
[----:B------:R-:W-:-:S05]  /*64a30*/  NOP ;  /* 0x0000000000007918 */ /* 0x000fca0000000000 */
[----:B------:R-:W-:Y:S04]  /*64a40*/  STL.64 [R1+0x3e0], R8 ;  /* 0x0003e00801007387 */ /* 0x000fe80000100a00 */
[----:B------:R0:W-:Y:S04]  /*64a50*/  STL.64 [R1+0x3e8], R10 ;  /* 0x0003e80a01007387 */ /* 0x0001e80000100a00 */
[----:B0-----:R-:W4:Y:S01]  /*64a60*/  LDL.LU R11, [R1+0x6ed0] ;  /* 0x006ed000010b7983 */ /* 0x001f220000300800 */
[----:B---3--:R-:W-:Y:S03]  /*64a70*/  HMMA.16816.F32 R24, R20, R24, R12 ;  /* 0x000000181418723c */ /* 0x008fe6000000180c */
[----:B------:R-:W3:Y:S04]  /*64a80*/  LDL.LU.64 R12, [R1+0x590] ;  /* 0x00059000010c7983 */ /* 0x000ee80000300a00 */
[----:B------:R-:W2:-:S15]  /*64a90*/  LDL.LU.64 R14, [R1+0x598] ;  /* 0x00059800010e7983 */ /* 0x000e9e0000300a00 */
[----:B------:R-:W-:-:S01]  /*64aa0*/  NOP ;  /* 0x0000000000007918 */ /* 0x000fc20000000000 */
[----:B------:R-:W-:Y:S04]  /*64ab0*/  STL.64 [R1+0x3d0], R24 ;  /* 0x0003d01801007387 */ /* 0x000fe80000100a00 */
[----:B------:R-:W-:Y:S04]  /*64ac0*/  STL.64 [R1+0x3d8], R26 ;  /* 0x0003d81a01007387 */ /* 0x000fe80000100a00 */
[----:B--2---:R-:W-:Y:S04]  /*64ad0*/  STL.64 [R1+0x6e08], R14 ;  /* 0x006e080e01007387 */ /* 0x004fe80000100a00 */
[----:B---3--:R0:W-:Y:S04]  /*64ae0*/  STL.64 [R1+0x6e00], R12 ;  /* 0x006e000c01007387 */ /* 0x0081e80000100a00 */
[----:B------:R-:W2:Y:S04]  /*64af0*/  LDL.64 R8, [R1+0x130] ;  /* 0x0001300001087983 */ /* 0x000ea80000100a00 */
[----:B0-----:R-:W3:Y:S04]  /*64b00*/  LDL R12, [R1+0x100] ;  /* 0x00010000010c7983 */ /* 0x001ee80000100800 */
[----:B------:R-:W3:Y:S04]  /*64b10*/  LDL R13, [R1+0x104] ;  /* 0x00010400010d7983 */ /* 0x000ee80000100800 */
[----:B--2---:R0:W-:Y:S04]  /*64b20*/  STL.64 [R1+0x6e60], R8 ;  /* 0x006e600801007387 */ /* 0x0041e80000100a00 */
[----:B0-----:R-:W2:Y:S01]  /*64b30*/  LDL R8, [R1+0x140] ;  /* 0x0001400001087983 */ /* 0x001ea20000100800 */
[----:B----4-:R-:W-:-:S03]  /*64b40*/  IMAD.MOV.U32 R9, RZ, RZ, R11 ;  /* 0x000000ffff097224 */ /* 0x010fc600078e000b */
[----:B------:R-:W4:Y:S04]  /*64b50*/  LDL.LU R11, [R1+0x6ecc] ;  /* 0x006ecc00010b7983 */ /* 0x000f280000300800 */
[----:B--2---:R-:W-:Y:S04]  /*64b60*/  STL.64 [R1+0x6e78], R8 ;  /* 0x006e780801007387 */ /* 0x004fe80000100a00 */
[----:B---3--:R0:W-:Y:S04]  /*64b70*/  STL.64 [R1+0x6e18], R12 ;  /* 0x006e180c01007387 */ /* 0x0081e80000100a00 */
[----:B0-----:R-:W2:Y:S04]  /*64b80*/  LDL.64 R12, [R1+0x110] ;  /* 0x00011000010c7983 */ /* 0x001ea80000100a00 */
[----:B--2---:R0:W-:Y:S04]  /*64b90*/  STL.64 [R1+0x6e30], R12 ;  /* 0x006e300c01007387 */ /* 0x0041e80000100a00 */
[----:B------:R-:W2:Y:S04]  /*64ba0*/  LDL R4, [R1+0x150] ;  /* 0x0001500001047983 */ /* 0x000ea80000100800 */
[----:B------:R-:W2:Y:S04]  /*64bb0*/  LDL R5, [R1+0x154] ;  /* 0x0001540001057983 */ /* 0x000ea80000100800 */
[----:B0-----:R-:W3:Y:S04]  /*64bc0*/  LDL R12, [R1+0x120] ;  /* 0x00012000010c7983 */ /* 0x001ee80000100800 */
[----:B------:R-:W3:Y:S04]  /*64bd0*/  LDL R13, [R1+0x124] ;  /* 0x00012400010d7983 */ /* 0x000ee80000100800 */
[----:B--2---:R4:W-:Y:S02]  /*64be0*/  STL.64 [R1+0x6e80], R4 ;  /* 0x006e800401007387 */ /* 0x0049e40000100a00 */
[----:B----4-:R-:W-:-:S02]  /*64bf0*/  IMAD.MOV.U32 R4, RZ, RZ, R11 ;  /* 0x000000ffff047224 */ /* 0x010fc400078e000b */
[----:B------:R-:W2:Y:S04]  /*64c00*/  LDL.LU R11, [R1+0x6ec8] ;  /* 0x006ec800010b7983 */ /* 0x000ea80000300800 */
[----:B------:R-:W4:Y:S04]  /*64c10*/  LDL R5, [R1+0x164] ;  /* 0x0001640001057983 */ /* 0x000f280000100800 */
[----:B----4-:R0:W-:Y:S04]  /*64c20*/  STL.64 [R1+0x6e98], R4 ;  /* 0x006e980401007387 */ /* 0x0101e80000100a00 */
[----:B0-----:R-:W4:Y:S04]  /*64c30*/  LDL R4, [R1+0x170] ;  /* 0x0001700001047983 */ /* 0x001f280000100800 */
[----:B------:R-:W4:Y:S04]  /*64c40*/  LDL R5, [R1+0x174] ;  /* 0x0001740001057983 */ /* 0x000f280000100800 */
[----:B----4-:R0:W-:Y:S04]  /*64c50*/  STL.64 [R1+0x6eb0], R4 ;  /* 0x006eb00401007387 */ /* 0x0101e80000100a00 */
[----:B0-----:R-:W4:Y:S01]  /*64c60*/  LDL R4, [R1+0x180] ;  /* 0x0001800001047983 */ /* 0x001f220000100800 */
[----:B--2---:R-:W-:-:S03]  /*64c70*/  IMAD.MOV.U32 R5, RZ, RZ, R11 ;  /* 0x000000ffff057224 */ /* 0x004fc600078e000b */
        /* <DEDUP_REMOVED lines=12> */
[----:B0-----:R-:W4:Y:S04]  /*64d40*/  LDL.LU.64 R8, [R1+0x620] ;  /* 0x0006200001087983 */ /* 0x001f280000300a00 */
[----:B------:R-:W4:Y:S04]  /*64d50*/  LDL.LU.64 R10, [R1+0x628] ;  /* 0x00062800010a7983 */ /* 0x000f280000300a00 */
[----:B------:R0:W-:Y:S04]  /*64d60*/  STL.64 [R1+0x6e58], R12 ;  /* 0x006e580c01007387 */ /* 0x0001e80000100a00 */
[----:B0-----:R-:W2:Y:S04]  /*64d70*/  LDL.LU.64 R12, [R1+0x5d0] ;  /* 0x0005d000010c7983 */ /* 0x001ea80000300a00 */
[----:B------:R-:W3:Y:S01]  /*64d80*/  LDL.LU.64 R14, [R1+0x5d8] ;  /* 0x0005d800010e7983 */ /* 0x000ee20000300a00 */
[----:B------:R-:W-:-:S05]  /*64d90*/  LOP3.LUT R16, R16, 0x60, RZ, 0x3c, !PT ;  /* 0x0000006010107812 */ /* 0x000fca00078e3cff */
[----:B------:R-:W0:Y:S04]  /*64da0*/  LDSM.16.MT88.4 R24, [R16+UR4+0x10000] ;  /* 0x010000041018783b */ /* 0x000e280008004200 */
[----:B---3--:R-:W-:Y:S04]  /*64db0*/  STL.64 [R1+0x6e70], R14 ;  /* 0x006e700e01007387 */ /* 0x008fe80000100a00 */
[----:B--2---:R1:W-:Y:S04]  /*64dc0*/  STL.64 [R1+0x6e68], R12 ;  /* 0x006e680c01007387 */ /* 0x0043e80000100a00 */
[----:B-1----:R-:W2:Y:S04]  /*64dd0*/  LDL.LU.64 R12, [R1+0x5e0] ;  /* 0x0005e000010c7983 */ /* 0x002ea80000300a00 */
[----:B------:R-:W2:Y:S04]  /*64de0*/  LDL.LU.64 R14, [R1+0x5e8] ;  /* 0x0005e800010e7983 */ /* 0x000ea80000300a00 */
[----:B------:R-:W-:Y:S04]  /*64df0*/  STL [R1+0x6d00], R16 ;  /* 0x006d001001007387 */ /* 0x000fe80000100800 */
[----:B------:R-:W-:Y:S04]  /*64e00*/  STL.64 [R1+0x6dc0], R18 ;  /* 0x006dc01201007387 */ /* 0x000fe80000100a00 */
[----:B------:R1:W-:Y:S04]  /*64e10*/  STL [R1+0x6dd4], R17 ;  /* 0x006dd41101007387 */ /* 0x0003e80000100800 */
[----:B-1----:R-:W3:Y:S04]  /*64e20*/  LDL.64 R16, [R1+0xf0] ;  /* 0x0000f00001107983 */ /* 0x002ee80000100a00 */
[----:B---3--:R1:W-:Y:S04]  /*64e30*/  STL.64 [R1+0x6e10], R16 ;  /* 0x006e101001007387 */ /* 0x0083e80000100a00 */
[----:B-1----:R-:W3:Y:S04]  /*64e40*/  LDL.LU.64 R16, [R1+0x5a0] ;  /* 0x0005a00001107983 */ /* 0x002ee80000300a00 */
[----:B------:R-:W4:Y:S04]  /*64e50*/  LDL.LU.64 R18, [R1+0x5a8] ;  /* 0x0005a80001127983 */ /* 0x000f280000300a00 */
[----:B----4-:R-:W-:Y:S04]  /*64e60*/  STL.64 [R1+0x6e28], R18 ;  /* 0x006e281201007387 */ /* 0x010fe80000100a00 */
[----:B---3--:R1:W-:Y:S04]  /*64e70*/  STL.64 [R1+0x6e20], R16 ;  /* 0x006e201001007387 */ /* 0x0083e80000100a00 */
[----:B-1----:R-:W3:Y:S04]  /*64e80*/  LDL.LU.64 R16, [R1+0x5b0] ;  /* 0x0005b00001107983 */ /* 0x002ee80000300a00 */
[----:B------:R-:W4:Y:S04]  /*64e90*/  LDL.LU.64 R18, [R1+0x5b8] ;  /* 0x0005b80001127983 */ /* 0x000f280000300a00 */
[----:B----4-:R-:W-:Y:S04]  /*64ea0*/  STL.64 [R1+0x6e40], R18 ;  /* 0x006e401201007387 */ /* 0x010fe80000100a00 */
[----:B---3--:R1:W-:Y:S04]  /*64eb0*/  STL.64 [R1+0x6e38], R16 ;  /* 0x006e381001007387 */ /* 0x0083e80000100a00 */
[----:B-1----:R-:W3:Y:S04]  /*64ec0*/  LDL.LU.64 R16, [R1+0x5c0] ;  /* 0x0005c00001107983 */ /* 0x002ee80000300a00 */
[----:B------:R-:W3:Y:S04]  /*64ed0*/  LDL.LU.64 R18, [R1+0x5c8] ;  /* 0x0005c80001127983 */ /* 0x000ee80000300a00 */
[----:B0-----:R-:W-:Y:S04]  /*64ee0*/  STL.64 [R1+0x6ce0], R26 ;  /* 0x006ce01a01007387 */ /* 0x001fe80000100a00 */
[----:B------:R0:W-:Y:S02]  /*64ef0*/  STL.64 [R1+0x6cd8], R24 ;  /* 0x006cd81801007387 */ /* 0x0001e40000100a00 */
[----:B0-----:R-:W-:-:S02]  /*64f00*/  IMAD.MOV.U32 R25, RZ, RZ, R6 ;  /* 0x000000ffff197224 */ /* 0x001fc400078e0006 */
[----:B------:R-:W-:Y:S01]  /*64f10*/  HMMA.16816.F32 R4, R20, R4, R8 ;  /* 0x000000041404723c */ /* 0x000fe20000001808 */
[----:B------:R-:W4:Y:S04]  /*64f20*/  LDL.LU.64 R10, [R1+0x6ec0] ;  /* 0x006ec000010a7983 */ /* 0x000f280000300a00 */
[----:B------:R-:W4:-:S15]  /*64f30*/  LDL.LU.64 R8, [R1+0x6eb8] ;  /* 0x006eb80001087983 */ /* 0x000f1e0000300a00 */
[----:B------:R-:W-:-:S03]  /*64f40*/  NOP ;  /* 0x0000000000007918 */ /* 0x000fc60000000000 */
        /* <DEDUP_REMOVED lines=18> */
[----:B------:R-:W2:-:S15]  /*65070*/  LDL.LU.64 R8, [R1+0x6e78] ;  /* 0x006e780001087983 */ /* 0x000e9e0000300a00 */
[----:B------:R-:W-:-:S06]  /*65080*/  NOP ;  /* 0x0000000000007918 */ /* 0x000fcc0000000000 */
        /* <DEDUP_REMOVED lines=9> */
[----:B------:R-:W-:Y:S04]  /*65120*/  STL.64 [R1+0x5e8], R10 ;  /* 0x0005e80a01007387 */ /* 0x000fe80000100a00 */
[----:B0-----:R-:W2:Y:S02]  /*65130*/  LDL.LU.64 R8, [R1+0x6e60] ;  /* 0x006e600001087983 */ /* 0x001ea40000300a00 */
[----:B--2---:R-:W-:-:S15]  /*65140*/  HMMA.16816.F32 R12, R20, R8, R12 ;  /* 0x00000008140c723c */ /* 0x004fde000000180c */
[----:B------:R-:W-:-:S08]  /*65150*/  NOP ;  /* 0x0000000000007918 */ /* 0x000fd00000000000 */
[----:B------:R0:W-:Y:S04]  /*65160*/  STL.64 [R1+0x5d0], R12 ;  /* 0x0005d00c01007387 */ /* 0x0001e80000100a00 */
[----:B------:R3:W-:Y:S04]  /*65170*/  STL.64 [R1+0x5d8], R14 ;  /* 0x0005d80e01007387 */ /* 0x0007e80000100a00 */
[----:B0-----:R-:W3:Y:S01]  /*65180*/  LDL.LU.64 R12, [R1+0x6e58] ;  /* 0x006e5800010c7983 */ /* 0x001ee20000300a00 */
[----:B------:R-:W-:-:S03]  /*65190*/  IMAD.MOV.U32 R11, RZ, RZ, R9 ;  /* 0x000000ffff0b7224 */ /* 0x000fc600078e0009 */
[----:B------:R-:W2:Y:S04]  /*651a0*/  LDL.LU R10, [R1+0x6e50] ;  /* 0x006e5000010a7983 */ /* 0x000ea80000300800 */
[----:B------:R-:W4:Y:S04]  /*651b0*/  LDL.LU.64 R8, [R1+0x6e48] ;  /* 0x006e480001087983 */ /* 0x000f280000300a00 */
        /* <DEDUP_REMOVED lines=18> */
[----:B------:R-:W3:-:S15]  /*652e0*/  LDL.LU.64 R16, [R1+0x6e10] ;  /* 0x006e100001107983 */ /* 0x000ede0000300a00 */
[----:B------:R-:W-:-:S05]  /*652f0*/  NOP ;  /* 0x0000000000007918 */ /* 0x000fca0000000000 */
        /* <DEDUP_REMOVED lines=8> */
[----:B0-----:R-:W3:Y:S01]  /*65380*/  LDL.LU.64 R12, [R1+0x6df8] ;  /* 0x006df800010c7983 */ /* 0x001ee20000300a00 */
[----:B------:R-:W-:Y:S02]  /*65390*/  IMAD.MOV.U32 R11, RZ, RZ, R16 ;  /* 0x000000ffff0b7224 */ /* 0x000fe400078e0010 */
[----:B------:R-:W-:-:S02]  /*653a0*/  IMAD.MOV.U32 R24, RZ, RZ, R28 ;  /* 0x000000ffff187224 */ /* 0x000fc400078e001c */
[----:B------:R-:W-:Y:S02]  /*653b0*/  IMAD.MOV.U32 R28, RZ, RZ, R17 ;  /* 0x000000ffff1c7224 */ /* 0x000fe400078e0011 */
[----:B------:R-:W2:Y:S04]  /*653c0*/  LDL.LU.64 R16, [R1+0x560] ;  /* 0x0005600001107983 */ /* 0x000ea80000300a00 */
[----:B------:R-:W2:Y:S04]  /*653d0*/  LDL.LU.64 R18, [R1+0x568] ;  /* 0x0005680001127983 */ /* 0x000ea80000300a00 */
[----:B------:R-:W-:Y:S04]  /*653e0*/  STL [R1+0x6dd0], R11 ;  /* 0x006dd00b01007387 */ /* 0x000fe80000100800 */
[----:B----4-:R-:W-:Y:S01]  /*653f0*/  STL.64 [R1+0x6dc8], R8 ;  /* 0x006dc80801007387 */ /* 0x010fe20000100a00 */
[----:B---3--:R-:W-:-:S15]  /*65400*/  HMMA.16816.F32 R4, R20, R12, R4 ;  /* 0x0000000c1404723c */ /* 0x008fde0000001804 */
[----:B------:R-:W-:-:S08]  /*65410*/  NOP ;  /* 0x0000000000007918 */ /* 0x000fd00000000000 */
[----:B------:R-:W-:Y:S04]  /*65420*/  STL.64 [R1+0x580], R4 ;  /* 0x0005800401007387 */ /* 0x000fe80000100a00 */
[----:B------:R0:W-:Y:S04]  /*65430*/  STL.64 [R1+0x588], R6 ;  /* 0x0005880601007387 */ /* 0x0001e80000100a00 */
[----:B0-----:R-:W3:Y:S01]  /*65440*/  LDL.LU R7, [R1+0x6df0] ;  /* 0x006df00001077983 */ /* 0x001ee20000300800 */
[----:B------:R-:W-:Y:S02]  /*65450*/  IMAD.MOV.U32 R6, RZ, RZ, R13 ;  /* 0x000000ffff067224 */ /* 0x000fe400078e000d */
[----:B------:R-:W-:Y:S01]  /*65460*/  IMAD.MOV.U32 R13, RZ, RZ, R29 ;  /* 0x000000ffff0d7224 */ /* 0x000fe200078e001d */
[----:B------:R-:W4:Y:S01]  /*65470*/  LDL.LU.64 R4, [R1+0x6de8] ;  /* 0x006de80001047983 */ /* 0x000f220000300a00 */
[----:B---3--:R-:W-:-:S03]  /*65480*/  IMAD.MOV.U32 R12, RZ, RZ, R7 ;  /* 0x000000ffff0c7224 */ /* 0x008fc600078e0007 */
[----:B------:R-:W3:Y:S04]  /*65490*/  LDL.LU R7, [R1+0x6de0] ;  /* 0x006de00001077983 */ /* 0x000ee80000300800 */
[----:B------:R-:W4:Y:S04]  /*654a0*/  LDL.LU R29, [R1+0x6ddc] ;  /* 0x006ddc00011d7983 */ /* 0x000f280000300800 */
[----:B------:R0:W-:Y:S04]  /*654b0*/  STL.64 [R1+0x6d28], R12 ;  /* 0x006d280c01007387 */ /* 0x0001e80000100a00 */
[----:B0-----:R-:W2:Y:S04]  /*654c0*/  LDL.LU.64 R12, [R1+0x570] ;  /* 0x00057000010c7983 */ /* 0x001ea80000300a00 */
[----:B------:R-:W2:Y:S02]  /*654d0*/  LDL.LU.64 R14, [R1+0x578] ;  /* 0x00057800010e7983 */ /* 0x000ea40000300a00 */
[----:B--2---:R-:W-:Y:S07]  /*654e0*/  HMMA.16816.F32 R24, R20, R24, R12 ;  /* 0x000000181418723c */ /* 0x004fee000000180c */
[----:B------:R-:W-:-:S02]  /*654f0*/  IMAD.MOV.U32 R12, RZ, RZ, R3 ;  /* 0x000000ffff0c7224 */ /* 0x000fc400078e0003 */
[----:B------:R-:W-:Y:S01]  /*65500*/  IMAD.MOV.U32 R13, RZ, RZ, R10 ;  /* 0x000000ffff0d7224 */ /* 0x000fe200078e000a */
[----:B------:R-:W2:-:S13]  /*65510*/  LDL.LU R3, [R1+0x6dd8] ;  /* 0x006dd80001037983 */ /* 0x000e9a0000300800 */
[----:B------:R-:W-:Y:S04]  /*65520*/  STL.64 [R1+0x570], R24 ;  /* 0x0005701801007387 */ /* 0x000fe80000100a00 */
[----:B------:R-:W-:Y:S04]  /*65530*/  STL.64 [R1+0x578], R26 ;  /* 0x0005781a01007387 */ /* 0x000fe80000100a00 */
[----:B------:R-:W2:Y:S04]  /*65540*/  LDL.LU.64 R8, [R1+0x550] ;  /* 0x0005500001087983 */ /* 0x000ea80000300a00 */
[----:B------:R-:W2:Y:S04]  /*65550*/  LDL.LU.64 R10, [R1+0x558] ;  /* 0x00055800010a7983 */ /* 0x000ea80000300a00 */
[----:B------:R0:W-:Y:S04]  /*65560*/  STL.64 [R1+0x6d40], R12 ;  /* 0x006d400c01007387 */ /* 0x0001e80000100a00 */
[----:B0-----:R-:W3:Y:S01]  /*65570*/  LDL.64 R12, [R1+0xc0] ;  /* 0x0000c000010c7983 */ /* 0x001ee20000100a00 */
[----:B----4-:R-:W-:Y:S01]  /*65580*/  IMAD.MOV.U32 R24, RZ, RZ, R29 ;  /* 0x000000ffff187224 */ /* 0x010fe200078e001d */
[----:B---3--:R-:W-:Y:S06]  /*65590*/  HMMA.16816.F32 R16, R20, R12, R16 ;  /* 0x0000000c1410723c */ /* 0x008fec0000001810 */
[----:B------:R-:W-:-:S15]  /*655a0*/  IMAD.MOV.U32 R29, RZ, RZ, R12 ;  /* 0x000000ffff1d7224 */ /* 0x000fde00078e000c */
[----:B------:R-:W-:-:S02]  /*655b0*/  NOP ;  /* 0x0000000000007918 */ /* 0x000fc40000000000 */
[----:B------:R0:W-:Y:S04]  /*655c0*/  STL.64 [R1+0x560], R16 ;  /* 0x0005601001007387 */ /* 0x0001e80000100a00 */
[----:B------:R1:W-:Y:S04]  /*655d0*/  STL.64 [R1+0x568], R18 ;  /* 0x0005681201007387 */ /* 0x0003e80000100a00 */
[----:B0-----:R-:W3:Y:S04]  /*655e0*/  LDL.LU R17, [R1+0x6dd4] ;  /* 0x006dd40001117983 */ /* 0x001ee80000300800 */
[----:B------:R-:W4:Y:S01]  /*655f0*/  LDL R12, [R1+0x20] ;  /* 0x00002000010c7983 */ /* 0x000f220000100800 */
[----:B------:R-:W-:-:S02]  /*65600*/  IMAD.MOV.U32 R25, RZ, RZ, R7 ;  /* 0x000000ffff197224 */ /* 0x000fc400078e0007 */
[----:B------:R-:W-:Y:S02]  /*65610*/  IMAD.MOV.U32 R7, RZ, RZ, R13 ;  /* 0x000000ffff077224 */ /* 0x000fe400078e000d */
[----:B---3--:R-:W-:Y:S02]  /*65620*/  IMAD.MOV.U32 R13, RZ, RZ, R17 ;  /* 0x000000ffff0d7224 */ /* 0x008fe400078e0011 */
[----:B------:R-:W3:Y:S04]  /*65630*/  LDL.LU.64 R16, [R1+0x540] ;  /* 0x0005400001107983 */ /* 0x000ee80000300a00 */
[----:B-1----:R-:W3:Y:S04]  /*65640*/  LDL.LU.64 R18, [R1+0x548] ;  /* 0x0005480001127983 */ /* 0x002ee80000300a00 */
[----:B----4-:R0:W-:Y:S04]  /*65650*/  STL.64 [R1+0x6d58], R12 ;  /* 0x006d580c01007387 */ /* 0x0101e80000100a00 */
[----:B0-----:R-:W4:Y:S04]  /*65660*/  LDL.64 R12, [R1+0xb0] ;  /* 0x0000b000010c7983 */ /* 0x001f280000100a00 */
[----:B------:R-:W-:Y:S04]  /*65670*/  STL.64 [R1+0x6d20], R6 ;  /* 0x006d200601007387 */ /* 0x000fe80000100a00 */
[----:B------:R0:W-:Y:S04]  /*65680*/  STL.64 [R1+0x6d18], R4 ;  /* 0x006d180401007387 */ /* 0x0001e80000100a00 */
[----:B0-----:R-:W3:Y:S01]  /*65690*/  LDL R4, [R1+0x80] ;  /* 0x0000800001047983 */ /* 0x001ee20000100800 */
[----:B--2---:R-:W-:Y:S01]  /*656a0*/  IMAD.MOV.U32 R5, RZ, RZ, R3 ;  /* 0x000000ffff057224 */ /* 0x004fe200078e0003 */
[----:B----4-:R-:W-:Y:S06]  /*656b0*/  HMMA.16816.F32 R8, R20, R12, R8 ;  /* 0x0000000c1408723c */ /* 0x010fec0000001808 */
[----:B------:R-:W-:-:S15]  /*656c0*/  IMAD.MOV.U32 R3, RZ, RZ, R13 ;  /* 0x000000ffff037224 */ /* 0x000fde00078e000d */
[----:B------:R-:W-:-:S02]  /*656d0*/  NOP ;  /* 0x0000000000007918 */ /* 0x000fc40000000000 */
[----:B------:R-:W-:Y:S04]  /*656e0*/  STL.64 [R1+0x550], R8 ;  /* 0x0005500801007387 */ /* 0x000fe80000100a00 */
[----:B------:R0:W-:Y:S04]  /*656f0*/  STL.64 [R1+0x558], R10 ;  /* 0x0005580a01007387 */ /* 0x0001e80000100a00 */
[----:B0-----:R-:W2:Y:S04]  /*65700*/  LDL.LU R11, [R1+0x6dd0] ;  /* 0x006dd000010b7983 */ /* 0x001ea80000300800 */
[----:B------:R-:W4:Y:S01]  /*65710*/  LDL.LU.64 R8, [R1+0x6dc8] ;  /* 0x006dc80001087983 */ /* 0x000f220000300a00 */
[----:B------:R-:W-:-:S03]  /*65720*/  IMAD.MOV.U32 R10, RZ, RZ, R12 ;  /* 0x000000ffff0a7224 */ /* 0x000fc600078e000c */
[----:B------:R-:W3:Y:S04]  /*65730*/  LDL R13, [R1+0x34] ;  /* 0x00003400010d7983 */ /* 0x000ee80000100800 */
[----:B------:R-:W3:Y:S04]  /*65740*/  LDL R12, [R1+0x30] ;  /* 0x00003000010c7983 */ /* 0x000ee80000100800 */
[----:B---3--:R0:W-:Y:S04]  /*65750*/  STL.64 [R1+0x6d70], R12 ;  /* 0x006d700c01007387 */ /* 0x0081e80000100a00 */
[----:B0-----:R-:W3:Y:S04]  /*65760*/  LDL R12, [R1+0xa0] ;  /* 0x0000a000010c7983 */ /* 0x001ee80000100800 */
[----:B------:R-:W3:Y:S04]  /*65770*/  LDL R13, [R1+0xa4] ;  /* 0x0000a400010d7983 */ /* 0x000ee80000100800 */
[----:B--2---:R-:W-:Y:S04]  /*65780*/  STL.64 [R1+0x6d38], R10 ;  /* 0x006d380a01007387 */ /* 0x004fe80000100a00 */
[----:B----4-:R0:W-:Y:S04]  /*65790*/  STL.64 [R1+0x6d30], R8 ;  /* 0x006d300801007387 */ /* 0x0101e80000100a00 */
[----:B0-----:R-:W2:Y:S04]  /*657a0*/  LDL.LU.64 R8, [R1+0x520] ;  /* 0x0005200001087983 */ /* 0x001ea80000300a00 */
[----:B------:R-:W2:Y:S01]  /*657b0*/  LDL.LU.64 R10, [R1+0x528] ;  /* 0x00052800010a7983 */ /* 0x000ea20000300a00 */
[----:B---3--:R-:W-:Y:S03]  /*657c0*/  HMMA.16816.F32 R12, R20, R12, R16 ;  /* 0x0000000c140c723c */ /* 0x008fe60000001810 */
[----:B------:R-:W3:Y:S04]  /*657d0*/  LDL.LU.64 R18, [R1+0x6dc0] ;  /* 0x006dc00001127983 */ /* 0x000ee80000300a00 */
[----:B------:R-:W4:Y:S04]  /*657e0*/  LDL.64 R16, [R1+0x50] ;  /* 0x0000500001107983 */ /* 0x000f280000100a00 */
[----:B----4-:R-:W-:-:S12]  /*657f0*/  STL.64 [R1+0x6d90], R16 ;  /* 0x006d901001007387 */ /* 0x010fd80000100a00 */
[----:B------:R0:W-:Y:S04]  /*65800*/  STL.64 [R1+0x540], R12 ;  /* 0x0005400c01007387 */ /* 0x0001e80000100a00 */
[----:B------:R-:W-:Y:S04]  /*65810*/  STL.64 [R1+0x548], R14 ;  /* 0x0005480e01007387 */ /* 0x000fe80000100a00 */
[----:B0-----:R-:W4:Y:S04]  /*65820*/  LDL R12, [R1+0x40] ;  /* 0x00004000010c7983 */ /* 0x001f280000100800 */
[----:B------:R-:W4:Y:S01]  /*65830*/  LDL R13, [R1+0x44] ;  /* 0x00004400010d7983 */ /* 0x000f220000100800 */
[----:B---3--:R-:W-:-:S02]  /*65840*/  IMAD.MOV.U32 R16, RZ, RZ, R19 ;  /* 0x000000ffff107224 */ /* 0x008fc400078e0013 */
[----:B------:R-:W-:-:S05]  /*65850*/  IMAD.MOV.U32 R17, RZ, RZ, R18 ;  /* 0x000000ffff117224 */ /* 0x000fca00078e0012 */
[----:B------:R0:W-:Y:S04]  /*65860*/  STL.64 [R1+0x6da8], R16 ;  /* 0x006da81001007387 */ /* 0x0001e80000100a00 */
[----:B0-----:R-:W3:Y:S04]  /*65870*/  LDL.64 R16, [R1+0x70] ;  /* 0x0000700001107983 */ /* 0x001ee80000100a00 */
[----:B----4-:R0:W-:Y:S04]  /*65880*/  STL.64 [R1+0x6d88], R12 ;  /* 0x006d880c01007387 */ /* 0x0101e80000100a00 */
[----:B0-----:R-:W4:Y:S04]  /*65890*/  LDL.LU.64 R12, [R1+0x530] ;  /* 0x00053000010c7983 */ /* 0x001f280000300a00 */
[----:B------:R-:W4:Y:S02]  /*658a0*/  LDL.LU.64 R14, [R1+0x538] ;  /* 0x00053800010e7983 */ /* 0x000f240000300a00 */
[----:B----4-:R-:W-:Y:S07]  /*658b0*/  HMMA.16816.F32 R12, R20, R24, R12 ;  /* 0x00000018140c723c */ /* 0x010fee000000180c */
[----:B------:R-:W-:-:S02]  /*658c0*/  IMAD.MOV.U32 R24, RZ, RZ, R2 ;  /* 0x000000ffff187224 */ /* 0x000fc400078e0002 */
[----:B------:R-:W-:-:S14]  /*658d0*/  IMAD.MOV.U32 R25, RZ, RZ, R0 ;  /* 0x000000ffff197224 */ /* 0x000fdc00078e0000 */
[----:B------:R0:W-:Y:S04]  /*658e0*/  STL.64 [R1+0x530], R12 ;  /* 0x0005300c01007387 */ /* 0x0001e80000100a00 */
[----:B------:R1:W-:Y:S04]  /*658f0*/  STL.64 [R1+0x538], R14 ;  /* 0x0005380e01007387 */ /* 0x0003e80000100a00 */
[----:B------:R-:W-:Y:S04]  /*65900*/  STL.64 [R1+0x6cf8], R24 ;  /* 0x006cf81801007387 */ /* 0x000fe80000100a00 */
[----:B0-----:R-:W4:Y:S04]  /*65910*/  LDL.LU.64 R12, [R1+0x4f0] ;  /* 0x0004f000010c7983 */ /* 0x001f280000300a00 */
[----:B-1----:R-:W3:Y:S01]  /*65920*/  LDL.LU.64 R14, [R1+0x4f8] ;  /* 0x0004f800010e7983 */ /* 0x002ee20000300a00 */
[----:B--2---:R-:W-:-:S15]  /*65930*/  HMMA.16816.F32 R4, R20, R4, R8 ;  /* 0x000000041404723c */ /* 0x004fde0000001808 */
[----:B------:R-:W-:-:S08]  /*65940*/  NOP ;  /* 0x0000000000007918 */ /* 0x000fd00000000000 */
[----:B------:R-:W-:Y:S04]  /*65950*/  STL.64 [R1+0x520], R4 ;  /* 0x0005200401007387 */ /* 0x000fe80000100a00 */
[----:B------:R-:W-:Y:S04]  /*65960*/  STL.64 [R1+0x528], R6 ;  /* 0x0005280601007387 */ /* 0x000fe80000100a00 */
[----:B---3--:R-:W-:Y:S04]  /*65970*/  STL.64 [R1+0x6da0], R14 ;  /* 0x006da00e01007387 */ /* 0x008fe80000100a00 */
[----:B----4-:R0:W-:Y:S04]  /*65980*/  STL.64 [R1+0x6d98], R12 ;  /* 0x006d980c01007387 */ /* 0x0101e80000100a00 */
[----:B0-----:R-:W2:Y:S04]  /*65990*/  LDL.LU.64 R12, [R1+0x500] ;  /* 0x00050000010c7983 */ /* 0x001ea80000300a00 */
[----:B------:R-:W3:Y:S04]  /*659a0*/  LDL.LU.64 R14, [R1+0x508] ;  /* 0x00050800010e7983 */ /* 0x000ee80000300a00 */
        /* <DEDUP_REMOVED lines=9> */
[----:B------:R-:W4:Y:S01]  /*65a40*/  LDL.LU.64 R10, [R1+0x4c8] ;  /* 0x0004c800010a7983 */ /* 0x000f220000300a00 */
[----:B--2---:R-:W-:Y:S03]  /*65a50*/  HMMA.16816.F32 R12, R20, R16, R12 ;  /* 0x00000010140c723c */ /* 0x004fe6000000180c */
[----:B----4-:R-:W-:Y:S04]  /*65a60*/  STL.64 [R1+0x6d68], R10 ;  /* 0x006d680a01007387 */ /* 0x010fe80000100a00 */
[----:B---3--:R0:W-:Y:S04]  /*65a70*/  STL.64 [R1+0x6d60], R8 ;  /* 0x006d600801007387 */ /* 0x0081e80000100a00 */
[----:B0-----:R-:W2:Y:S04]  /*65a80*/  LDL.LU.64 R8, [R1+0x4d0] ;  /* 0x0004d00001087983 */ /* 0x001ea80000300a00 */
[----:B------:R-:W3:Y:S01]  /*65a90*/  LDL.LU.64 R10, [R1+0x4d8] ;  /* 0x0004d800010a7983 */ /* 0x000ee20000300a00 */
        /* <DEDUP_REMOVED lines=9> */
[----:B------:R-:W4:Y:S04]  /*65b30*/  LDL.LU.64 R26, [R1+0x498] ;  /* 0x00049800011a7983 */ /* 0x000f280000300a00 */
[----:B------:R-:W-:Y:S04]  /*65b40*/  STL.64 [R1+0x510], R12 ;  /* 0x0005100c01007387 */ /* 0x000fe80000100a00 */
[----:B------:R0:W-:Y:S04]  /*65b50*/  STL.64 [R1+0x518], R14 ;  /* 0x0005180e01007387 */ /* 0x0001e80000100a00 */
[----:B0-----:R-:W2:Y:S04]  /*65b60*/  LDL.LU.64 R14, [R1+0x6db8] ;  /* 0x006db800010e7983 */ /* 0x001ea80000300a00 */
[----:B------:R-:W2:Y:S04]  /*65b70*/  LDL.LU.64 R12, [R1+0x6db0] ;  /* 0x006db000010c7983 */ /* 0x000ea80000300a00 */
[----:B------:R-:W2:Y:S04]  /*65b80*/  LDL.LU.64 R16, [R1+0x6da8] ;  /* 0x006da80001107983 */ /* 0x000ea80000300a00 */
[----:B------:R-:W-:Y:S04]  /*65b90*/  STL [R1+0x6c04], R0 ;  /* 0x006c040001007387 */ /* 0x000fe80000100800 */
[----:B------:R-:W-:Y:S01]  /*65ba0*/  STL [R1+0x6c00], R2 ;  /* 0x006c000201007387 */ /* 0x000fe20000100800 */
        /* <DEDUP_REMOVED lines=11> */
[----:B0-----:R-:W1:Y:S01]  /*65c60*/  LDL.LU.64 R12, [R1+0x6d88] ;  /* 0x006d8800010c7983 */ /* 0x001e620000300a00 */
[----:B------:R-:W-:Y:S02]  /*65c70*/  IMAD.MOV.U32 R0, RZ, RZ, R16 ;  /* 0x000000ffff007224 */ /* 0x000fe400078e0010 */
[----:B------:R-:W-:-:S02]  /*65c80*/  IMAD.MOV.U32 R2, RZ, RZ, R17 ;  /* 0x000000ffff027224 */ /* 0x000fc400078e0011 */
[----:B------:R-:W2:Y:S04]  /*65c90*/  LDL.LU.64 R16, [R1+0x480] ;  /* 0x0004800001107983 */ /* 0x000ea80000300a00 */
[----:B------:R-:W2:Y:S01]  /*65ca0*/  LDL.LU.64 R18, [R1+0x488] ;  /* 0x0004880001127983 */ /* 0x000ea20000300a00 */
[----:B-1----:R-:W-:Y:S03]  /*65cb0*/  HMMA.16816.F32 R12, R20, R12, R8 ;  /* 0x0000000c140c723c */ /* 0x002fe60000001808 */
[----:B------:R-:W3:Y:S04]  /*65cc0*/  LDL.LU.64 R10, [R1+0x6d80] ;  /* 0x006d8000010a7983 */ /* 0x000ee80000300a00 */
[----:B------:R-:W3:-:S15]  /*65cd0*/  LDL.LU.64 R8, [R1+0x6d78] ;  /* 0x006d780001087983 */ /* 0x000ede0000300a00 */
[----:B------:R-:W-:-:S01]  /*65ce0*/  NOP ;  /* 0x0000000000007918 */ /* 0x000fc20000000000 */
        /* <DEDUP_REMOVED lines=19> */
[----:B------:R-:W2:-:S15]  /*65e20*/  LDL.LU.64 R8, [R1+0x6d30] ;  /* 0x006d300001087983 */ /* 0x000e9e0000300a00 */
[----:B------:R-:W-:-:S02]  /*65e30*/  NOP ;  /* 0x0000000000007918 */ /* 0x000fc40000000000 */
[----:B------:R0:W-:Y:S04]  /*65e40*/  STL.64 [R1+0x4b0], R12 ;  /* 0x0004b00c01007387 */ /* 0x0001e80000100a00 */
[----:B------:R1:W-:Y:S04]  /*65e50*/  STL.64 [R1+0x4b8], R14 ;  /* 0x0004b80e01007387 */ /* 0x0003e80000100a00 */
[----:B0-----:R-:W1:Y:S02]  /*65e60*/  LDL.LU.64 R12, [R1+0x6d28] ;  /* 0x006d2800010c7983 */ /* 0x001e640000300a00 */
[----:B-1----:R-:W-:Y:S02]  /*65e70*/  HMMA.16816.F32 R12, R20, R12, R4 ;  /* 0x0000000c140c723c */ /* 0x002fe40000001804 */
[----:B------:R-:W3:Y:S04]  /*65e80*/  LDL.LU.64 R6, [R1+0x6d20] ;  /* 0x006d200001067983 */ /* 0x000ee80000300a00 */
[----:B------:R-:W3:-:S15]  /*65e90*/  LDL.LU.64 R4, [R1+0x6d18] ;  /* 0x006d180001047983 */ /* 0x000ede0000300a00 */
[----:B------:R-:W-:-:S02]  /*65ea0*/  NOP ;  /* 0x0000000000007918 */ /* 0x000fc40000000000 */
[----:B------:R-:W-:Y:S04]  /*65eb0*/  STL.64 [R1+0x4a0], R12 ;  /* 0x0004a00c01007387 */ /* 0x000fe80000100a00 */
[----:B------:R0:W-:Y:S04]  /*65ec0*/  STL.64 [R1+0x4a8], R14 ;  /* 0x0004a80e01007387 */ /* 0x0001e80000100a00 */
[----:B0-----:R-:W2:Y:S04]  /*65ed0*/  LDL.LU.64 R14, [R1+0x6d10] ;  /* 0x006d1000010e7983 */ /* 0x001ea80000300a00 */
[----:B------:R-:W4:Y:S02]  /*65ee0*/  LDL.LU.64 R12, [R1+0x6d08] ;  /* 0x006d0800010c7983 */ /* 0x000f240000300a00 */
[----:B----4-:R-:W-:-:S15]  /*65ef0*/  HMMA.16816.F32 R24, R20, R12, R24 ;  /* 0x0000000c1418723c */ /* 0x010fde0000001818 */
[----:B------:R-:W-:-:S08]  /*65f00*/  NOP ;  /* 0x0000000000007918 */ /* 0x000fd00000000000 */
[----:B------:R0:W-:Y:S04]  /*65f10*/  STL.64 [R1+0x490], R24 ;  /* 0x0004901801007387 */ /* 0x0001e80000100a00 */
[----:B------:R1:W-:Y:S04]  /*65f20*/  STL.64 [R1+0x498], R26 ;  /* 0x0004981a01007387 */ /* 0x0003e80000100a00 */
[----:B0-----:R-:W3:Y:S04]  /*65f30*/  LDL.LU.64 R24, [R1+0x1180] ;  /* 0x0011800001187983 */ /* 0x001ee80000300a00 */
[----:B-1----:R-:W3:Y:S04]  /*65f40*/  LDL.LU.64 R26, [R1+0x1188] ;  /* 0x00118800011a7983 */ /* 0x002ee80000300a00 */
[----:B--2---:R-:W-:Y:S04]  /*65f50*/  STL.64 [R1+0x6b68], R14 ;  /* 0x006b680e01007387 */ /* 0x004fe80000100a00 */
[----:B------:R0:W-:Y:S04]  /*65f60*/  STL.64 [R1+0x6b60], R12 ;  /* 0x006b600c01007387 */ /* 0x0001e80000100a00 */
[----:B0-----:R-:W2:Y:S04]  /*65f70*/  LDL.LU.64 R12, [R1+0x470] ;  /* 0x00047000010c7983 */ /* 0x001ea80000300a00 */
[----:B------:R-:W4:Y:S01]  /*65f80*/  LDL.LU.64 R14, [R1+0x478] ;  /* 0x00047800010e7983 */ /* 0x000f220000300a00 */
[C---:B------:R-:W-:Y:S03]  /*65f90*/  HMMA.16816.F32 R16, R20.reuse, R8, R16 ;  /* 0x000000081410723c */ /* 0x040fe60000001810 */
[----:B----4-:R-:W-:Y:S04]  /*65fa0*/  STL.64 [R1+0x6cf0], R14 ;  /* 0x006cf00e01007387 */ /* 0x010fe80000100a00 */
[----:B--2---:R0:W-:Y:S04]  /*65fb0*/  STL.64 [R1+0x6ce8], R12 ;  /* 0x006ce80c01007387 */ /* 0x0041e80000100a00 */
[----:B0-----:R-:W2:Y:S04]  /*65fc0*/  LDL.LU.64 R12, [R1+0x1170] ;  /* 0x00117000010c7983 */ /* 0x001ea80000300a00 */
[----:B------:R-:W2:Y:S08]  /*65fd0*/  LDL.LU.64 R14, [R1+0x1178] ;  /* 0x00117800010e7983 */ /* 0x000eb00000300a00 */
[----:B------:R0:W-:Y:S04]  /*65fe0*/  STL.64 [R1+0x480], R16 ;  /* 0x0004801001007387 */ /* 0x0001e80000100a00 */
[----:B------:R-:W-:Y:S04]  /*65ff0*/  STL.64 [R1+0x488], R18 ;  /* 0x0004881201007387 */ /* 0x000fe80000100a00 */
[----:B0-----:R-:W4:Y:S01]  /*66000*/  LDL.LU R16, [R1+0x6d00] ;  /* 0x006d000001107983 */ /* 0x001f220000300800 */
[C---:B---3--:R-:W-:Y:S03]  /*66010*/  HMMA.16816.F32 R24, R20.reuse, R4, R24 ;  /* 0x000000041418723c */ /* 0x048fe60000001818 */
[----:B------:R-:W-:Y:S04]  /*66020*/  STL [R1+0x6b48], R9 ;  /* 0x006b480901007387 */ /* 0x000fe80000100800 */
[----:B------:R-:W-:Y:S04]  /*66030*/  STL [R1+0x6cd0], R11 ;  /* 0x006cd00b01007387 */ /* 0x000fe80000100800 */
[----:B------:R0:W-:Y:S04]  /*66040*/  STL [R1+0x6ccc], R8 ;  /* 0x006ccc0801007387 */ /* 0x0001e80000100800 */
[----:B0-----:R-:W3:Y:S04]  /*66050*/  LDL.LU.64 R8, [R1+0x1a0] ;  /* 0x0001a00001087983 */ /* 0x001ee80000300a00 */
[----:B----4-:R-:W0:Y:S04]  /*66060*/  LDSM.16.MT88.4 R16, [R16+UR4+0x10080] ;  /* 0x010080041010783b */ /* 0x010e280008004200 */
[----:B0-----:R-:W-:Y:S04]  /*66070*/  STL.64 [R1+0x6b20], R18 ;  /* 0x006b201201007387 */ /* 0x001fe80000100a00 */
[----:B------:R0:W-:Y:S04]  /*66080*/  STL.64 [R1+0x6b18], R16 ;  /* 0x006b181001007387 */ /* 0x0001e80000100a00 */
[----:B0-----:R-:W4:Y:S04]  /*66090*/  LDL.LU.64 R16, [R1+0x1d0] ;  /* 0x0001d00001107983 */ /* 0x001f280000300a00 */
[----:B------:R0:W-:Y:S04]  /*660a0*/  STL.64 [R1+0x1180], R24 ;  /* 0x0011801801007387 */ /* 0x0001e80000100a00 */
[----:B------:R2:W-:Y:S04]  /*660b0*/  STL.64 [R1+0x1188], R26 ;  /* 0x0011881a01007387 */ /* 0x0005e80000100a00 */
[----:B0-----:R-:W2:Y:S02]  /*660c0*/  LDL.LU.64 R24, [R1+0x6cf8] ;  /* 0x006cf80001187983 */ /* 0x001ea40000300a00 */
[----:B--2---:R-:W-:Y:S02]  /*660d0*/  HMMA.16816.F32 R24, R20, R24, R12 ;  /* 0x000000181418723c */ /* 0x004fe4000000180c */
[----:B------:R-:W4:Y:S04]  /*660e0*/  LDL.LU.64 R14, [R1+0x6cf0] ;  /* 0x006cf000010e7983 */ /* 0x000f280000300a00 */
[----:B------:R-:W4:-:S15]  /*660f0*/  LDL.LU.64 R12, [R1+0x6ce8] ;  /* 0x006ce800010c7983 */ /* 0x000f1e0000300a00 */
[----:B------:R-:W-:-:S02]  /*66100*/  NOP ;  /* 0x0000000000007918 */ /* 0x000fc40000000000 */
[----:B------:R-:W-:Y:S04]  /*66110*/  STL.64 [R1+0x1170], R24 ;  /* 0x0011701801007387 */ /* 0x000fe80000100a00 */
[----:B------:R0:W-:Y:S04]  /*66120*/  STL.64 [R1+0x1178], R26 ;  /* 0x0011781a01007387 */ /* 0x0001e80000100a00 */
[----:B0-----:R-:W2:Y:S04]  /*66130*/  LDL.LU.64 R26, [R1+0x6ce0] ;  /* 0x006ce000011a7983 */ /* 0x001ea80000300a00 */
[----:B------:R-:W2:Y:S01]  /*66140*/  LDL.LU.64 R24, [R1+0x6cd8] ;  /* 0x006cd80001187983 */ /* 0x000ea20000300a00 */
[----:B----4-:R-:W-:Y:S03]  /*66150*/  HMMA.16816.F32 R12, R20, R16, R12 ;  /* 0x00000010140c723c */ /* 0x010fe6000000180c */
[----:B------:R-:W2:Y:S04]  /*66160*/  LDL.LU.64 R20, [R1+0xb90] ;  /* 0x000b900001147983 */ /* 0x000ea80000300a00 */
[----:B------:R-:W2:-:S15]  /*66170*/  LDL.LU.64 R22, [R1+0xb98] ;  /* 0x000b980001167983 */ /* 0x000e9e0000300a00 */
[----:B------:R-:W-:-:S01]  /*66180*/  NOP ;  /* 0x0000000000007918 */ /* 0x000fc20000000000 */
[----:B------:R0:W-:Y:S04]  /*66190*/  STL.64 [R1+0x470], R12 ;  /* 0x0004700c01007387 */ /* 0x0001e80000100a00 */
[----:B------:R-:W-:Y:S01]  /*661a0*/  STL.64 [R1+0x478], R14 ;  /* 0x0004780e01007387 */ /* 0x000fe20000100a00 */
[----:B0-----:R-:W-:Y:S02]  /*661b0*/  IMAD.MOV.U32 R12, RZ, RZ, R10 ;  /* 0x000000ffff0c7224 */ /* 0x001fe400078e000a */
[----:B------:R-:W-:-:S05]  /*661c0*/  IMAD.MOV.U32 R13, RZ, RZ, R3 ;  /* 0x000000ffff0d7224 */ /* 0x000fca00078e0003 */
[----:B------:R-:W-:Y:S04]  /*661d0*/  STL.64 [R1+0x6c08], R12 ;  /* 0x006c080c01007387 */ /* 0x000fe80000100a00 */
[----:B------:R0:W-:Y:S01]  /*661e0*/  STL.64 [R1+0x6b30], R16 ;  /* 0x006b301001007387 */ /* 0x0001e20000100a00 */
[----:B---3--:R-:W-:Y:S02]  /*661f0*/  IMAD.MOV.U32 R3, RZ, RZ, R9 ;  /* 0x000000ffff037224 */ /* 0x008fe400078e0009 */
[----:B0-----:R-:W-:Y:S02]  /*66200*/  IMAD.MOV.U32 R16, RZ, RZ, R29 ;  /* 0x000000ffff107224 */ /* 0x001fe400078e001d */
[----:B------:R-:W-:Y:S01]  /*66210*/  IMAD.MOV.U32 R17, RZ, RZ, R7 ;  /* 0x000000ffff117224 */ /* 0x000fe200078e0007 */
[----:B--2---:R-:W-:Y:S07]  /*66220*/  HMMA.16816.F32 R12, R24, R8, R20 ;  /* 0x00000008180c723c */ /* 0x004fee0000001814 */
[----:B------:R-:W-:-:S15]  /*66230*/  IMAD.MOV.U32 R22, RZ, RZ, R8 ;  /* 0x000000ffff167224 */ /* 0x000fde00078e0008 */
[----:B------:R-:W-:-:S01]  /*66240*/  NOP ;  /* 0x0000000000007918 */ /* 0x000fc20000000000 */
[----:B------:R0:W-:Y:S04]  /*66250*/  STL.64 [R1+0xb90], R12 ;  /* 0x000b900c01007387 */ /* 0x0001e80000100a00 */
[----:B------:R-:W-:Y:S04]  /*66260*/  STL.64 [R1+0xb98], R14 ;  /* 0x000b980e01007387 */ /* 0x000fe80000100a00 */
[----:B------:R-:W2:Y:S04]  /*66270*/  LDL.LU.64 R8, [R1+0xb70] ;  /* 0x000b700001087983 */ /* 0x000ea80000300a00 */
[----:B------:R-:W2:Y:S04]  /*66280*/  LDL.LU.64 R10, [R1+0xb78] ;  /* 0x000b7800010a7983 */ /* 0x000ea80000300a00 */
[----:B------:R-:W-:Y:S04]  /*66290*/  STL [R1+0x6cc4], R22 ;  /* 0x006cc41601007387 */ /* 0x000fe80000100800 */
[----:B------:R-:W3:Y:S04]  /*662a0*/  LDL.LU.64 R20, [R1+0x190] ;  /* 0x0001900001147983 */ /* 0x000ee80000300a00 */
[----:B0-----:R-:W4:Y:S04]  /*662b0*/  LDL.LU.64 R12, [R1+0x160] ;  /* 0x00016000010c7983 */ /* 0x001f280000300a00 */
[----:B------:R0:W-:Y:S04]  /*662c0*/  STL.64 [R1+0x6c10], R16 ;  /* 0x006c101001007387 */ /* 0x0001e80000100a00 */
[----:B0-----:R-:W3:Y:S04]  /*662d0*/  LDL.LU.64 R16, [R1+0xb80] ;  /* 0x000b800001107983 */ /* 0x001ee80000300a00 */
[----:B------:R-:W3:Y:S02]  /*662e0*/  LDL.LU.64 R18, [R1+0xb88] ;  /* 0x000b880001127983 */ /* 0x000ee40000300a00 */
[----:B---3--:R-:W-:Y:S06]  /*662f0*/  HMMA.16816.F32 R16, R24, R20, R16 ;  /* 0x000000141810723c */ /* 0x008fec0000001810 */
[----:B------:R-:W-:-:S02]  /*66300*/  IMAD.MOV.U32 R7, RZ, RZ, R20 ;  /* 0x000000ffff077224 */ /* 0x000fc400078e0014 */
[----:B------:R-:W-:-:S15]  /*66310*/  IMAD.MOV.U32 R29, RZ, RZ, R21 ;  /* 0x000000ffff1d7224 */ /* 0x000fde00078e0015 */
[----:B------:R0:W-:Y:S04]  /*66320*/  STL.64 [R1+0xb80], R16 ;  /* 0x000b801001007387 */ /* 0x0001e80000100a00 */
[----:B------:R-:W-:Y:S04]  /*66330*/  STL.64 [R1+0xb88], R18 ;  /* 0x000b881201007387 */ /* 0x000fe80000100a00 */
[----:B------:R-:W3:Y:S04]  /*66340*/  LDL.LU.64 R20, [R1+0xb60] ;  /* 0x000b600001147983 */ /* 0x000ee80000300a00 */
[----:B------:R-:W3:Y:S04]  /*66350*/  LDL.LU.64 R22, [R1+0xb68] ;  /* 0x000b680001167983 */ /* 0x000ee80000300a00 */
[----:B0-----:R-:W2:Y:S01]  /*66360*/  LDL R16, [R1+0xe0] ;  /* 0x0000e00001107983 */ /* 0x001ea20000100800 */
[----:B------:R-:W-:-:S05]  /*66370*/  IMAD.MOV.U32 R17, RZ, RZ, R6 ;  /* 0x000000ffff117224 */ /* 0x000fca00078e0006 */
[----:B--2---:R0:W-:Y:S04]  /*66380*/  STL.64 [R1+0x6c28], R16 ;  /* 0x006c281001007387 */ /* 0x0041e80000100a00 */
[----:B0-----:R-:W2:Y:S02]  /*66390*/  LDL.LU.64 R16, [R1+0x180] ;  /* 0x0001800001107983 */ /* 0x001ea40000300a00 */
[----:B--2---:R-:W-:-:S15]  /*663a0*/  HMMA.16816.F32 R8, R24, R16, R8 ;  /* 0x000000101808723c */ /* 0x004fde0000001808 */
[----:B------:R-:W-:-:S08]  /*663b0*/  NOP ;  /* 0x0000000000007918 */ /* 0x000fd00000000000 */
[----:B------:R-:W-:Y:S04]  /*663c0*/  STL.64 [R1+0xb70], R8 ;  /* 0x000b700801007387 */ /* 0x000fe80000100a00 */
[----:B------:R0:W-:Y:S04]  /*663d0*/  STL.64 [R1+0xb78], R10 ;  /* 0x000b780a01007387 */ /* 0x0001e80000100a00 */
[----:B0-----:R-:W2:Y:S01]  /*663e0*/  LDL.LU R11, [R1+0x6cd0] ;  /* 0x006cd000010b7983 */ /* 0x001ea20000300800 */
[----:B------:R-:W-:Y:S02]  /*663f0*/  IMAD.MOV.U32 R10, RZ, RZ, R16 ;  /* 0x000000ffff0a7224 */ /* 0x000fe400078e0010 */
[----:B------:R-:W-:-:S02]  /*66400*/  IMAD.MOV.U32 R6, RZ, RZ, R17 ;  /* 0x000000ffff067224 */ /* 0x000fc400078e0011 */
[----:B------:R-:W-:Y:S01]  /*66410*/  IMAD.MOV.U32 R17, RZ, RZ, R28 ;  /* 0x000000ffff117224 */ /* 0x000fe200078e001c */
[----:B------:R-:W4:Y:S01]  /*66420*/  LDL.LU R8, [R1+0x6ccc] ;  /* 0x006ccc0001087983 */ /* 0x000f220000300800 */
[----:B--2---:R-:W-:-:S03]  /*66430*/  IMAD.MOV.U32 R16, RZ, RZ, R11 ;  /* 0x000000ffff107224 */ /* 0x004fc600078e000b */
[----:B------:R-:W2:Y:S04]  /*66440*/  LDL.LU R11, [R1+0x6cc8] ;  /* 0x006cc800010b7983 */ /* 0x000ea80000300800 */
[----:B------:R0:W-:Y:S04]  /*66450*/  STL.64 [R1+0x6c40], R16 ;  /* 0x006c401001007387 */ /* 0x0001e80000100a00 */
[----:B0-----:R-:W4:Y:S04]  /*66460*/  LDL.LU.64 R16, [R1+0xb50] ;  /* 0x000b500001107983 */ /* 0x001f280000300a00 */
[----:B------:R-:W4:Y:S04]  /*66470*/  LDL.LU.64 R18, [R1+0xb58] ;  /* 0x000b580001127983 */ /* 0x000f280000300a00 */
[----:B------:R-:W-:Y:S04]  /*66480*/  STL.64 [R1+0x6b58], R6 ;  /* 0x006b580601007387 */ /* 0x000fe80000100a00 */
[----:B------:R0:W-:Y:S04]  /*66490*/  STL.64 [R1+0x6b50], R4 ;  /* 0x006b500401007387 */ /* 0x0001e80000100a00 */
[----:B0-----:R-:W3:Y:S02]  /*664a0*/  LDL.LU.64 R4, [R1+0x170] ;  /* 0x0001700001047983 */ /* 0x001ee40000300a00 */
[----:B---3--:R-:W-:-:S15]  /*664b0*/  HMMA.16816.F32 R20, R24, R4, R20 ;  /* 0x000000041814723c */ /* 0x008fde0000001814 */
[----:B------:R-:W-:-:S08]  /*664c0*/  NOP ;  /* 0x0000000000007918 */ /* 0x000fd00000000000 */
[----:B------:R-:W-:Y:S04]  /*664d0*/  STL.64 [R1+0xb60], R20 ;  /* 0x000b601401007387 */ /* 0x000fe80000100a00 */
[----:B------:R0:W-:Y:S04]  /*664e0*/  STL.64 [R1+0xb68], R22 ;  /* 0x000b681601007387 */ /* 0x0001e80000100a00 */
[----:B0-----:R-:W3:Y:S01]  /*664f0*/  LDL.LU R22, [R1+0x6cc4] ;  /* 0x006cc40001167983 */ /* 0x001ee20000300800 */
[----:B------:R-:W-:-:S05]  /*66500*/  IMAD.MOV.U32 R23, RZ, RZ, R5 ;  /* 0x000000ffff177224 */ /* 0x000fca00078e0005 */
[----:B---3--:R-:W-:Y:S04]  /*66510*/  STL.64 [R1+0x6b90], R22 ;  /* 0x006b901601007387 */ /* 0x008fe80000100a00 */
[----:B------:R-:W3:Y:S04]  /*66520*/  LDL R20, [R1+0x100] ;  /* 0x0001000001147983 */ /* 0x000ee80000100800 */
[----:B------:R-:W3:Y:S04]  /*66530*/  LDL R21, [R1+0x104] ;  /* 0x0001040001157983 */ /* 0x000ee80000100800 */
[----:B---3--:R2:W-:Y:S02]  /*66540*/  STL.64 [R1+0x6c48], R20 ;  /* 0x006c481401007387 */ /* 0x0085e40000100a00 */
[----:B--2---:R-:W-:-:S02]  /*66550*/  IMAD.MOV.U32 R20, RZ, RZ, R11 ;  /* 0x000000ffff147224 */ /* 0x004fc400078e000b */
[----:B------:R-:W2:Y:S04]  /*66560*/  LDL.LU R11, [R1+0x6cc0] ;  /* 0x006cc000010b7983 */ /* 0x000ea80000300800 */
[----:B------:R-:W3:Y:S04]  /*66570*/  LDL R21, [R1+0x114] ;  /* 0x0001140001157983 */ /* 0x000ee80000100800 */
[----:B---3--:R0:W-:Y:S04]  /*66580*/  STL.64 [R1+0x6c60], R20 ;  /* 0x006c601401007387 */ /* 0x0081e80000100a00 */
[----:B0-----:R-:W3:Y:S04]  /*66590*/  LDL R20, [R1+0x120] ;  /* 0x0001200001147983 */ /* 0x001ee80000100800 */
[----:B------:R-:W3:Y:S01]  /*665a0*/  LDL R21, [R1+0x124] ;  /* 0x0001240001157983 */ /* 0x000ee20000100800 */
[----:B------:R-:W-:-:S02]  /*665b0*/  IMAD.MOV.U32 R28, RZ, RZ, R4 ;  /* 0x000000ffff1c7224 */ /* 0x000fc400078e0004 */
[----:B----4-:R-:W-:Y:S01]  /*665c0*/  HMMA.16816.F32 R4, R24, R12, R16 ;  /* 0x0000000c1804723c */ /* 0x010fe20000001810 */
[----:B---3--:R0:W-:Y:S04]  /*665d0*/  STL.64 [R1+0x6c78], R20 ;  /* 0x006c781401007387 */ /* 0x0081e80000100a00 */
[----:B0-----:R-:W3:Y:S01]  /*665e0*/  LDL R20, [R1+0x130] ;  /* 0x0001300001147983 */ /* 0x001ee20000100800 */
[----:B--2---:R-:W-:-:S05]  /*665f0*/  IMAD.MOV.U32 R21, RZ, RZ, R11 ;  /* 0x000000ffff157224 */ /* 0x004fca00078e000b */
[----:B---3--:R0:W-:-:S12]  /*66600*/  STL.64 [R1+0x6c90], R20 ;  /* 0x006c901401007387 */ /* 0x0081d80000100a00 */
[----:B------:R-:W-:Y:S04]  /*66610*/  STL.64 [R1+0xb50], R4 ;  /* 0x000b500401007387 */ /* 0x000fe80000100a00 */
[----:B------:R-:W-:Y:S04]  /*66620*/  STL.64 [R1+0xb58], R6 ;  /* 0x000b580601007387 */ /* 0x000fe80000100a00 */
[----:B0-----:R-:W2:Y:S04]  /*66630*/  LDL R20, [R1+0x140] ;  /* 0x0001400001147983 */ /* 0x001ea80000100800 */
[----:B------:R-:W2:Y:S04]  /*66640*/  LDL R21, [R1+0x144] ;  /* 0x0001440001157983 */ /* 0x000ea80000100800 */
[----:B--2---:R0:W-:Y:S04]  /*66650*/  STL.64 [R1+0x6ca8], R20 ;  /* 0x006ca81401007387 */ /* 0x0041e80000100a00 */
[----:B0-----:R-:W2:Y:S04]  /*66660*/  LDL R20, [R1+0x150] ;  /* 0x0001500001147983 */ /* 0x001ea80000100800 */
[----:B------:R-:W2:Y:S04]  /*66670*/  LDL R21, [R1+0x154] ;  /* 0x0001540001157983 */ /* 0x000ea80000100800 */
        /* <DEDUP_REMOVED lines=18> */
[----:B------:R-:W-:-:S02]  /*667a0*/  IMAD.MOV.U32 R9, RZ, RZ, R12 ;  /* 0x000000ffff097224 */ /* 0x000fc400078e000c */
[----:B------:R-:W-:Y:S01]  /*667b0*/  IMAD.MOV.U32 R11, RZ, RZ, R13 ;  /* 0x000000ffff0b7224 */ /* 0x000fe200078e000d */
[----:B----4-:R-:W-:Y:S04]  /*667c0*/  STL.64 [R1+0x6cb8], R18 ;  /* 0x006cb81201007387 */ /* 0x010fe80000100a00 */
[----:B---3--:R0:W-:Y:S04]  /*667d0*/  STL.64 [R1+0x6cb0], R16 ;  /* 0x006cb01001007387 */ /* 0x0081e80000100a00 */
        /* <DEDUP_REMOVED lines=8> */
[C---:B--2---:R-:W-:Y:S03]  /*66860*/  HMMA.16816.F32 R20, R24.reuse, R20, R16 ;  /* 0x000000141814723c */ /* 0x044fe60000001810 */
[----:B----4-:R-:W-:Y:S04]  /*66870*/  STL.64 [R1+0x6c38], R14 ;  /* 0x006c380e01007387 */ /* 0x010fe80000100a00 */
[----:B---3--:R0:W-:Y:S04]  /*66880*/  STL.64 [R1+0x6c30], R12 ;  /* 0x006c300c01007387 */ /* 0x0081e80000100a00 */
[----:B0-----:R-:W2:Y:S04]  /*66890*/  LDL.LU.64 R12, [R1+0xae0] ;  /* 0x000ae000010c7983 */ /* 0x001ea80000300a00 */
[----:B------:R-:W2:Y:S04]  /*668a0*/  LDL.LU.64 R14, [R1+0xae8] ;  /* 0x000ae800010e7983 */ /* 0x000ea80000300a00 */
[----:B------:R-:W3:Y:S04]  /*668b0*/  LDL.LU.64 R4, [R1+0xaa0] ;  /* 0x000aa00001047983 */ /* 0x000ee80000300a00 */
[----:B------:R-:W3:Y:S04]  /*668c0*/  LDL.LU.64 R6, [R1+0xaa8] ;  /* 0x000aa80001067983 */ /* 0x000ee80000300a00 */
[----:B------:R-:W-:Y:S04]  /*668d0*/  STL.64 [R1+0x6b78], R10 ;  /* 0x006b780a01007387 */ /* 0x000fe80000100a00 */
[----:B------:R0:W-:Y:S04]  /*668e0*/  STL.64 [R1+0x6b70], R8 ;  /* 0x006b700801007387 */ /* 0x0001e80000100a00 */
[----:B0-----:R-:W4:Y:S04]  /*668f0*/  LDL.LU.64 R8, [R1+0xab0] ;  /* 0x000ab00001087983 */ /* 0x001f280000300a00 */
        /* <DEDUP_REMOVED lines=35> */
[----:B------:R-:W2:-:S15]  /*66b30*/  LDL.LU.64 R16, [R1+0x6c40] ;  /* 0x006c400001107983 */ /* 0x000e9e0000300a00 */
[----:B------:R-:W-:-:S06]  /*66b40*/  NOP ;  /* 0x0000000000007918 */ /* 0x000fcc0000000000 */
[----:B------:R0:W-:Y:S04]  /*66b50*/  STL.64 [R1+0xaf0], R20 ;  /* 0x000af01401007387 */ /* 0x0001e80000100a00 */
[----:B------:R-:W-:Y:S04]  /*66b60*/  STL.64 [R1+0xaf8], R22 ;  /* 0x000af81601007387 */ /* 0x000fe80000100a00 */
[----:B0-----:R-:W3:Y:S01]  /*66b70*/  LDL.LU.64 R20, [R1+0x60] ;  /* 0x0000600001147983 */ /* 0x001ee20000300a00 */
[C---:B--2---:R-:W-:Y:S03]  /*66b80*/  HMMA.16816.F32 R16, R24.reuse, R16, R12 ;  /* 0x000000101810723c */ /* 0x044fe6000000180c */
[----:B---3--:R0:W-:Y:S04]  /*66b90*/  STL.64 [R1+0x6bc0], R20 ;  /* 0x006bc01401007387 */ /* 0x0081e80000100a00 */
[----:B0-----:R-:W2:Y:S04]  /*66ba0*/  LDL R20, [R1+0xd0] ;  /* 0x0000d00001147983 */ /* 0x001ea80000100800 */
[----:B------:R-:W2:Y:S04]  /*66bb0*/  LDL R21, [R1+0xd4] ;  /* 0x0000d40001157983 */ /* 0x000ea80000100800 */
[----:B------:R-:W3:Y:S04]  /*66bc0*/  LDL.LU.64 R14, [R1+0x6c38] ;  /* 0x006c3800010e7983 */ /* 0x000ee80000300a00 */
[----:B------:R-:W3:Y:S04]  /*66bd0*/  LDL.LU.64 R12, [R1+0x6c30] ;  /* 0x006c3000010c7983 */ /* 0x000ee80000300a00 */
[----:B------:R0:W-:Y:S04]  /*66be0*/  STL.64 [R1+0xae0], R16 ;  /* 0x000ae01001007387 */ /* 0x0001e80000100a00 */
[----:B------:R3:W-:Y:S04]  /*66bf0*/  STL.64 [R1+0xae8], R18 ;  /* 0x000ae81201007387 */ /* 0x0007e80000100a00 */
[----:B0-----:R-:W3:Y:S02]  /*66c00*/  LDL.LU.64 R16, [R1+0x6c28] ;  /* 0x006c280001107983 */ /* 0x001ee40000300a00 */
[----:B---3--:R-:W-:Y:S02]  /*66c10*/  HMMA.16816.F32 R16, R24, R16, R12 ;  /* 0x000000101810723c */ /* 0x008fe4000000180c */
[----:B------:R-:W2:Y:S04]  /*66c20*/  LDL.LU.64 R14, [R1+0x6c20] ;  /* 0x006c2000010e7983 */ /* 0x000ea80000300a00 */
[----:B------:R-:W2:-:S15]  /*66c30*/  LDL.LU.64 R12, [R1+0x6c18] ;  /* 0x006c1800010c7983 */ /* 0x000e9e0000300a00 */
[----:B------:R-:W-:-:S02]  /*66c40*/  NOP ;  /* 0x0000000000007918 */ /* 0x000fc40000000000 */
[----:B------:R0:W-:Y:S04]  /*66c50*/  STL.64 [R1+0xad0], R16 ;  /* 0x000ad01001007387 */ /* 0x0001e80000100a00 */
[----:B------:R-:W-:Y:S04]  /*66c60*/  STL.64 [R1+0xad8], R18 ;  /* 0x000ad81201007387 */ /* 0x000fe80000100a00 */
[----:B0-----:R-:W4:Y:S01]  /*66c70*/  LDL.LU.64 R16, [R1+0x6c10] ;  /* 0x006c100001107983 */ /* 0x001f220000300a00 */
[C---:B--2---:R-:W-:Y:S03]  /*66c80*/  HMMA.16816.F32 R20, R24.reuse, R20, R12 ;  /* 0x000000141814723c */ /* 0x044fe6000000180c */
[----:B------:R-:W2:Y:S03]  /*66c90*/  LDL.LU.64 R12, [R1+0x6c08] ;  /* 0x006c0800010c7983 */ /* 0x000ea60000300a00 */
[----:B----4-:R-:W-:-:S15]  /*66ca0*/  HMMA.16816.F32 R8, R24, R16, R8 ;  /* 0x000000101808723c */ /* 0x010fde0000001808 */
[----:B------:R-:W-:-:S02]  /*66cb0*/  NOP ;  /* 0x0000000000007918 */ /* 0x000fc40000000000 */
[----:B------:R-:W-:Y:S04]  /*66cc0*/  STL.64 [R1+0xac0], R20 ;  /* 0x000ac01401007387 */ /* 0x000fe80000100a00 */
[----:B------:R-:W-:Y:S04]  /*66cd0*/  STL.64 [R1+0xac8], R22 ;  /* 0x000ac81601007387 */ /* 0x000fe80000100a00 */
[----:B------:R-:W-:Y:S04]  /*66ce0*/  STL.64 [R1+0xab0], R8 ;  /* 0x000ab00801007387 */ /* 0x000fe80000100a00 */
[----:B------:R-:W-:Y:S01]  /*66cf0*/  STL.64 [R1+0xab8], R10 ;  /* 0x000ab80a01007387 */ /* 0x000fe20000100a00 */
[----:B--2---:R-:W-:Y:S07]  /*66d00*/  HMMA.16816.F32 R4, R24, R12, R4 ;  /* 0x0000000c1804723c */ /* 0x004fee0000001804 */
[----:B------:R-:W-:-:S02]  /*66d10*/  IMAD.MOV.U32 R12, RZ, RZ, R0 ;  /* 0x000000ffff0c7224 */ /* 0x000fc400078e0000 */
[----:B------:R-:W-:Y:S01]  /*66d20*/  IMAD.MOV.U32 R13, RZ, RZ, R2 ;  /* 0x000000ffff0d7224 */ /* 0x000fe200078e0002 */
[----:B------:R-:W2:-:S13]  /*66d30*/  LDL.LU R0, [R1+0x6c04] ;  /* 0x006c040001007983 */ /* 0x000e9a0000300800 */
[----:B------:R-:W-:Y:S04]  /*66d40*/  STL.64 [R1+0xaa0], R4 ;  /* 0x000aa00401007387 */ /* 0x000fe80000100a00 */
[----:B------:R-:W-:Y:S04]  /*66d50*/  STL.64 [R1+0xaa8], R6 ;  /* 0x000aa80601007387 */ /* 0x000fe80000100a00 */
[----:B------:R-:W3:Y:S04]  /*66d60*/  LDL.LU R2, [R1+0x6c00] ;  /* 0x006c000001027983 */ /* 0x000ee80000300800 */
[----:B------:R0:W-:Y:S04]  /*66d70*/  STL.64 [R1+0x6bc8], R12 ;  /* 0x006bc80c01007387 */ /* 0x0001e80000100a00 */
[----:B0-----:R-:W4:Y:S04]  /*66d80*/  LDL.LU.64 R12, [R1+0xa70] ;  /* 0x000a7000010c7983 */ /* 0x001f280000300a00 */
[----:B------:R-:W2:Y:S04]  /*66d90*/  LDL.LU.64 R14, [R1+0xa78] ;  /* 0x000a7800010e7983 */ /* 0x000ea80000300a00 */
[----:B--2---:R-:W-:Y:S04]  /*66da0*/  STL.64 [R1+0x6bd8], R14 ;  /* 0x006bd80e01007387 */ /* 0x004fe80000100a00 */
[----:B----4-:R0:W-:Y:S04]  /*66db0*/  STL.64 [R1+0x6bd0], R12 ;  /* 0x006bd00c01007387 */ /* 0x0101e80000100a00 */
[----:B0-----:R-:W2:Y:S04]  /*66dc0*/  LDL R12, [R1+0x90] ;  /* 0x00009000010c7983 */ /* 0x001ea80000100800 */
[----:B------:R-:W2:Y:S04]  /*66dd0*/  LDL R13, [R1+0x94] ;  /* 0x00009400010d7983 */ /* 0x000ea80000100800 */
[----:B--2---:R0:W-:Y:S04]  /*66de0*/  STL.64 [R1+0x6be8], R12 ;  /* 0x006be80c01007387 */ /* 0x0041e80000100a00 */
[----:B0-----:R-:W2:Y:S04]  /*66df0*/  LDL R12, [R1+0xa0] ;  /* 0x0000a000010c7983 */ /* 0x001ea80000100800 */
[----:B------:R-:W2:Y:S04]  /*66e00*/  LDL R13, [R1+0xa4] ;  /* 0x0000a400010d7983 */ /* 0x000ea80000100800 */
[----:B------:R-:W4:Y:S04]  /*66e10*/  LDL.LU.64 R4, [R1+0x40] ;  /* 0x0000400001047983 */ /* 0x000f280000300a00 */
[----:B----4-:R0:W-:Y:S04]  /*66e20*/  STL.64 [R1+0x6bb8], R4 ;  /* 0x006bb80401007387 */ /* 0x0101e80000100a00 */
[----:B0-----:R-:W4:Y:S04]  /*66e30*/  LDL.LU.64 R4, [R1+0x80] ;  /* 0x0000800001047983 */ /* 0x001f280000300a00 */
[----:B----4-:R0:W-:Y:S04]  /*66e40*/  STL.64 [R1+0x6be0], R4 ;  /* 0x006be00401007387 */ /* 0x0101e80000100a00 */
[----:B0-----:R-:W4:Y:S04]  /*66e50*/  LDL.LU.64 R4, [R1+0xa80] ;  /* 0x000a800001047983 */ /* 0x001f280000300a00 */
[----:B------:R-:W3:Y:S04]  /*66e60*/  LDL.LU.64 R6, [R1+0xa88] ;  /* 0x000a880001067983 */ /* 0x000ee80000300a00 */
[----:B---3--:R-:W-:Y:S04]  /*66e70*/  STL.64 [R1+0x6bf8], R6 ;  /* 0x006bf80601007387 */ /* 0x008fe80000100a00 */
[----:B----4-:R0:W-:Y:S04]  /*66e80*/  STL.64 [R1+0x6bf0], R4 ;  /* 0x006bf00401007387 */ /* 0x0101e80000100a00 */
[----:B0-----:R-:W2:Y:S04]  /*66e90*/  LDL.LU.64 R4, [R1+0xa90] ;  /* 0x000a900001047983 */ /* 0x001ea80000300a00 */
[----:B------:R-:W2:Y:S04]  /*66ea0*/  LDL.LU.64 R6, [R1+0xa98] ;  /* 0x000a980001067983 */ /* 0x000ea80000300a00 */
[----:B------:R-:W3:Y:S04]  /*66eb0*/  LDL.LU.64 R8, [R1+0x10] ;  /* 0x0000100001087983 */ /* 0x000ee80000300a00 */
[----:B---3--:R0:W-:Y:S04]  /*66ec0*/  STL.64 [R1+0x6b88], R8 ;  /* 0x006b880801007387 */ /* 0x0081e80000100a00 */
[----:B0-----:R-:W3:Y:S04]  /*66ed0*/  LDL.LU.64 R8, [R1+0x20] ;  /* 0x0000200001087983 */ /* 0x001ee80000300a00 */
[----:B---3--:R0:W-:Y:S04]  /*66ee0*/  STL.64 [R1+0x6b98], R8 ;  /* 0x006b980801007387 */ /* 0x0081e80000100a00 */
[----:B0-----:R-:W3:Y:S04]  /*66ef0*/  LDL R8, [R1+0x30] ;  /* 0x0000300001087983 */ /* 0x001ee80000100800 */
[----:B------:R-:W3:Y:S04]  /*66f00*/  LDL R9, [R1+0x34] ;  /* 0x0000340001097983 */ /* 0x000ee80000100800 */
[----:B------:R-:W4:Y:S04]  /*66f10*/  LDL.LU.64 R20, [R1+0xa60] ;  /* 0x000a600001147983 */ /* 0x000f280000300a00 */
[----:B------:R-:W4:Y:S01]  /*66f20*/  LDL.LU.64 R22, [R1+0xa68] ;  /* 0x000a680001167983 */ /* 0x000f220000300a00 */
[C---:B--2---:R-:W-:Y:S03]  /*66f30*/  HMMA.16816.F32 R12, R24.reuse, R12, R4 ;  /* 0x0000000c180c723c */ /* 0x044fe60000001804 */
[----:B---3--:R-:W-:Y:S04]  /*66f40*/  STL.64 [R1+0x6bb0], R8 ;  /* 0x006bb00801007387 */ /* 0x008fe80000100a00 */
[----:B------:R-:W2:Y:S04]  /*66f50*/  LDL.LU.64 R16, [R1] ;  /* 0x0000000001107983 */ /* 0x000ea80000300a00 */
        /* <DEDUP_REMOVED lines=11> */
[----:B------:R-:W-:Y:S04]  /*67010*/  STL.64 [R1+0xa80], R12 ;  /* 0x000a800c01007387 */ /* 0x000fe80000100a00 */
[----:B------:R0:W-:Y:S04]  /*67020*/  STL.64 [R1+0xa88], R14 ;  /* 0x000a880e01007387 */ /* 0x0001e80000100a00 */
[----:B0-----:R-:W2:Y:S04]  /*67030*/  LDL.LU.64 R14, [R1+0x6bd8] ;  /* 0x006bd800010e7983 */ /* 0x001ea80000300a00 */
[----:B------:R-:W2:Y:S01]  /*67040*/  LDL.LU.64 R12, [R1+0x6bd0] ;  /* 0x006bd000010c7983 */ /* 0x000ea20000300a00 */
[----:B------:R-:W-:-:S02]  /*67050*/  IMAD.MOV.U32 R8, RZ, RZ, R2 ;  /* 0x000000ffff087224 */ /* 0x000fc400078e0002 */
[----:B------:R-:W-:-:S07]  /*67060*/  IMAD.MOV.U32 R9, RZ, RZ, R0 ;  /* 0x000000ffff097224 */ /* 0x000fce00078e0000 */
[----:B----4-:R-:W-:Y:S01]  /*67070*/  HMMA.16816.F32 R8, R24, R8, R20 ;  /* 0x000000081808723c */ /* 0x010fe20000001814 */
[----:B---3--:R-:W-:Y:S02]  /*67080*/  IMAD.MOV.U32 R2, RZ, RZ, R5 ;  /* 0x000000ffff027224 */ /* 0x008fe400078e0005 */
[----:B------:R-:W-:-:S03]  /*67090*/  IMAD.MOV.U32 R0, RZ, RZ, R4 ;  /* 0x000000ffff007224 */ /* 0x000fc600078e0004 */
[----:B--2---:R-:W-:-:S15]  /*670a0*/  HMMA.16816.F32 R12, R24, R4, R12 ;  /* 0x00000004180c723c */ /* 0x004fde000000180c */
[----:B------:R-:W-:-:S08]  /*670b0*/  NOP ;  /* 0x0000000000007918 */ /* 0x000fd00000000000 */
[----:B------:R0:W-:Y:S04]  /*670c0*/  STL.64 [R1+0xa70], R12 ;  /* 0x000a700c01007387 */ /* 0x0001e80000100a00 */
[----:B------:R-:W-:Y:S04]  /*670d0*/  STL.64 [R1+0xa78], R14 ;  /* 0x000a780e01007387 */ /* 0x000fe80000100a00 */
[----:B0-----:R-:W2:Y:S04]  /*670e0*/  LDL.LU.64 R12, [R1+0x6bc8] ;  /* 0x006bc800010c7983 */ /* 0x001ea80000300a00 */
[----:B------:R-:W2:Y:S04]  /*670f0*/  LDL.LU.64 R4, [R1+0xa40] ;  /* 0x000a400001047983 */ /* 0x000ea80000300a00 */
[----:B------:R-:W2:Y:S04]  /*67100*/  LDL.LU.64 R6, [R1+0xa48] ;  /* 0x000a480001067983 */ /* 0x000ea80000300a00 */
[----:B------:R-:W-:Y:S04]  /*67110*/  STL [R1+0x6a08], R2 ;  /* 0x006a080201007387 */ /* 0x000fe80000100800 */
[----:B------:R-:W-:Y:S04]  /*67120*/  STL [R1+0x6a04], R0 ;  /* 0x006a040001007387 */ /* 0x000fe80000100800 */
[----:B------:R-:W3:Y:S04]  /*67130*/  LDL.LU.64 R20, [R1+0x6bc0] ;  /* 0x006bc00001147983 */ /* 0x000ee80000300a00 */
[----:B------:R0:W-:Y:S04]  /*67140*/  STL.64 [R1+0xa60], R8 ;  /* 0x000a600801007387 */ /* 0x0001e80000100a00 */
[----:B------:R1:W-:Y:S04]  /*67150*/  STL.64 [R1+0xa68], R10 ;  /* 0x000a680a01007387 */ /* 0x0003e80000100a00 */
[----:B0-----:R-:W4:Y:S04]  /*67160*/  LDL.LU.64 R8, [R1+0xa30] ;  /* 0x000a300001087983 */ /* 0x001f280000300a00 */
[----:B-1----:R-:W4:Y:S01]  /*67170*/  LDL.LU.64 R10, [R1+0xa38] ;  /* 0x000a3800010a7983 */ /* 0x002f220000300a00 */
[----:B---3--:R-:W-:Y:S06]  /*67180*/  HMMA.16816.F32 R16, R24, R20, R16 ;  /* 0x000000141810723c */ /* 0x008fec0000001810 */
[----:B------:R-:W-:-:S02]  /*67190*/  IMAD.MOV.U32 R2, RZ, RZ, R20 ;  /* 0x000000ffff027224 */ /* 0x000fc400078e0014 */
[----:B------:R-:W-:-:S15]  /*671a0*/  IMAD.MOV.U32 R0, RZ, RZ, R21 ;  /* 0x000000ffff007224 */ /* 0x000fde00078e0015 */
[----:B------:R-:W-:Y:S04]  /*671b0*/  STL.64 [R1+0xa50], R16 ;  /* 0x000a501001007387 */ /* 0x000fe80000100a00 */
[----:B------:R-:W-:Y:S04]  /*671c0*/  STL.64 [R1+0xa58], R18 ;  /* 0x000a581201007387 */ /* 0x000fe80000100a00 */
[----:B------:R-:W3:Y:S04]  /*671d0*/  LDL.LU.64 R20, [R1+0xa10] ;  /* 0x000a100001147983 */ /* 0x000ee80000300a00 */
        /* <DEDUP_REMOVED lines=36> */
[----:B------:R1:W-:Y:S01]  /*67420*/  STL.64 [R1+0xa18], R22 ;  /* 0x000a181601007387 */ /* 0x0003e20000100a00 */
[----:B0-----:R-:W-:-:S03]  /*67430*/  IMAD.MOV.U32 R20, RZ, RZ, R8 ;  /* 0x000000ffff147224 */ /* 0x001fc600078e0008 */
[----:B-1----:R-:W2:Y:S01]  /*67440*/  LDL.LU.64 R22, [R1+0x6b90] ;  /* 0x006b900001167983 */ /* 0x002ea20000300a00 */
[----:B------:R-:W-:-:S03]  /*67450*/  IMAD.MOV.U32 R21, RZ, RZ, R9 ;  /* 0x000000ffff157224 */ /* 0x000fc600078e0009 */
[----:B------:R-:W3:Y:S04]  /*67460*/  LDL.LU.64 R8, [R1+0x6b88] ;  /* 0x006b880001087983 */ /* 0x000ee80000300a00 */
[----:B------:R-:W-:Y:S04]  /*67470*/  STL [R1+0x6acc], R21 ;  /* 0x006acc1501007387 */ /* 0x000fe80000100800 */
[----:B------:R-:W-:Y:S01]  /*67480*/  STL [R1+0x6ac8], R20 ;  /* 0x006ac81401007387 */ /* 0x000fe20000100800 */
[----:B---3--:R-:W-:-:S15]  /*67490*/  HMMA.16816.F32 R16, R24, R8, R16 ;  /* 0x000000081810723c */ /* 0x008fde0000001810 */
[----:B------:R-:W-:-:S08]  /*674a0*/  NOP ;  /* 0x0000000000007918 */ /* 0x000fd00000000000 */
[----:B------:R0:W-:Y:S04]  /*674b0*/  STL.64 [R1+0xa00], R16 ;  /* 0x000a001001007387 */ /* 0x0001e80000100a00 */
[----:B------:R-:W-:Y:S04]  /*674c0*/  STL.64 [R1+0xa08], R18 ;  /* 0x000a081201007387 */ /* 0x000fe80000100a00 */
[----:B0-----:R-:W3:Y:S01]  /*674d0*/  LDL.LU.64 R16, [R1+0x6b80] ;  /* 0x006b800001107983 */ /* 0x001ee20000300a00 */
[----:B------:R-:W-:Y:S02]  /*674e0*/  IMAD.MOV.U32 R2, RZ, RZ, R8 ;  /* 0x000000ffff027224 */ /* 0x000fe400078e0008 */
[----:B------:R-:W-:Y:S01]  /*674f0*/  IMAD.MOV.U32 R0, RZ, RZ, R9 ;  /* 0x000000ffff007224 */ /* 0x000fe200078e0009 */
[----:B------:R-:W2:Y:S04]  /*67500*/  LDL.LU.64 R10, [R1+0x6b78] ;  /* 0x006b7800010a7983 */ /* 0x000ea80000300a00 */
[----:B------:R-:W2:Y:S01]  /*67510*/  LDL.LU.64 R8, [R1+0x6b70] ;  /* 0x006b700001087983 */ /* 0x000ea20000300a00 */
[----:B---3--:R-:W-:-:S15]  /*67520*/  HMMA.16816.F32 R12, R24, R16, R12 ;  /* 0x00000010180c723c */ /* 0x008fde000000180c */
[----:B------:R-:W-:-:S08]  /*67530*/  NOP ;  /* 0x0000000000007918 */ /* 0x000fd00000000000 */
[----:B------:R-:W-:Y:S04]  /*67540*/  STL.64 [R1+0x9f0], R12 ;  /* 0x0009f00c01007387 */ /* 0x000fe80000100a00 */
[----:B------:R0:W-:Y:S04]  /*67550*/  STL.64 [R1+0x9f8], R14 ;  /* 0x0009f80e01007387 */ /* 0x0001e80000100a00 */
[----:B0-----:R-:W3:Y:S04]  /*67560*/  LDL.LU.64 R14, [R1+0x6b68] ;  /* 0x006b6800010e7983 */ /* 0x001ee80000300a00 */
[----:B------:R-:W4:Y:S01]  /*67570*/  LDL.LU.64 R12, [R1+0x6b60] ;  /* 0x006b6000010c7983 */ /* 0x000f220000300a00 */
[----:B------:R-:W-:-:S02]  /*67580*/  IMAD.MOV.U32 R21, RZ, RZ, R16 ;  /* 0x000000ffff157224 */ /* 0x000fc400078e0010 */
[----:B------:R-:W-:Y:S02]  /*67590*/  IMAD.MOV.U32 R20, RZ, RZ, R17 ;  /* 0x000000ffff147224 */ /* 0x000fe400078e0011 */
[----:B------:R-:W2:Y:S04]  /*675a0*/  LDL.LU.64 R16, [R1+0x9c0] ;  /* 0x0009c00001107983 */ /* 0x000ea80000300a00 */
[----:B------:R-:W2:Y:S01]  /*675b0*/  LDL.LU.64 R18, [R1+0x9c8] ;  /* 0x0009c80001127983 */ /* 0x000ea20000300a00 */
[----:B----4-:R-:W-:-:S15]  /*675c0*/  HMMA.16816.F32 R4, R24, R12, R4 ;  /* 0x0000000c1804723c */ /* 0x010fde0000001804 */
[----:B------:R-:W-:-:S08]  /*675d0*/  NOP ;  /* 0x0000000000007918 */ /* 0x000fd00000000000 */
[----:B------:R-:W-:Y:S04]  /*675e0*/  STL.64 [R1+0x9e0], R4 ;  /* 0x0009e00401007387 */ /* 0x000fe80000100a00 */
[----:B------:R0:W-:Y:S04]  /*675f0*/  STL.64 [R1+0x9e8], R6 ;  /* 0x0009e80601007387 */ /* 0x0001e80000100a00 */
[----:B0-----:R-:W4:Y:S04]  /*67600*/  LDL.LU.64 R6, [R1+0x6b58] ;  /* 0x006b580001067983 */ /* 0x001f280000300a00 */
[----:B------:R-:W4:Y:S04]  /*67610*/  LDL.LU.64 R4, [R1+0x6b50] ;  /* 0x006b500001047983 */ /* 0x000f280000300a00 */
[----:B---3--:R-:W-:Y:S04]  /*67620*/  STL.64 [R1+0x6938], R14 ;  /* 0x0069380e01007387 */ /* 0x008fe80000100a00 */
[----:B------:R2:W-:Y:S02]  /*67630*/  STL.64 [R1+0x6930], R12 ;  /* 0x0069300c01007387 */ /* 0x0005e40000100a00 */
[----:B--2---:R-:W-:-:S02]  /*67640*/  IMAD.MOV.U32 R12, RZ, RZ, R9 ;  /* 0x000000ffff0c7224 */ /* 0x004fc400078e0009 */
[----:B------:R-:W-:Y:S01]  /*67650*/  IMAD.MOV.U32 R13, RZ, RZ, R11 ;  /* 0x000000ffff0d7224 */ /* 0x000fe200078e000b */
[----:B------:R-:W2:Y:S04]  /*67660*/  LDL.LU R9, [R1+0x6b48] ;  /* 0x006b480001097983 */ /* 0x000ea80000300800 */
[----:B------:R-:W3:Y:S04]  /*67670*/  LDL.LU R11, [R1+0x6b44] ;  /* 0x006b4400010b7983 */ /* 0x000ee80000300800 */
[----:B------:R0:W-:Y:S02]  /*67680*/  STL.64 [R1+0x6ad0], R12 ;  /* 0x006ad00c01007387 */ /* 0x0001e40000100a00 */
[----:B0-----:R-:W-:-:S02]  /*67690*/  IMAD.MOV.U32 R12, RZ, RZ, R10 ;  /* 0x000000ffff0c7224 */ /* 0x001fc400078e000a */
[----:B------:R-:W3:Y:S01]  /*676a0*/  LDL.LU R10, [R1+0x6b40] ;  /* 0x006b4000010a7983 */ /* 0x000ee20000300800 */
[----:B----4-:R-:W-:-:S03]  /*676b0*/  IMAD.MOV.U32 R13, RZ, RZ, R6 ;  /* 0x000000ffff0d7224 */ /* 0x010fc600078e0006 */
[----:B------:R-:W4:Y:S04]  /*676c0*/  LDL.LU R6, [R1+0x6b3c] ;  /* 0x006b3c0001067983 */ /* 0x000f280000300800 */
[----:B------:R0:W-:Y:S02]  /*676d0*/  STL.64 [R1+0x6ae0], R12 ;  /* 0x006ae00c01007387 */ /* 0x0001e40000100a00 */
[----:B0-----:R-:W-:Y:S02]  /*676e0*/  IMAD.MOV.U32 R12, RZ, RZ, R7 ;  /* 0x000000ffff0c7224 */ /* 0x001fe400078e0007 */
[----:B------:R-:W-:Y:S01]  /*676f0*/  IMAD.MOV.U32 R13, RZ, RZ, R29 ;  /* 0x000000ffff0d7224 */ /* 0x000fe200078e001d */
[----:B------:R-:W4:Y:S04]  /*67700*/  LDL.LU R7, [R1+0x6b38] ;  /* 0x006b380001077983 */ /* 0x000f280000300800 */
[----:B------:R0:W-:Y:S04]  /*67710*/  STL.64 [R1+0x6b28], R12 ;  /* 0x006b280c01007387 */ /* 0x0001e80000100a00 */
[----:B0-----:R-:W4:Y:S04]  /*67720*/  LDL.LU.64 R12, [R1+0x9d0] ;  /* 0x0009d000010c7983 */ /* 0x001f280000300a00 */
[----:B------:R-:W4:Y:S04]  /*67730*/  LDL.LU.64 R14, [R1+0x9d8] ;  /* 0x0009d800010e7983 */ /* 0x000f280000300a00 */
[----:B---3--:R-:W-:Y:S04]  /*67740*/  STL.64 [R1+0x6928], R10 ;  /* 0x0069280a01007387 */ /* 0x008fe80000100a00 */
[----:B--2---:R0:W-:Y:S01]  /*67750*/  STL.64 [R1+0x6920], R8 ;  /* 0x0069200801007387 */ /* 0x0041e20000100a00 */
[----:B----4-:R-:W-:-:S15]  /*67760*/  HMMA.16816.F32 R12, R24, R8, R12 ;  /* 0x00000008180c723c */ /* 0x010fde000000180c */
[----:B------:R-:W-:-:S08]  /*67770*/  NOP ;  /* 0x0000000000007918 */ /* 0x000fd00000000000 */
[----:B------:R-:W-:Y:S04]  /*67780*/  STL.64 [R1+0x9d0], R12 ;  /* 0x0009d00c01007387 */ /* 0x000fe80000100a00 */
[----:B------:R1:W-:Y:S04]  /*67790*/  STL.64 [R1+0x9d8], R14 ;  /* 0x0009d80e01007387 */ /* 0x0003e80000100a00 */
[----:B0-----:R-:W2:Y:S01]  /*677a0*/  LDL.LU.64 R8, [R1+0x1e0] ;  /* 0x0001e00001087983 */ /* 0x001ea20000300a00 */
[----:B-1----:R-:W-:Y:S03]  /*677b0*/  HMMA.16816.F32 R12, R24, R4, R16 ;  /* 0x00000004180c723c */ /* 0x002fe60000001810 */
[----:B------:R-:W2:Y:S04]  /*677c0*/  LDL.LU.64 R16, [R1+0x9b0] ;  /* 0x0009b00001107983 */ /* 0x000ea80000300a00 */
[----:B------:R-:W2:-:S15]  /*677d0*/  LDL.LU.64 R18, [R1+0x9b8] ;  /* 0x0009b80001127983 */ /* 0x000e9e0000300a00 */
[----:B------:R-:W-:-:S01]  /*677e0*/  NOP ;  /* 0x0000000000007918 */ /* 0x000fc20000000000 */
[----:B------:R0:W-:Y:S04]  /*677f0*/  STL.64 [R1+0x9c0], R12 ;  /* 0x0009c00c01007387 */ /* 0x0001e80000100a00 */
[----:B------:R1:W-:Y:S04]  /*67800*/  STL.64 [R1+0x9c8], R14 ;  /* 0x0009c80e01007387 */ /* 0x0003e80000100a00 */
[----:B------:R-:W-:Y:S04]  /*67810*/  STL.64 [R1+0x6948], R6 ;  /* 0x0069480601007387 */ /* 0x000fe80000100a00 */
[----:B------:R3:W-:Y:S04]  /*67820*/  STL.64 [R1+0x6940], R4 ;  /* 0x0069400401007387 */ /* 0x0007e80000100a00 */
[----:B0-----:R-:W4:Y:S04]  /*67830*/  LDL.LU.64 R12, [R1+0x430] ;  /* 0x00043000010c7983 */ /* 0x001f280000300a00 */
[----:B-1----:R-:W4:Y:S01]  /*67840*/  LDL.LU.64 R14, [R1+0x438] ;  /* 0x00043800010e7983 */ /* 0x002f220000300a00 */
[----:B---3--:R-:W-:-:S02]  /*67850*/  IMAD.MOV.U32 R4, RZ, RZ, R28 ;  /* 0x000000ffff047224 */ /* 0x008fc400078e001c */
[----:B------:R-:W-:-:S05]  /*67860*/  IMAD.MOV.U32 R5, RZ, RZ, R23 ;  /* 0x000000ffff057224 */ /* 0x000fca00078e0017 */
[----:B------:R0:W-:Y:S04]  /*67870*/  STL.64 [R1+0x6ad8], R4 ;  /* 0x006ad80401007387 */ /* 0x0001e80000100a00 */
[----:B0-----:R-:W3:Y:S04]  /*67880*/  LDL.LU.64 R4, [R1+0x3a0] ;  /* 0x0003a00001047983 */ /* 0x001ee80000300a00 */
[----:B------:R-:W2:Y:S04]  /*67890*/  LDL.LU.64 R6, [R1+0x3a8] ;  /* 0x0003a80001067983 */ /* 0x000ea80000300a00 */
[----:B--2---:R-:W-:Y:S04]  /*678a0*/  STL.64 [R1+0x6af0], R6 ;  /* 0x006af00601007387 */ /* 0x004fe80000100a00 */
[----:B---3--:R0:W-:Y:S04]  /*678b0*/  STL.64 [R1+0x6ae8], R4 ;  /* 0x006ae80401007387 */ /* 0x0081e80000100a00 */
[----:B0-----:R-:W2:Y:S04]  /*678c0*/  LDL.LU.64 R4, [R1+0x3b0] ;  /* 0x0003b00001047983 */ /* 0x001ea80000300a00 */
[----:B------:R-:W3:Y:S01]  /*678d0*/  LDL.LU.64 R6, [R1+0x3b8] ;  /* 0x0003b80001067983 */ /* 0x000ee20000300a00 */
[----:B------:R-:W-:Y:S03]  /*678e0*/  HMMA.16816.F32 R16, R24, R8, R16 ;  /* 0x000000081810723c */ /* 0x000fe60000001810 */
[----:B---3--:R-:W-:Y:S04]  /*678f0*/  STL.64 [R1+0x6b00], R6 ;  /* 0x006b000601007387 */ /* 0x008fe80000100a00 */
[----:B--2---:R-:W-:-:S15]  /*67900*/  STL.64 [R1+0x6af8], R4 ;  /* 0x006af80401007387 */ /* 0x004fde0000100a00 */
[----:B------:R-:W-:-:S01]  /*67910*/  NOP ;  /* 0x0000000000007918 */ /* 0x000fc20000000000 */
[----:B------:R0:W-:Y:S04]  /*67920*/  STL.64 [R1+0x9b0], R16 ;  /* 0x0009b01001007387 */ /* 0x0001e80000100a00 */
[----:B------:R-:W-:Y:S04]  /*67930*/  STL.64 [R1+0x9b8], R18 ;  /* 0x0009b81201007387 */ /* 0x000fe80000100a00 */
[----:B0-----:R-:W4:Y:S01]  /*67940*/  LDL.LU.64 R16, [R1+0x6b30] ;  /* 0x006b300001107983 */ /* 0x001f220000300a00 */
[----:B------:R-:W-:Y:S02]  /*67950*/  IMAD.MOV.U32 R4, RZ, RZ, R22 ;  /* 0x000000ffff047224 */ /* 0x000fe400078e0016 */
[----:B------:R-:W-:-:S02]  /*67960*/  IMAD.MOV.U32 R5, RZ, RZ, R3 ;  /* 0x000000ffff057224 */ /* 0x000fc400078e0003 */
[----:B------:R-:W-:Y:S02]  /*67970*/  IMAD.MOV.U32 R22, RZ, RZ, R8 ;  /* 0x000000ffff167224 */ /* 0x000fe400078e0008 */
[----:B------:R-:W-:Y:S02]  /*67980*/  IMAD.MOV.U32 R3, RZ, RZ, R9 ;  /* 0x000000ffff037224 */ /* 0x000fe400078e0009 */
[----:B------:R-:W2:Y:S04]  /*67990*/  LDL.LU.64 R8, [R1+0x380] ;  /* 0x0003800001087983 */ /* 0x000ea80000300a00 */
[----:B------:R-:W3:Y:S01]  /*679a0*/  LDL.LU.64 R10, [R1+0x388] ;  /* 0x00038800010a7983 */ /* 0x000ee20000300a00 */
[----:B----4-:R-:W-:Y:S03]  /*679b0*/  HMMA.16816.F32 R24, R24, R16, R12 ;  /* 0x000000101818723c */ /* 0x010fe6000000180c */
[----:B---3--:R-:W-:Y:S04]  /*679c0*/  STL.64 [R1+0x6b10], R10 ;  /* 0x006b100a01007387 */ /* 0x008fe80000100a00 */
[----:B--2---:R0:W-:Y:S01]  /*679d0*/  STL.64 [R1+0x6b08], R8 ;  /* 0x006b080801007387 */ /* 0x0041e20000100a00 */
[----:B------:R-:W-:-:S02]  /*679e0*/  IMAD.MOV.U32 R28, RZ, RZ, R16 ;  /* 0x000000ffff1c7224 */ /* 0x000fc400078e0010 */
[----:B------:R-:W-:Y:S01]  /*679f0*/  IMAD.MOV.U32 R29, RZ, RZ, R17 ;  /* 0x000000ffff1d7224 */ /* 0x000fe200078e0011 */
[----:B0-----:R-:W2:Y:S04]  /*67a00*/  LDL.LU.64 R8, [R1+0x3c0] ;  /* 0x0003c00001087983 */ /* 0x001ea80000300a00 */
[----:B------:R-:W2:Y:S04]  /*67a10*/  LDL.LU.64 R10, [R1+0x3c8] ;  /* 0x0003c800010a7983 */ /* 0x000ea80000300a00 */
[----:B------:R-:W3:Y:S04]  /*67a20*/  LDL.LU.64 R12, [R1+0x6b28] ;  /* 0x006b2800010c7983 */ /* 0x000ee80000300a00 */
[----:B------:R0:W-:Y:S04]  /*67a30*/  STL.64 [R1+0x430], R24 ;  /* 0x0004301801007387 */ /* 0x0001e80000100a00 */
[----:B------:R1:W-:Y:S04]  /*67a40*/  STL.64 [R1+0x438], R26 ;  /* 0x0004381a01007387 */ /* 0x0003e80000100a00 */
[----:B------:R-:W2:Y:S04]  /*67a50*/  LDL.LU.64 R18, [R1+0x6b20] ;  /* 0x006b200001127983 */ /* 0x000ea80000300a00 */
[----:B------:R-:W2:Y:S04]  /*67a60*/  LDL.LU.64 R16, [R1+0x6b18] ;  /* 0x006b180001107983 */ /* 0x000ea80000300a00 */
[----:B0-----:R-:W4:Y:S04]  /*67a70*/  LDL.LU.64 R24, [R1+0x390] ;  /* 0x0003900001187983 */ /* 0x001f280000300a00 */
[----:B-1----:R-:W4:Y:S01]  /*67a80*/  LDL.LU.64 R26, [R1+0x398] ;  /* 0x00039800011a7983 */ /* 0x002f220000300a00 */
[----:B------:R-:W0:Y:S01]  /*67a90*/  S2R R23, SR_TID.X ;  /* 0x0000000000177919 */ /* 0x000e220000002100 */
[----:B--2---:R-:W-:Y:S02]  /*67aa0*/  HMMA.16816.F32 R4, R16, R4, R8 ;  /* 0x000000041004723c */ /* 0x004fe40000001808 */
[----:B------:R-:W2:Y:S04]  /*67ab0*/  LDL.LU.64 R10, [R1+0x6b10] ;  /* 0x006b1000010a7983 */ /* 0x000ea80000300a00 */
[----:B------:R-:W2:-:S15]  /*67ac0*/  LDL.LU.64 R8, [R1+0x6b08] ;  /* 0x006b080001087983 */ /* 0x000e9e0000300a00 */
[----:B------:R-:W-:-:S02]  /*67ad0*/  NOP ;  /* 0x0000000000007918 */ /* 0x000fc40000000000 */
[----:B------:R-:W-:Y:S04]  /*67ae0*/  STL.64 [R1+0x3c0], R4 ;  /* 0x0003c00401007387 */ /* 0x000fe80000100a00 */
[----:B------:R1:W-:Y:S04]  /*67af0*/  STL.64 [R1+0x3c8], R6 ;  /* 0x0003c80601007387 */ /* 0x0003e80000100a00 */
[----:B-1----:R-:W3:Y:S04]  /*67b00*/  LDL.LU.64 R6, [R1+0x6b00] ;  /* 0x006b000001067983 */ /* 0x002ee80000300a00 */
[----:B------:R-:W3:Y:S01]  /*67b10*/  LDL.LU.64 R4, [R1+0x6af8] ;  /* 0x006af80001047983 */ /* 0x000ee20000300a00 */
[C---:B0-----:R-:W-:Y:S01]  /*67b20*/  LOP3.LUT R14, R23.reuse, 0x7, RZ, 0xc0, !PT ;  /* 0x00000007170e7812 */ /* 0x041fe200078ec0ff */
[----:B------:R-:W-:-:S02]  /*67b30*/  IMAD.SHL.U32 R15, R23, 0x80, RZ ;  /* 0x00000080170f7824 */ /* 0x000fc400078e00ff */
[----:B------:R-:W-:Y:S02]  /*67b40*/  IMAD.SHL.U32 R23, R23, 0x2, RZ ;  /* 0x0000000217177824 */ /* 0x000fe400078e00ff */
[----:B------:R-:W-:-:S05]  /*67b50*/  IMAD R14, R14, 0x110, RZ ;  /* 0x000001100e0e7824 */ /* 0x000fca00078e02ff */
[----:B------:R-:W-:-:S04]  /*67b60*/  LOP3.LUT R23, R14, 0x10, R23, 0x78, !PT ;  /* 0x000000100e177812 */ /* 0x000fc800078e7817 */
[----:B------:R-:W-:Y:S02]  /*67b70*/  LOP3.LUT R23, R23, 0x800, R15, 0xf8, !PT ;  /* 0x0000080017177812 */ /* 0x000fe400078ef80f */
[----:B---3--:R-:W-:Y:S01]  /*67b80*/  HMMA.16816.F32 R12, R16, R12, R4 ;  /* 0x0000000c100c723c */ /* 0x008fe20000001804 */
[----:B------:R-:W3:Y:S04]  /*67b90*/  LDL.LU.64 R6, [R1+0x6af0] ;  /* 0x006af00001067983 */ /* 0x000ee80000300a00 */
[----:B------:R-:W3:-:S15]  /*67ba0*/  LDL.LU.64 R4, [R1+0x6ae8] ;  /* 0x006ae80001047983 */ /* 0x000ede0000300a00 */
[----:B------:R-:W-:-:S03]  /*67bb0*/  NOP ;  /* 0x0000000000007918 */ /* 0x000fc60000000000 */
[----:B------:R0:W-:Y:S04]  /*67bc0*/  STL.64 [R1+0x3b0], R12 ;  /* 0x0003b00c01007387 */ /* 0x0001e80000100a00 */
[----:B------:R3:W-:Y:S04]  /*67bd0*/  STL.64 [R1+0x3b8], R14 ;  /* 0x0003b80e01007387 */ /* 0x0007e80000100a00 */
[----:B0-----:R-:W3:Y:S02]  /*67be0*/  LDL.LU.64 R12, [R1+0x6ae0] ;  /* 0x006ae000010c7983 */ /* 0x001ee40000300a00 */
[----:B---3--:R-:W-:Y:S02]  /*67bf0*/  HMMA.16816.F32 R12, R16, R12, R4 ;  /* 0x0000000c100c723c */ /* 0x008fe40000001804 */
[----:B------:R-:W4:-:S15]  /*67c00*/  LDL.LU.64 R4, [R1+0x6ad8] ;  /* 0x006ad80001047983 */ /* 0x000f1e0000300a00 */
[----:B------:R-:W-:-:S06]  /*67c10*/  NOP ;  /* 0x0000000000007918 */ /* 0x000fcc0000000000 */
[----:B------:R0:W-:Y:S04]  /*67c20*/  STL.64 [R1+0x3a0], R12 ;  /* 0x0003a00c01007387 */ /* 0x0001e80000100a00 */
[----:B------:R-:W-:Y:S04]  /*67c30*/  STL.64 [R1+0x3a8], R14 ;  /* 0x0003a80e01007387 */ /* 0x000fe80000100a00 */
[----:B0-----:R-:W2:Y:S01]  /*67c40*/  LDL.LU.64 R12, [R1+0x6ad0] ;  /* 0x006ad000010c7983 */ /* 0x001ea20000300a00 */
[----:B----4-:R-:W-:Y:S03]  /*67c50*/  HMMA.16816.F32 R24, R16, R4, R24 ;  /* 0x000000041018723c */ /* 0x010fe60000001818 */
[----:B------:R-:W3:-:S15]  /*67c60*/  LDL.LU R4, [R1+0x140] ;  /* 0x0001400001047983 */ /* 0x000ede0000300800 */
[----:B------:R-:W-:-:S05]  /*67c70*/  NOP ;  /* 0x0000000000007918 */ /* 0x000fca0000000000 */
[----:B------:R-:W-:Y:S04]  /*67c80*/  STL.64 [R1+0x390], R24 ;  /* 0x0003901801007387 */ /* 0x000fe80000100a00 */
[----:B------:R-:W-:Y:S04]  /*67c90*/  STL.64 [R1+0x398], R26 ;  /* 0x0003981a01007387 */ /* 0x000fe80000100a00 */
[----:B------:R-:W0:Y:S04]  /*67ca0*/  LDSM.16.MT88.4 R24, [R23+UR4+0x11000] ;  /* 0x011000041718783b */ /* 0x000e280008004200 */
[----:B------:R-:W3:Y:S01]  /*67cb0*/  LDL.LU R5, [R1+0x144] ;  /* 0x0001440001057983 */ /* 0x000ee20000300800 */
[----:B--2---:R-:W-:Y:S03]  /*67cc0*/  HMMA.16816.F32 R8, R16, R12, R8 ;  /* 0x0000000c1008723c */ /* 0x004fe60000001808 */
[----:B------:R-:W-:Y:S04]  /*67cd0*/  STL [R1+0x6918], R23 ;  /* 0x0069181701007387 */ /* 0x000fe80000100800 */
[----:B------:R-:W-:-:S02]  /*67ce0*/  IMAD.MOV.U32 R12, RZ, RZ, R21 ;  /* 0x000000ffff0c7224 */ /* 0x000fc400078e0015 */
[----:B------:R-:W-:Y:S01]  /*67cf0*/  IMAD.MOV.U32 R13, RZ, RZ, R20 ;  /* 0x000000ffff0d7224 */ /* 0x000fe200078e0014 */
[----:B0-----:R-:W-:Y:S04]  /*67d00*/  STL.64 [R1+0x68f8], R26 ;  /* 0x0068f81a01007387 */ /* 0x001fe80000100a00 */
[----:B------:R0:W-:Y:S04]  /*67d10*/  STL.64 [R1+0x68f0], R24 ;  /* 0x0068f01801007387 */ /* 0x0001e80000100a00 */
[----:B------:R-:W2:Y:S05]  /*67d20*/  LDL.LU R21, [R1+0x6acc] ;  /* 0x006acc0001157983 */ /* 0x000eaa0000300800 */
[----:B------:R1:W-:Y:S04]  /*67d30*/  STL.64 [R1+0x380], R8 ;  /* 0x0003800801007387 */ /* 0x0003e80000100a00 */
[----:B------:R-:W-:Y:S04]  /*67d40*/  STL.64 [R1+0x388], R10 ;  /* 0x0003880a01007387 */ /* 0x000fe80000100a00 */
[----:B------:R-:W2:Y:S04]  /*67d50*/  LDL.LU R20, [R1+0x6ac8] ;  /* 0x006ac80001147983 */ /* 0x000ea80000300800 */
[----:B0-----:R-:W4:Y:S04]  /*67d60*/  LDL.LU R24, [R1+0xa0] ;  /* 0x0000a00001187983 */ /* 0x001f280000300800 */
[----:B------:R-:W4:Y:S04]  /*67d70*/  LDL.LU R25, [R1+0xa4] ;  /* 0x0000a40001197983 */ /* 0x000f280000300800 */
[----:B----4-:R0:W-:Y:S04]  /*67d80*/  STL.64 [R1+0x6a10], R24 ;  /* 0x006a101801007387 */ /* 0x0101e80000100a00 */
[----:B-1----:R-:W4:Y:S04]  /*67d90*/  LDL.LU R8, [R1+0x90] ;  /* 0x0000900001087983 */ /* 0x002f280000300800 */
[----:B------:R-:W4:Y:S04]  /*67da0*/  LDL.LU R9, [R1+0x94] ;  /* 0x0000940001097983 */ /* 0x000f280000300800 */
[----:B----4-:R1:W-:Y:S04]  /*67db0*/  STL.64 [R1+0x6a18], R8 ;  /* 0x006a180801007387 */ /* 0x0103e80000100a00 */
[----:B0-----:R-:W4:Y:S04]  /*67dc0*/  LDL.LU R24, [R1+0xb0] ;  /* 0x0000b00001187983 */ /* 0x001f280000300800 */
[----:B------:R-:W4:Y:S04]  /*67dd0*/  LDL.LU R25, [R1+0xb4] ;  /* 0x0000b40001197983 */ /* 0x000f280000300800 */
[----:B-1----:R-:W2:Y:S04]  /*67de0*/  LDL.LU R8, [R1+0x130] ;  /* 0x0001300001087983 */ /* 0x002ea80000300800 */
[----:B------:R-:W2:Y:S04]  /*67df0*/  LDL.LU R9, [R1+0x134] ;  /* 0x0001340001097983 */ /* 0x000ea80000300800 */
[----:B----4-:R0:W-:Y:S04]  /*67e00*/  STL.64 [R1+0x6a20], R24 ;  /* 0x006a201801007387 */ /* 0x0101e80000100a00 */
[----:B0-----:R-:W4:Y:S04]  /*67e10*/  LDL.LU R24, [R1+0xc0] ;  /* 0x0000c00001187983 */ /* 0x001f280000300800 */
[----:B------:R-:W4:Y:S04]  /*67e20*/  LDL.LU R25, [R1+0xc4] ;  /* 0x0000c40001197983 */ /* 0x000f280000300800 */
[----:B----4-:R0:W-:Y:S04]  /*67e30*/  STL.64 [R1+0x6a38], R24 ;  /* 0x006a381801007387 */ /* 0x0101e80000100a00 */
[----:B0-----:R-:W4:Y:S04]  /*67e40*/  LDL.LU R24, [R1+0xd0] ;  /* 0x0000d00001187983 */ /* 0x001f280000300800 */
[----:B------:R-:W4:Y:S04]  /*67e50*/  LDL.LU R25, [R1+0xd4] ;  /* 0x0000d40001197983 */ /* 0x000f280000300800 */
[----:B----4-:R0:W-:Y:S04]  /*67e60*/  STL.64 [R1+0x6a50], R24 ;  /* 0x006a501801007387 */ /* 0x0101e80000100a00 */
[----:B0-----:R-:W4:Y:S04]  /*67e70*/  LDL.LU R24, [R1+0x150] ;  /* 0x0001500001187983 */ /* 0x001f280000300800 */
[----:B------:R-:W4:Y:S04]  /*67e80*/  LDL.LU R25, [R1+0x154] ;  /* 0x0001540001197983 */ /* 0x000f280000300800 */
[----:B------:R0:W-:Y:S04]  /*67e90*/  STL.64 [R1+0x6950], R12 ;  /* 0x0069500c01007387 */ /* 0x0001e80000100a00 */
[----:B0-----:R-:W4:Y:S04]  /*67ea0*/  LDL.LU.64 R12, [R1+0x370] ;  /* 0x00037000010c7983 */ /* 0x001f280000300a00 */
[----:B------:R-:W4:Y:S02]  /*67eb0*/  LDL.LU.64 R14, [R1+0x378] ;  /* 0x00037800010e7983 */ /* 0x000f240000300a00 */
[----:B----4-:R-:W-:Y:S07]  /*67ec0*/  HMMA.16816.F32 R24, R16, R24, R12 ;  /* 0x000000181018723c */ /* 0x010fee000000180c */
[----:B------:R-:W-:-:S02]  /*67ed0*/  IMAD.MOV.U32 R12, RZ, RZ, R2 ;  /* 0x000000ffff0c7224 */ /* 0x000fc400078e0002 */
[----:B------:R-:W4:Y:S01]  /*67ee0*/  LDL.LU R2, [R1+0x6ac4] ;  /* 0x006ac40001027983 */ /* 0x000f220000300800 */
[----:B------:R-:W-:-:S13]  /*67ef0*/  IMAD.MOV.U32 R13, RZ, RZ, R0 ;  /* 0x000000ffff0d7224 */ /* 0x000fda00078e0000 */
[----:B------:R0:W-:Y:S04]  /*67f00*/  STL.64 [R1+0x370], R24 ;  /* 0x0003701801007387 */ /* 0x0001e80000100a00 */
[----:B------:R-:W-:Y:S04]  /*67f10*/  STL.64 [R1+0x378], R26 ;  /* 0x0003781a01007387 */ /* 0x000fe80000100a00 */
[----:B------:R-:W4:Y:S04]  /*67f20*/  LDL.LU R0, [R1+0x6ac0] ;  /* 0x006ac00001007983 */ /* 0x000f280000300800 */
[----:B0-----:R-:W3:Y:S04]  /*67f30*/  LDL.LU R24, [R1+0xe0] ;  /* 0x0000e00001187983 */ /* 0x001ee80000300800 */
[----:B------:R-:W3:Y:S04]  /*67f40*/  LDL.LU R25, [R1+0xe4] ;  /* 0x0000e40001197983 */ /* 0x000ee80000300800 */
[----:B---3--:R0:W-:Y:S04]  /*67f50*/  STL.64 [R1+0x6a68], R24 ;  /* 0x006a681801007387 */ /* 0x0081e80000100a00 */
[----:B0-----:R-:W3:Y:S04]  /*67f60*/  LDL.LU.64 R24, [R1+0x360] ;  /* 0x0003600001187983 */ /* 0x001ee80000300a00 */
[----:B------:R-:W3:Y:S04]  /*67f70*/  LDL.LU.64 R26, [R1+0x368] ;  /* 0x00036800011a7983 */ /* 0x000ee80000300a00 */
[----:B------:R0:W-:Y:S04]  /*67f80*/  STL.64 [R1+0x6968], R12 ;  /* 0x0069680c01007387 */ /* 0x0001e80000100a00 */
[----:B0-----:R-:W2:Y:S04]  /*67f90*/  LDL.LU.64 R12, [R1+0x350] ;  /* 0x00035000010c7983 */ /* 0x001ea80000300a00 */
[----:B------:R-:W2:Y:S01]  /*67fa0*/  LDL.LU.64 R14, [R1+0x358] ;  /* 0x00035800010e7983 */ /* 0x000ea20000300a00 */
[----:B---3--:R-:W-:Y:S03]  /*67fb0*/  HMMA.16816.F32 R4, R16, R4, R24 ;  /* 0x000000041004723c */ /* 0x008fe60000001818 */
[----:B------:R-:W3:-:S15]  /*67fc0*/  LDL.LU R24, [R1+0xf0] ;  /* 0x0000f00001187983 */ /* 0x000ede0000300800 */
[----:B------:R-:W-:-:S05]  /*67fd0*/  NOP ;  /* 0x0000000000007918 */ /* 0x000fca0000000000 */
[----:B------:R-:W-:Y:S04]  /*67fe0*/  STL.64 [R1+0x360], R4 ;  /* 0x0003600401007387 */ /* 0x000fe80000100a00 */
[----:B------:R-:W-:Y:S04]  /*67ff0*/  STL.64 [R1+0x368], R6 ;  /* 0x0003680601007387 */ /* 0x000fe80000100a00 */
[----:B------:R-:W3:Y:S04]  /*68000*/  LDL.LU R25, [R1+0xf4] ;  /* 0x0000f40001197983 */ /* 0x000ee80000300800 */
[----:B---3--:R0:W-:Y:S04]  /*68010*/  STL.64 [R1+0x6a88], R24 ;  /* 0x006a881801007387 */ /* 0x0081e80000100a00 */
[----:B0-----:R-:W3:Y:S04]  /*68020*/  LDL.LU R24, [R1+0x100] ;  /* 0x0001000001187983 */ /* 0x001ee80000300800 */
[----:B------:R-:W3:Y:S01]  /*68030*/  LDL.LU R25, [R1+0x104] ;  /* 0x0001040001197983 */ /* 0x000ee20000300800 */
[C---:B--2---:R-:W-:Y:S03]  /*68040*/  HMMA.16816.F32 R8, R16.reuse, R8, R12 ;  /* 0x000000081008723c */ /* 0x044fe6000000180c */
[----:B---3--:R-:W-:Y:S04]  /*68050*/  STL.64 [R1+0x6aa0], R24 ;  /* 0x006aa01801007387 */ /* 0x008fe80000100a00 */
[----:B------:R-:W2:Y:S04]  /*68060*/  LDL.LU R4, [R1+0x110] ;  /* 0x0001100001047983 */ /* 0x000ea80000300800 */
[----:B------:R-:W2:Y:S04]  /*68070*/  LDL.LU R5, [R1+0x114] ;  /* 0x0001140001057983 */ /* 0x000ea80000300800 */
[----:B--2---:R0:W-:Y:S04]  /*68080*/  STL.64 [R1+0x6aa8], R4 ;  /* 0x006aa80401007387 */ /* 0x0041e80000100a00 */
[----:B0-----:R-:W2:Y:S04]  /*68090*/  LDL.LU R4, [R1+0x120] ;  /* 0x0001200001047983 */ /* 0x001ea80000300800 */
[----:B------:R-:W2:Y:S04]  /*680a0*/  LDL.LU R5, [R1+0x124] ;  /* 0x0001240001057983 */ /* 0x000ea80000300800 */
[----:B------:R0:W-:Y:S04]  /*680b0*/  STL.64 [R1+0x6970], R20 ;  /* 0x0069701401007387 */ /* 0x0001e80000100a00 */
[----:B0-----:R-:W3:Y:S04]  /*680c0*/  LDL.LU R20, [R1+0x30] ;  /* 0x0000300001147983 */ /* 0x001ee80000300800 */
[----:B------:R-:W-:Y:S04]  /*680d0*/  STL.64 [R1+0x350], R8 ;  /* 0x0003500801007387 */ /* 0x000fe80000100a00 */
[----:B------:R-:W-:Y:S04]  /*680e0*/  STL.64 [R1+0x358], R10 ;  /* 0x0003580a01007387 */ /* 0x000fe80000100a00 */
[----:B------:R-:W3:Y:S04]  /*680f0*/  LDL.LU R21, [R1+0x34] ;  /* 0x0000340001157983 */ /* 0x000ee80000300800 */
[----:B------:R-:W4:Y:S04]  /*68100*/  LDL.LU.64 R24, [R1+0x330] ;  /* 0x0003300001187983 */ /* 0x000f280000300a00 */
[----:B------:R-:W2:Y:S04]  /*68110*/  LDL.LU.64 R26, [R1+0x338] ;  /* 0x00033800011a7983 */ /* 0x000ea80000300a00 */
[----:B--2---:R-:W-:Y:S04]  /*68120*/  STL.64 [R1+0x6ab8], R26 ;  /* 0x006ab81a01007387 */ /* 0x004fe80000100a00 */
[----:B----4-:R0:W-:Y:S04]  /*68130*/  STL.64 [R1+0x6ab0], R24 ;  /* 0x006ab01801007387 */ /* 0x0101e80000100a00 */
[----:B0-----:R-:W2:Y:S04]  /*68140*/  LDL.LU.64 R24, [R1+0x340] ;  /* 0x0003400001187983 */ /* 0x001ea80000300a00 */
[----:B------:R-:W2:Y:S04]  /*68150*/  LDL.LU.64 R26, [R1+0x348] ;  /* 0x00034800011a7983 */ /* 0x000ea80000300a00 */
[----:B------:R-:W4:Y:S04]  /*68160*/  LDL.LU.64 R8, [R1+0x12b0] ;  /* 0x0012b00001087983 */ /* 0x000f280000300a00 */
[----:B------:R-:W3:Y:S04]  /*68170*/  LDL.LU.64 R10, [R1+0x12b8] ;  /* 0x0012b800010a7983 */ /* 0x000ee80000300a00 */
[----:B---3--:R-:W-:Y:S04]  /*68180*/  STL.64 [R1+0x6a30], R10 ;  /* 0x006a300a01007387 */ /* 0x008fe80000100a00 */
[----:B----4-:R0:W-:Y:S04]  /*68190*/  STL.64 [R1+0x6a28], R8 ;  /* 0x006a280801007387 */ /* 0x0101e80000100a00 */
        /* <DEDUP_REMOVED lines=21> */
[----:B------:R-:W-:Y:S04]  /*682f0*/  STL.64 [R1+0x6988], R20 ;  /* 0x0069881401007387 */ /* 0x000fe80000100a00 */
[----:B------:R-:W4:Y:S04]  /*68300*/  LDL.LU.64 R26, [R1+0x6ab8] ;  /* 0x006ab800011a7983 */ /* 0x000f280000300a00 */
[----:B------:R-:W4:Y:S04]  /*68310*/  LDL.LU.64 R24, [R1+0x6ab0] ;  /* 0x006ab00001187983 */ /* 0x000f280000300a00 */
        /* <DEDUP_REMOVED lines=16> */
[----:B0-----:R-:W2:Y:S01]  /*68420*/  LDL.LU.64 R24, [R1+0x6a88] ;  /* 0x006a880001187983 */ /* 0x001ea20000300a00 */
[----:B------:R-:W-:Y:S02]  /*68430*/  IMAD.MOV.U32 R20, RZ, RZ, R0 ;  /* 0x000000ffff147224 */ /* 0x000fe400078e0000 */
[----:B------:R-:W-:Y:S01]  /*68440*/  IMAD.MOV.U32 R21, RZ, RZ, R2 ;  /* 0x000000ffff157224 */ /* 0x000fe200078e0002 */
[----:B------:R-:W3:Y:S04]  /*68450*/  LDL.LU R0, [R1+0x6a84] ;  /* 0x006a840001007983 */ /* 0x000ee80000300800 */
[----:B------:R-:W4:Y:S04]  /*68460*/  LDL.LU R2, [R1+0x6a80] ;  /* 0x006a800001027983 */ /* 0x000f280000300800 */
        /* <DEDUP_REMOVED lines=21> */
[----:B0-----:R-:W2:Y:S04]  /*685c0*/  LDL.LU.64 R24, [R1+0x6a38] ;  /* 0x006a380001187983 */ /* 0x001ea80000300a00 */
[----:B------:R-:W3:Y:S04]  /*685d0*/  LDL.LU R20, [R1+0x50] ;  /* 0x0000500001147983 */ /* 0x000ee80000300800 */
[----:B------:R-:W3:Y:S01]  /*685e0*/  LDL.LU R21, [R1+0x54] ;  /* 0x0000540001157983 */ /* 0x000ee20000300800 */
[----:B--2---:R-:W-:Y:S03]  /*685f0*/  HMMA.16816.F32 R24, R16, R24, R8 ;  /* 0x000000181018723c */ /* 0x004fe60000001808 */
[----:B---3--:R-:W-:Y:S04]  /*68600*/  STL.64 [R1+0x69b8], R20 ;  /* 0x0069b81401007387 */ /* 0x008fe80000100a00 */
[----:B------:R-:W2:Y:S04]  /*68610*/  LDL.LU.64 R10, [R1+0x6a30] ;  /* 0x006a3000010a7983 */ /* 0x000ea80000300a00 */
[----:B------:R-:W2:-:S12]  /*68620*/  LDL.LU.64 R8, [R1+0x6a28] ;  /* 0x006a280001087983 */ /* 0x000e980000300a00 */
        /* <DEDUP_REMOVED lines=9> */
[----:B----4-:R-:W-:Y:S02]  /*686c0*/  IMAD.MOV.U32 R20, RZ, RZ, R2 ;  /* 0x000000ffff147224 */ /* 0x010fe400078e0002 */
[----:B------:R-:W-:Y:S01]  /*686d0*/  IMAD.MOV.U32 R21, RZ, RZ, R0 ;  /* 0x000000ffff157224 */ /* 0x000fe200078e0000 */
[----:B------:R-:W4:Y:S01]  /*686e0*/  LDL.LU R2, [R1+0x6a08] ;  /* 0x006a080001027983 */ /* 0x000f220000300800 */
[C---:B--2---:R-:W-:Y:S06]  /*686f0*/  HMMA.16816.F32 R4, R16.reuse, R8, R4 ;  /* 0x000000081004723c */ /* 0x044fec0000001804 */
[----:B---3--:R-:W-:-:S15]  /*68700*/  HMMA.16816.F32 R12, R16, R24, R12 ;  /* 0x00000018100c723c */ /* 0x008fde000000180c */
[----:B------:R-:W-:-:S08]  /*68710*/  NOP ;  /* 0x0000000000007918 */ /* 0x000fd00000000000 */
[----:B------:R-:W-:Y:S04]  /*68720*/  STL.64 [R1+0x2b0], R12 ;  /* 0x0002b00c01007387 */ /* 0x000fe80000100a00 */
[----:B------:R-:W-:Y:S04]  /*68730*/  STL.64 [R1+0x2b8], R14 ;  /* 0x0002b80e01007387 */ /* 0x000fe80000100a00 */
[----:B------:R-:W2:Y:S04]  /*68740*/  LDL.LU R0, [R1+0x6a04] ;  /* 0x006a040001007983 */ /* 0x000ea80000300800 */
[----:B------:R0:W-:Y:S04]  /*68750*/  STL.64 [R1+0x69d0], R20 ;  /* 0x0069d01401007387 */ /* 0x0001e80000100a00 */
[----:B0-----:R-:W3:Y:S04]  /*68760*/  LDL.LU R20, [R1+0x70] ;  /* 0x0000700001147983 */ /* 0x001ee80000300800 */
[----:B------:R-:W-:Y:S04]  /*68770*/  STL.64 [R1+0x2a0], R4 ;  /* 0x0002a00401007387 */ /* 0x000fe80000100a00 */
[----:B------:R-:W-:Y:S04]  /*68780*/  STL.64 [R1+0x2a8], R6 ;  /* 0x0002a80601007387 */ /* 0x000fe80000100a00 */
[----:B------:R-:W3:Y:S04]  /*68790*/  LDL.LU R21, [R1+0x74] ;  /* 0x0000740001157983 */ /* 0x000ee80000300800 */
[----:B------:R-:W-:Y:S01]  /*687a0*/  STL [R1+0x69f8], R22 ;  /* 0x0069f81601007387 */ /* 0x000fe20000100800 */
[----:B----4-:R-:W-:-:S02]  /*687b0*/  IMAD.MOV.U32 R25, RZ, RZ, R2 ;  /* 0x000000ffff197224 */ /* 0x010fc400078e0002 */
[----:B--2---:R-:W-:Y:S01]  /*687c0*/  IMAD.MOV.U32 R24, RZ, RZ, R0 ;  /* 0x000000ffff187224 */ /* 0x004fe200078e0000 */
[----:B---3--:R0:W-:Y:S04]  /*687d0*/  STL.64 [R1+0x69f0], R20 ;  /* 0x0069f01401007387 */ /* 0x0081e80000100a00 */
[----:B------:R-:W2:Y:S04]  /*687e0*/  LDL.LU R0, [R1+0x6a00] ;  /* 0x006a000001007983 */ /* 0x000ea80000300800 */
[----:B------:R-:W3:Y:S04]  /*687f0*/  LDL.LU R2, [R1+0x69fc] ;  /* 0x0069fc0001027983 */ /* 0x000ee80000300800 */
[----:B0-----:R-:W4:Y:S04]  /*68800*/  LDL.LU.64 R20, [R1+0x1280] ;  /* 0x0012800001147983 */ /* 0x001f280000300a00 */
        /* <DEDUP_REMOVED lines=24> */
[----:B------:R-:W2:Y:S01]  /*68990*/  LDL.LU.64 R6, [R1+0x1208] ;  /* 0x0012080001067983 */ /* 0x000ea20000300a00 */
[----:B----4-:R-:W-:Y:S03]  /*689a0*/  HMMA.16816.F32 R24, R16, R24, R20 ;  /* 0x000000181018723c */ /* 0x010fe60000001814 */
[----:B--2---:R-:W-:Y:S04]  /*689b0*/  STL.64 [R1+0x6960], R6 ;  /* 0x0069600601007387 */ /* 0x004fe80000100a00 */
[----:B---3--:R0:W-:Y:S04]  /*689c0*/  STL.64 [R1+0x6958], R4 ;  /* 0x0069580401007387 */ /* 0x0081e80000100a00 */
[----:B0-----:R-:W2:Y:S04]  /*689d0*/  LDL.LU.64 R4, [R1+0x1210] ;  /* 0x0012100001047983 */ /* 0x001ea80000300a00 */
[----:B------:R-:W2:Y:S04]  /*689e0*/  LDL.LU.64 R6, [R1+0x1218] ;  /* 0x0012180001067983 */ /* 0x000ea80000300a00 */
[----:B------:R-:W3:Y:S04]  /*689f0*/  LDL.LU.64 R8, [R1+0x11f0] ;  /* 0x0011f00001087983 */ /* 0x000ee80000300a00 */
[----:B------:R-:W3:Y:S04]  /*68a00*/  LDL.LU.64 R10, [R1+0x11f8] ;  /* 0x0011f800010a7983 */ /* 0x000ee80000300a00 */
[----:B------:R-:W4:Y:S04]  /*68a10*/  LDL.LU R22, [R1+0x69f8] ;  /* 0x0069f80001167983 */ /* 0x000f280000300800 */
[----:B------:R-:W2:Y:S04]  /*68a20*/  LDL.LU.64 R20, [R1+0x69f0] ;  /* 0x0069f00001147983 */ /* 0x000ea80000300a00 */
[----:B------:R0:W-:Y:S04]  /*68a30*/  STL.64 [R1+0x290], R24 ;  /* 0x0002901801007387 */ /* 0x0001e80000100a00 */
[----:B------:R-:W-:Y:S01]  /*68a40*/  STL.64 [R1+0x298], R26 ;  /* 0x0002981a01007387 */ /* 0x000fe20000100a00 */
[----:B0-----:R-:W-:-:S02]  /*68a50*/  IMAD.MOV.U32 R24, RZ, RZ, R28 ;  /* 0x000000ffff187224 */ /* 0x001fc400078e001c */
[----:B------:R-:W-:Y:S01]  /*68a60*/  IMAD.MOV.U32 R25, RZ, RZ, R29 ;  /* 0x000000ffff197224 */ /* 0x000fe200078e001d */
[----:B------:R-:W3:Y:S04]  /*68a70*/  LDL.LU R28, [R1+0x69e8] ;  /* 0x0069e800011c7983 */ /* 0x000ee80000300800 */
[----:B------:R4:W-:Y:S02]  /*68a80*/  STL.64 [R1+0x6908], R24 ;  /* 0x0069081801007387 */ /* 0x0009e40000100a00 */
[----:B----4-:R-:W-:Y:S02]  /*68a90*/  IMAD.MOV.U32 R24, RZ, RZ, R22 ;  /* 0x000000ffff187224 */ /* 0x010fe400078e0016 */
[----:B--2---:R-:W-:Y:S01]  /*68aa0*/  HMMA.16816.F32 R20, R16, R20, R12 ;  /* 0x000000141014723c */ /* 0x004fe2000000180c */
[----:B------:R-:W2:Y:S04]  /*68ab0*/  LDL.LU.64 R14, [R1+0x69e0] ;  /* 0x0069e000010e7983 */ /* 0x000ea80000300a00 */
[----:B------:R-:W2:-:S15]  /*68ac0*/  LDL.LU.64 R12, [R1+0x69d8] ;  /* 0x0069d800010c7983 */ /* 0x000e9e0000300a00 */
[----:B------:R-:W-:-:S03]  /*68ad0*/  NOP ;  /* 0x0000000000007918 */ /* 0x000fc60000000000 */
        /* <DEDUP_REMOVED lines=47> */
[----:B------:R-:W4:-:S15]  /*68dd0*/  LDL.LU.64 R4, [R1+0x6940] ;  /* 0x0069400001047983 */ /* 0x000f1e0000300a00 */
[----:B------:R-:W-:-:S02]  /*68de0*/  NOP ;  /* 0x0000000000007918 */ /* 0x000fc40000000000 */
[----:B------:R-:W-:Y:S04]  /*68df0*/  STL.64 [R1+0x210], R12 ;  /* 0x0002100c01007387 */ /* 0x000fe80000100a00 */
[----:B------:R0:W-:Y:S04]  /*68e00*/  STL.64 [R1+0x218], R14 ;  /* 0x0002180e01007387 */ /* 0x0001e80000100a00 */
[----:B0-----:R-:W2:Y:S04]  /*68e10*/  LDL.LU.64 R14, [R1+0x6938] ;  /* 0x00693800010e7983 */ /* 0x001ea80000300a00 */
[----:B------:R-:W3:Y:S02]  /*68e20*/  LDL.LU.64 R12, [R1+0x6930] ;  /* 0x00693000010c7983 */ /* 0x000ee40000300a00 */
[----:B---3--:R-:W-:-:S15]  /*68e30*/  HMMA.16816.F32 R8, R16, R12, R8 ;  /* 0x0000000c1008723c */ /* 0x008fde0000001808 */
[----:B------:R-:W-:-:S08]  /*68e40*/  NOP ;  /* 0x0000000000007918 */ /* 0x000fd00000000000 */
[----:B------:R-:W-:Y:S04]  /*68e50*/  STL.64 [R1+0x200], R8 ;  /* 0x0002000801007387 */ /* 0x000fe80000100a00 */
[----:B------:R0:W-:Y:S04]  /*68e60*/  STL.64 [R1+0x208], R10 ;  /* 0x0002080a01007387 */ /* 0x0001e80000100a00 */
[----:B0-----:R-:W3:Y:S04]  /*68e70*/  LDL.LU.64 R10, [R1+0x6928] ;  /* 0x00692800010a7983 */ /* 0x001ee80000300a00 */
[----:B------:R-:W3:Y:S04]  /*68e80*/  LDL.LU.64 R8, [R1+0x6920] ;  /* 0x0069200001087983 */ /* 0x000ee80000300a00 */
[----:B--2---:R0:W-:Y:S04]  /*68e90*/  STL.64 [R1+0x68e8], R14 ;  /* 0x0068e80e01007387 */ /* 0x0041e80000100a00 */
[----:B0-----:R-:W2:Y:S04]  /*68ea0*/  LDL.64 R14, [R1+0x1a8] ;  /* 0x0001a800010e7983 */ /* 0x001ea80000100a00 */
[----:B--2---:R0:W-:Y:S04]  /*68eb0*/  STL.64 [R1+0x6900], R14 ;  /* 0x0069000e01007387 */ /* 0x0041e80000100a00 */
[----:B------:R-:W3:Y:S04]  /*68ec0*/  LDL.LU.64 R12, [R1+0x11e0] ;  /* 0x0011e000010c7983 */ /* 0x000ee80000300a00 */
[----:B0-----:R-:W3:Y:S01]  /*68ed0*/  LDL.LU.64 R14, [R1+0x11e8] ;  /* 0x0011e800010e7983 */ /* 0x001ee20000300a00 */
[----:B----4-:R-:W-:Y:S01]  /*68ee0*/  HMMA.16816.F32 R20, R16, R4, R20 ;  /* 0x000000041014723c */ /* 0x010fe20000001814 */
[----:B------:R-:W-:-:S05]  /*68ef0*/  IMAD.MOV.U32 R25, RZ, RZ, R3 ;  /* 0x000000ffff197224 */ /* 0x000fca00078e0003 */
[----:B---3--:R-:W-:-:S15]  /*68f00*/  HMMA.16816.F32 R12, R16, R8, R12 ;  /* 0x00000008100c723c */ /* 0x008fde000000180c */
[----:B------:R-:W-:-:S08]  /*68f10*/  NOP ;  /* 0x0000000000007918 */ /* 0x000fd00000000000 */
[----:B------:R-:W-:Y:S01]  /*68f20*/  STL.64 [R1+0x1f0], R12 ;  /* 0x0001f00c01007387 */ /* 0x000fe20000100a00 */
[----:B------:R-:W-:-:S03]  /*68f30*/  IMAD.MOV.U32 R3, RZ, RZ, R15 ;  /* 0x000000ffff037224 */ /* 0x000fc600078e000f */
[----:B------:R0:W-:Y:S01]  /*68f40*/  STL.64 [R1+0x6910], R10 ;  /* 0x0069100a01007387 */ /* 0x0001e20000100a00 */
[----:B------:R-:W-:-:S03]  /*68f50*/  IMAD.MOV.U32 R29, RZ, RZ, R14 ;  /* 0x000000ffff1d7224 */ /* 0x000fc600078e000e */
[----:B------:R-:W2:Y:S04]  /*68f60*/  LDL.LU.64 R8, [R1+0x300] ;  /* 0x0003000001087983 */ /* 0x000ea80000300a00 */
[----:B0-----:R-:W2:Y:S04]  /*68f70*/  LDL.LU.64 R10, [R1+0x308] ;  /* 0x00030800010a7983 */ /* 0x001ea80000300a00 */
[----:B------:R-:W3:Y:S04]  /*68f80*/  LDL.LU.64 R12, [R1+0x1b0] ;  /* 0x0001b000010c7983 */ /* 0x000ee80000300a00 */
[----:B------:R-:W3:Y:S04]  /*68f90*/  LDL.LU.64 R14, [R1+0x1b8] ;  /* 0x0001b800010e7983 */ /* 0x000ee80000300a00 */
[----:B------:R-:W-:Y:S04]  /*68fa0*/  STL [R1+0x57f4], R3 ;  /* 0x0057f40301007387 */ /* 0x000fe80000100800 */
[----:B------:R-:W-:Y:S04]  /*68fb0*/  STL [R1+0x57f0], R29 ;  /* 0x0057f01d01007387 */ /* 0x000fe80000100800 */
[----:B------:R-:W-:Y:S04]  /*68fc0*/  STL.64 [R1+0x1c0], R20 ;  /* 0x0001c01401007387 */ /* 0x000fe80000100a00 */
[----:B------:R0:W-:Y:S04]  /*68fd0*/  STL.64 [R1+0x1c8], R22 ;  /* 0x0001c81601007387 */ /* 0x0001e80000100a00 */
[----:B0-----:R-:W4:Y:S04]  /*68fe0*/  LDL.LU R23, [R1+0x6918] ;  /* 0x0069180001177983 */ /* 0x001f280000300800 */
[----:B----4-:R-:W0:Y:S01]  /*68ff0*/  LDSM.16.MT88.4 R20, [R23+UR4+0x11080] ;  /* 0x011080041714783b */ /* 0x010e220008004200 */
[----:B--2---:R-:W-:Y:S03]  /*69000*/  HMMA.16816.F32 R24, R16, R24, R8 ;  /* 0x000000181018723c */ /* 0x004fe60000001808 */
[----:B0-----:R0:W-:Y:S04]  /*69010*/  STL.64 [R1+0x66a8], R22 ;  /* 0x0066a81601007387 */ /* 0x0011e80000100a00 */
[----:B------:R-:W-:Y:S04]  /*69020*/  STL.64 [R1+0x66a0], R20 ;  /* 0x0066a01401007387 */ /* 0x000fe80000100a00 */
[----:B0-----:R-:W2:Y:S04]  /*69030*/  LDL.64 R22, [R1+0x188] ;  /* 0x0001880001167983 */ /* 0x001ea80000100a00 */
[----:B------:R-:W4:Y:S08]  /*69040*/  LDL.LU.64 R10, [R1+0x6910] ;  /* 0x00691000010a7983 */ /* 0x000f300000300a00 */
[----:B------:R0:W-:Y:S04]  /*69050*/  STL.64 [R1+0x11f0], R24 ;  /* 0x0011f01801007387 */ /* 0x0001e80000100a00 */
[----:B0-----:R-:W3:Y:S01]  /*69060*/  LDL.LU.64 R24, [R1+0x6908] ;  /* 0x0069080001187983 */ /* 0x001ee20000300a00 */
[----:B------:R-:W-:-:S02]  /*69070*/  IMAD.MOV.U32 R5, RZ, RZ, R26 ;  /* 0x000000ffff057224 */ /* 0x000fc400078e001a */
[----:B------:R-:W-:Y:S01]  /*69080*/  IMAD.MOV.U32 R4, RZ, RZ, R27 ;  /* 0x000000ffff047224 */ /* 0x000fe200078e001b */
[----:B------:R-:W-:Y:S04]  /*69090*/  STL.64 [R1+0x66e0], R6 ;  /* 0x0066e00601007387 */ /* 0x000fe80000100a00 */
[----:B------:R0:W-:Y:S04]  /*690a0*/  STL.64 [R1+0x66d8], R4 ;  /* 0x0066d80401007387 */ /* 0x0001e80000100a00 */
[----:B0-----:R-:W2:Y:S04]  /*690b0*/  LDL.LU R4, [R1+0x1140] ;  /* 0x0011400001047983 */ /* 0x001ea80000300800 */
[----:B------:R-:W2:Y:S04]  /*690c0*/  LDL.LU R5, [R1+0x1144] ;  /* 0x0011440001057983 */ /* 0x000ea80000300800 */
[----:B------:R-:W2:Y:S04]  /*690d0*/  LDL.LU R6, [R1+0x1148] ;  /* 0x0011480001067983 */ /* 0x000ea80000300800 */
[----:B------:R-:W2:Y:S01]  /*690e0*/  LDL.LU R7, [R1+0x114c] ;  /* 0x00114c0001077983 */ /* 0x000ea20000300800 */
[----:B---3--:R-:W-:Y:S03]  /*690f0*/  HMMA.16816.F32 R16, R16, R24, R12 ;  /* 0x000000181010723c */ /* 0x008fe6000000180c */
[----:B------:R-:W3:Y:S04]  /*69100*/  LDL.LU.64 R14, [R1+0x6900] ;  /* 0x00690000010e7983 */ /* 0x000ee80000300a00 */
[----:B------:R-:W4:Y:S04]  /*69110*/  LDL.LU.64 R26, [R1+0x68f8] ;  /* 0x0068f800011a7983 */ /* 0x000f280000300a00 */
[----:B------:R-:W4:-:S12]  /*69120*/  LDL.LU.64 R24, [R1+0x68f0] ;  /* 0x0068f00001187983 */ /* 0x000f180000300a00 */
[----:B------:R0:W-:Y:S04]  /*69130*/  STL.64 [R1+0x11e0], R16 ;  /* 0x0011e01001007387 */ /* 0x0001e80000100a00 */
[----:B------:R1:W-:Y:S04]  /*69140*/  STL.64 [R1+0x11e8], R18 ;  /* 0x0011e81201007387 */ /* 0x0003e80000100a00 */
[----:B0-----:R-:W4:Y:S04]  /*69150*/  LDL.LU R16, [R1+0x1160] ;  /* 0x0011600001107983 */ /* 0x001f280000300800 */
[----:B------:R-:W4:Y:S04]  /*69160*/  LDL.LU R17, [R1+0x1164] ;  /* 0x0011640001117983 */ /* 0x000f280000300800 */
[----:B-1----:R-:W4:Y:S04]  /*69170*/  LDL.LU R18, [R1+0x1168] ;  /* 0x0011680001127983 */ /* 0x002f280000300800 */
[----:B------:R-:W4:Y:S01]  /*69180*/  LDL.LU R19, [R1+0x116c] ;  /* 0x00116c0001137983 */ /* 0x000f220000300800 */
[----:B---3--:R-:W-:Y:S01]  /*69190*/  IMAD.MOV.U32 R13, RZ, RZ, R15 ;  /* 0x000000ffff0d7224 */ /* 0x008fe200078e000f */
[----:B----4-:R-:W-:-:S15]  /*691a0*/  HMMA.16816.F32 R16, R24, R14, R16 ;  /* 0x0000000e1810723c */ /* 0x010fde0000001810 */
[----:B------:R-:W-:-:S08]  /*691b0*/  NOP ;  /* 0x0000000000007918 */ /* 0x000fd00000000000 */
[----:B------:R-:W-:Y:S04]  /*691c0*/  STL.64 [R1+0x1160], R16 ;  /* 0x0011601001007387 */ /* 0x000fe80000100a00 */
[----:B------:R0:W-:Y:S02]  /*691d0*/  STL.64 [R1+0x1168], R18 ;  /* 0x0011681201007387 */ /* 0x0001e40000100a00 */
[----:B0-----:R-:W-:Y:S02]  /*691e0*/  IMAD.MOV.U32 R19, RZ, RZ, R14 ;  /* 0x000000ffff137224 */ /* 0x001fe400078e000e */
[----:B------:R-:W3:Y:S01]  /*691f0*/  LDL.LU.64 R14, [R1+0x68e8] ;  /* 0x0068e800010e7983 */ /* 0x000ee20000300a00 */
[----:B------:R-:W-:Y:S02]  /*69200*/  IMAD.MOV.U32 R17, RZ, RZ, R28 ;  /* 0x000000ffff117224 */ /* 0x000fe400078e001c */
[----:B------:R-:W-:Y:S01]  /*69210*/  IMAD.MOV.U32 R18, RZ, RZ, R2 ;  /* 0x000000ffff127224 */ /* 0x000fe200078e0002 */
[----:B---3--:R0:W-:Y:S04]  /*69220*/  STL.64 [R1+0x67e8], R14 ;  /* 0x0067e80e01007387 */ /* 0x0081e80000100a00 */
[----:B------:R-:W-:Y:S04]  /*69230*/  STL [R1+0x67e4], R13 ;  /* 0x0067e40d01007387 */ /* 0x000fe80000100800 */
[----:B0-----:R-:W3:Y:S04]  /*69240*/  LDL R14, [R1+0x198] ;  /* 0x00019800010e7983 */ /* 0x001ee80000100800 */
[----:B------:R-:W3:Y:S04]  /*69250*/  LDL R15, [R1+0x19c] ;  /* 0x00019c00010f7983 */ /* 0x000ee80000100800 */
[----:B------:R0:W-:Y:S04]  /*69260*/  STL [R1+0x67e0], R19 ;  /* 0x0067e01301007387 */ /* 0x0001e80000100800 */
[----:B------:R-:W3:Y:S01]  /*69270*/  LDL.LU R16, [R1+0x1150] ;  /* 0x0011500001107983 */ /* 0x000ee20000300800 */
[----:B0-----:R-:W-:Y:S01]  /*69280*/  IMAD.MOV.U32 R19, RZ, RZ, R0 ;  /* 0x000000ffff137224 */ /* 0x001fe200078e0000 */
[C---:B--2---:R-:W-:Y:S06]  /*69290*/  HMMA.16816.F32 R4, R24.reuse, R22, R4 ;  /* 0x000000161804723c */ /* 0x044fec0000001804 */
[----:B---3--:R-:W-:-:S15]  /*692a0*/  HMMA.16816.F32 R12, R24, R14, R16 ;  /* 0x0000000e180c723c */ /* 0x008fde0000001810 */
[----:B------:R-:W-:-:S08]  /*692b0*/  NOP ;  /* 0x0000000000007918 */ /* 0x000fd00000000000 */
[----:B------:R-:W-:Y:S04]  /*692c0*/  STL.64 [R1+0x1150], R12 ;  /* 0x0011500c01007387 */ /* 0x000fe80000100a00 */
[----:B------:R-:W-:Y:S04]  /*692d0*/  STL.64 [R1+0x1158], R14 ;  /* 0x0011580e01007387 */ /* 0x000fe80000100a00 */
[----:B------:R-:W-:Y:S04]  /*692e0*/  STL [R1+0x1140], R4 ;  /* 0x0011400401007387 */ /* 0x000fe80000100800 */
[----:B------:R-:W2:Y:S04]  /*692f0*/  LDL.LU R16, [R1+0x10f0] ;  /* 0x0010f00001107983 */ /* 0x000ea80000300800 */
[----:B------:R-:W2:Y:S04]  /*69300*/  LDL.LU R17, [R1+0x10f4] ;  /* 0x0010f40001117983 */ /* 0x000ea80000300800 */
[----:B------:R-:W3:Y:S04]  /*69310*/  LDL.LU R18, [R1+0x10f8] ;  /* 0x0010f80001127983 */ /* 0x000ee80000300800 */
[----:B------:R-:W3:Y:S04]  /*69320*/  LDL.LU R19, [R1+0x10fc] ;  /* 0x0010fc0001137983 */ /* 0x000ee80000300800 */
[----:B---3--:R0:W-:Y:S04]  /*69330*/  STL.64 [R1+0x6890], R18 ;  /* 0x0068901201007387 */ /* 0x0081e80000100a00 */
[----:B--2---:R-:W-:Y:S04]  /*69340*/  STL.64 [R1+0x6888], R16 ;  /* 0x0068881001007387 */ /* 0x004fe80000100a00 */
[----:B0-----:R-:W2:Y:S04]  /*69350*/  LDL.64 R18, [R1+0x148] ;  /* 0x0001480001127983 */ /* 0x001ea80000100a00 */
[----:B--2---:R0:W-:Y:S04]  /*69360*/  STL.64 [R1+0x68a0], R18 ;  /* 0x0068a01201007387 */ /* 0x0041e80000100a00 */
[----:B0-----:R-:W2:Y:S04]  /*69370*/  LDL.64 R18, [R1+0x158] ;  /* 0x0001580001127983 */ /* 0x001ea80000100a00 */
[----:B--2---:R0:W-:Y:S04]  /*69380*/  STL.64 [R1+0x68b8], R18 ;  /* 0x0068b81201007387 */ /* 0x0041e80000100a00 */
[----:B0-----:R-:W2:Y:S04]  /*69390*/  LDL.64 R18, [R1+0x168] ;  /* 0x0001680001127983 */ /* 0x001ea80000100a00 */
[----:B--2---:R0:W-:Y:S04]  /*693a0*/  STL.64 [R1+0x68d0], R18 ;  /* 0x0068d01201007387 */ /* 0x0041e80000100a00 */
[----:B------:R-:W2:Y:S04]  /*693b0*/  LDL.64 R14, [R1+0x138] ;  /* 0x00013800010e7983 */ /* 0x000ea80000100a00 */
[----:B0-----:R-:W3:Y:S04]  /*693c0*/  LDL.64 R18, [R1+0x178] ;  /* 0x0001780001127983 */ /* 0x001ee80000100a00 */
[----:B--2---:R0:W-:Y:S04]  /*693d0*/  STL.64 [R1+0x6898], R14 ;  /* 0x0068980e01007387 */ /* 0x0041e80000100a00 */
[----:B------:R-:W2:Y:S04]  /*693e0*/  LDL.LU R12, [R1+0x1100] ;  /* 0x00110000010c7983 */ /* 0x000ea80000300800 */
[----:B------:R-:W2:Y:S04]  /*693f0*/  LDL.LU R13, [R1+0x1104] ;  /* 0x00110400010d7983 */ /* 0x000ea80000300800 */
[----:B0-----:R-:W4:Y:S04]  /*69400*/  LDL.LU R14, [R1+0x1108] ;  /* 0x00110800010e7983 */ /* 0x001f280000300800 */
[----:B------:R-:W4:Y:S04]  /*69410*/  LDL.LU R15, [R1+0x110c] ;  /* 0x00110c00010f7983 */ /* 0x000f280000300800 */
[----:B----4-:R-:W-:Y:S04]  /*69420*/  STL.64 [R1+0x68b0], R14 ;  /* 0x0068b00e01007387 */ /* 0x010fe80000100a00 */
[----:B--2---:R0:W-:Y:S04]  /*69430*/  STL.64 [R1+0x68a8], R12 ;  /* 0x0068a80c01007387 */ /* 0x0041e80000100a00 */
[----:B0-----:R-:W2:Y:S04]  /*69440*/  LDL.LU R12, [R1+0x1110] ;  /* 0x00111000010c7983 */ /* 0x001ea80000300800 */
[----:B------:R-:W2:Y:S04]  /*69450*/  LDL.LU R13, [R1+0x1114] ;  /* 0x00111400010d7983 */ /* 0x000ea80000300800 */
[----:B------:R-:W4:Y:S04]  /*69460*/  LDL.LU R14, [R1+0x1118] ;  /* 0x00111800010e7983 */ /* 0x000f280000300800 */
        /* <DEDUP_REMOVED lines=11> */
[----:B------:R-:W2:Y:S04]  /*69520*/  LDL.LU R14, [R1+0x1138] ;  /* 0x00113800010e7983 */ /* 0x000ea80000300800 */
[----:B------:R-:W2:Y:S01]  /*69530*/  LDL.LU R15, [R1+0x113c] ;  /* 0x00113c00010f7983 */ /* 0x000ea20000300800 */
[----:B------:R-:W-:-:S02]  /*69540*/  IMAD.MOV.U32 R3, RZ, RZ, R23 ;  /* 0x000000ffff037224 */ /* 0x000fc400078e0017 */
[----:B------:R-:W-:Y:S01]  /*69550*/  IMAD.MOV.U32 R28, RZ, RZ, R5 ;  /* 0x000000ffff1c7224 */ /* 0x000fe200078e0005 */
[----:B------:R-:W4:Y:S01]  /*69560*/  LDL.LU R4, [R1+0x10e0] ;  /* 0x0010e00001047983 */ /* 0x000f220000300800 */
[----:B------:R-:W-:Y:S02]  /*69570*/  IMAD.MOV.U32 R9, RZ, RZ, R22 ;  /* 0x000000ffff097224 */ /* 0x000fe400078e0016 */
[----:B------:R-:W-:Y:S01]  /*69580*/  IMAD.MOV.U32 R2, RZ, RZ, R6 ;  /* 0x000000ffff027224 */ /* 0x000fe200078e0006 */
[----:B------:R-:W4:Y:S01]  /*69590*/  LDL.LU R5, [R1+0x10e4] ;  /* 0x0010e40001057983 */ /* 0x000f220000300800 */
[----:B------:R-:W-:-:S03]  /*695a0*/  IMAD.MOV.U32 R0, RZ, RZ, R7 ;  /* 0x000000ffff007224 */ /* 0x000fc600078e0007 */
[----:B------:R-:W4:Y:S04]  /*695b0*/  LDL.LU R6, [R1+0x10e8] ;  /* 0x0010e80001067983 */ /* 0x000f280000300800 */
[----:B------:R-:W4:Y:S04]  /*695c0*/  LDL.LU R7, [R1+0x10ec] ;  /* 0x0010ec0001077983 */ /* 0x000f280000300800 */
[----:B------:R-:W4:Y:S04]  /*695d0*/  LDL.64 R22, [R1+0x128] ;  /* 0x0001280001167983 */ /* 0x000f280000100a00 */
[----:B------:R-:W-:Y:S04]  /*695e0*/  STL [R1+0x664c], R3 ;  /* 0x00664c0301007387 */ /* 0x000fe80000100800 */
[----:B------:R-:W-:Y:S04]  /*695f0*/  STL [R1+0x6648], R9 ;  /* 0x0066480901007387 */ /* 0x000fe80000100800 */
[----:B------:R-:W-:Y:S04]  /*69600*/  STL [R1+0x5800], R0 ;  /* 0x0058000001007387 */ /* 0x000fe80000100800 */
[----:B------:R-:W-:Y:S04]  /*69610*/  STL [R1+0x57fc], R2 ;  /* 0x0057fc0201007387 */ /* 0x000fe80000100800 */
[----:B------:R0:W-:Y:S01]  /*69620*/  STL [R1+0x57f8], R28 ;  /* 0x0057f81c01007387 */ /* 0x0001e20000100800 */
[----:B---3--:R-:W-:-:S02]  /*69630*/  IMAD.MOV.U32 R29, RZ, RZ, R18 ;  /* 0x000000ffff1d7224 */ /* 0x008fc400078e0012 */
[----:B0-----:R-:W-:Y:S01]  /*69640*/  IMAD.MOV.U32 R28, RZ, RZ, R19 ;  /* 0x000000ffff1c7224 */ /* 0x001fe200078e0013 */
[----:B--2---:R-:W-:-:S15]  /*69650*/  HMMA.16816.F32 R12, R24, R18, R12 ;  /* 0x00000012180c723c */ /* 0x004fde000000180c */
[----:B------:R-:W-:-:S08]  /*69660*/  NOP ;  /* 0x0000000000007918 */ /* 0x000fd00000000000 */
[----:B------:R-:W-:Y:S04]  /*69670*/  STL.64 [R1+0x1130], R12 ;  /* 0x0011300c01007387 */ /* 0x000fe80000100a00 */
[----:B------:R0:W-:Y:S04]  /*69680*/  STL.64 [R1+0x1138], R14 ;  /* 0x0011380e01007387 */ /* 0x0001e80000100a00 */
[----:B0-----:R-:W2:Y:S04]  /*69690*/  LDL.LU.64 R14, [R1+0x68e0] ;  /* 0x0068e000010e7983 */ /* 0x001ea80000300a00 */
[----:B------:R-:W2:Y:S04]  /*696a0*/  LDL.LU.64 R12, [R1+0x68d8] ;  /* 0x0068d800010c7983 */ /* 0x000ea80000300a00 */
[----:B------:R-:W2:Y:S04]  /*696b0*/  LDL.LU.64 R18, [R1+0x68d0] ;  /* 0x0068d00001127983 */ /* 0x000ea80000300a00 */
[----:B------:R-:W-:Y:S04]  /*696c0*/  STL [R1+0x6654], R28 ;  /* 0x0066541c01007387 */ /* 0x000fe80000100800 */
        /* <DEDUP_REMOVED lines=28> */
[----:B------:R-:W2:Y:S01]  /*69890*/  LDL.LU.64 R16, [R1+0x6888] ;  /* 0x0068880001107983 */ /* 0x000ea20000300a00 */
[C---:B----4-:R-:W-:Y:S03]  /*698a0*/  HMMA.16816.F32 R4, R24.reuse, R22, R4 ;  /* 0x000000161804723c */ /* 0x050fe60000001804 */
[----:B------:R-:W-:Y:S04]  /*698b0*/  STL [R1+0x666c], R3 ;  /* 0x00666c0301007387 */ /* 0x000fe80000100800 */
[----:B------:R-:W-:Y:S01]  /*698c0*/  STL [R1+0x6668], R9 ;  /* 0x0066680901007387 */ /* 0x000fe20000100800 */
[----:B--2---:R-:W-:Y:S06]  /*698d0*/  HMMA.16816.F32 R16, R24, R14, R16 ;  /* 0x0000000e1810723c */ /* 0x004fec0000001810 */
[----:B------:R-:W-:-:S02]  /*698e0*/  IMAD.MOV.U32 R28, RZ, RZ, R15 ;  /* 0x000000ffff1c7224 */ /* 0x000fc400078e000f */
[----:B------:R-:W-:-:S15]  /*698f0*/  IMAD.MOV.U32 R29, RZ, RZ, R14 ;  /* 0x000000ffff1d7224 */ /* 0x000fde00078e000e */
[----:B------:R-:W-:Y:S04]  /*69900*/  STL.64 [R1+0x10f0], R16 ;  /* 0x0010f01001007387 */ /* 0x000fe80000100a00 */
[----:B------:R-:W-:Y:S04]  /*69910*/  STL.64 [R1+0x10f8], R18 ;  /* 0x0010f81201007387 */ /* 0x000fe80000100a00 */
[----:B------:R-:W-:Y:S04]  /*69920*/  STL [R1+0x6674], R28 ;  /* 0x0066741c01007387 */ /* 0x000fe80000100800 */
[----:B------:R-:W-:Y:S04]  /*69930*/  STL [R1+0x6670], R29 ;  /* 0x0066701d01007387 */ /* 0x000fe80000100800 */
[----:B------:R0:W-:Y:S04]  /*69940*/  STL.64 [R1+0x10e0], R4 ;  /* 0x0010e00401007387 */ /* 0x0001e80000100a00 */
[----:B------:R1:W-:Y:S04]  /*69950*/  STL.64 [R1+0x10e8], R6 ;  /* 0x0010e80601007387 */ /* 0x0003e80000100a00 */
[----:B0-----:R-:W2:Y:S04]  /*69960*/  LDL.LU R4, [R1+0x1050] ;  /* 0x0010500001047983 */ /* 0x001ea80000300800 */
[----:B------:R-:W2:Y:S04]  /*69970*/  LDL.LU R5, [R1+0x1054] ;  /* 0x0010540001057983 */ /* 0x000ea80000300800 */
[----:B-1----:R-:W3:Y:S04]  /*69980*/  LDL.LU R6, [R1+0x1058] ;  /* 0x0010580001067983 */ /* 0x002ee80000300800 */
[----:B------:R-:W3:Y:S04]  /*69990*/  LDL.LU R7, [R1+0x105c] ;  /* 0x00105c0001077983 */ /* 0x000ee80000300800 */
[----:B---3--:R0:W-:Y:S04]  /*699a0*/  STL.64 [R1+0x67f8], R6 ;  /* 0x0067f80601007387 */ /* 0x0081e80000100a00 */
[----:B--2---:R-:W-:Y:S04]  /*699b0*/  STL.64 [R1+0x67f0], R4 ;  /* 0x0067f00401007387 */ /* 0x004fe80000100a00 */
[----:B------:R-:W2:Y:S04]  /*699c0*/  LDL.LU R12, [R1+0x1070] ;  /* 0x00107000010c7983 */ /* 0x000ea80000300800 */
[----:B------:R-:W2:Y:S04]  /*699d0*/  LDL.LU R13, [R1+0x1074] ;  /* 0x00107400010d7983 */ /* 0x000ea80000300800 */
[----:B------:R-:W3:Y:S04]  /*699e0*/  LDL.LU R14, [R1+0x1078] ;  /* 0x00107800010e7983 */ /* 0x000ee80000300800 */
[----:B------:R-:W3:Y:S04]  /*699f0*/  LDL.LU R15, [R1+0x107c] ;  /* 0x00107c00010f7983 */ /* 0x000ee80000300800 */
[----:B---3--:R-:W-:Y:S04]  /*69a00*/  STL.64 [R1+0x6808], R14 ;  /* 0x0068080e01007387 */ /* 0x008fe80000100a00 */
[----:B--2---:R-:W-:Y:S04]  /*69a10*/  STL.64 [R1+0x6800], R12 ;  /* 0x0068000c01007387 */ /* 0x004fe80000100a00 */
[----:B0-----:R-:W2:Y:S04]  /*69a20*/  LDL R6, [R1+0xc8] ;  /* 0x0000c80001067983 */ /* 0x001ea80000100800 */
[----:B------:R-:W2:Y:S04]  /*69a30*/  LDL R7, [R1+0xcc] ;  /* 0x0000cc0001077983 */ /* 0x000ea80000100800 */
[----:B--2---:R0:W-:Y:S04]  /*69a40*/  STL.64 [R1+0x6810], R6 ;  /* 0x0068100601007387 */ /* 0x0041e80000100a00 */
[----:B0-----:R-:W2:Y:S04]  /*69a50*/  LDL.64 R6, [R1+0xd8] ;  /* 0x0000d80001067983 */ /* 0x001ea80000100a00 */
        /* <DEDUP_REMOVED lines=8> */
[----:B------:R-:W3:Y:S04]  /*69ae0*/  LDL.LU R12, [R1+0x1080] ;  /* 0x00108000010c7983 */ /* 0x000ee80000300800 */
[----:B------:R-:W3:Y:S04]  /*69af0*/  LDL.LU R13, [R1+0x1084] ;  /* 0x00108400010d7983 */ /* 0x000ee80000300800 */
[----:B------:R-:W4:Y:S04]  /*69b00*/  LDL.LU R14, [R1+0x1088] ;  /* 0x00108800010e7983 */ /* 0x000f280000300800 */
[----:B------:R-:W4:Y:S04]  /*69b10*/  LDL.LU R15, [R1+0x108c] ;  /* 0x00108c00010f7983 */ /* 0x000f280000300800 */
[----:B----4-:R-:W-:Y:S04]  /*69b20*/  STL.64 [R1+0x6820], R14 ;  /* 0x0068200e01007387 */ /* 0x010fe80000100a00 */
[----:B---3--:R0:W-:Y:S04]  /*69b30*/  STL.64 [R1+0x6818], R12 ;  /* 0x0068180c01007387 */ /* 0x0081e80000100a00 */
[----:B0-----:R-:W3:Y:S04]  /*69b40*/  LDL.LU R12, [R1+0x1090] ;  /* 0x00109000010c7983 */ /* 0x001ee80000300800 */
        /* <DEDUP_REMOVED lines=25> */
[----:B------:R-:W3:Y:S04]  /*69ce0*/  LDL.LU R14, [R1+0x10d8] ;  /* 0x0010d800010e7983 */ /* 0x000ee80000300800 */
[----:B------:R-:W3:Y:S01]  /*69cf0*/  LDL.LU R15, [R1+0x10dc] ;  /* 0x0010dc00010f7983 */ /* 0x000ee20000300800 */
[----:B------:R-:W-:-:S02]  /*69d00*/  IMAD.MOV.U32 R9, RZ, RZ, R23 ;  /* 0x000000ffff097224 */ /* 0x000fc400078e0017 */
[----:B------:R-:W-:Y:S01]  /*69d10*/  IMAD.MOV.U32 R3, RZ, RZ, R22 ;  /* 0x000000ffff037224 */ /* 0x000fe200078e0016 */
[----:B------:R-:W4:Y:S04]  /*69d20*/  LDL.64 R18, [R1+0xb8] ;  /* 0x0000b80001127983 */ /* 0x000f280000100a00 */
[----:B------:R-:W4:Y:S04]  /*69d30*/  LDL.64 R22, [R1+0x98] ;  /* 0x0000980001167983 */ /* 0x000f280000100a00 */
[----:B------:R-:W-:Y:S04]  /*69d40*/  STL [R1+0x667c], R9 ;  /* 0x00667c0901007387 */ /* 0x000fe80000100800 */
[----:B------:R-:W-:Y:S01]  /*69d50*/  STL [R1+0x6678], R3 ;  /* 0x0066780301007387 */ /* 0x000fe20000100800 */
[----:B--2---:R-:W-:-:S02]  /*69d60*/  IMAD.MOV.U32 R28, RZ, RZ, R6 ;  /* 0x000000ffff1c7224 */ /* 0x004fc400078e0006 */
[----:B------:R-:W-:Y:S01]  /*69d70*/  IMAD.MOV.U32 R29, RZ, RZ, R7 ;  /* 0x000000ffff1d7224 */ /* 0x000fe200078e0007 */
[----:B---3--:R-:W-:-:S15]  /*69d80*/  HMMA.16816.F32 R12, R24, R6, R12 ;  /* 0x00000006180c723c */ /* 0x008fde000000180c */
        /* <DEDUP_REMOVED lines=36> */
[----:B------:R0:W-:Y:S04]  /*69fd0*/  STL.64 [R1+0x6728], R10 ;  /* 0x0067280a01007387 */ /* 0x0001e80000100a00 */
[----:B------:R-:W-:Y:S04]  /*69fe0*/  STL [R1+0x6720], R9 ;  /* 0x0067200901007387 */ /* 0x000fe80000100800 */
[----:B0-----:R-:W3:Y:S04]  /*69ff0*/  LDL R10, [R1+0xa8] ;  /* 0x0000a800010a7983 */ /* 0x001ee80000100800 */
[----:B------:R-:W3:Y:S04]  /*6a000*/  LDL R11, [R1+0xac] ;  /* 0x0000ac00010b7983 */ /* 0x000ee80000100800 */
        /* <DEDUP_REMOVED lines=17> */
[----:B----4-:R-:W-:-:S15]  /*6a120*/  HMMA.16816.F32 R12, R24, R18, R12 ;  /* 0x00000012180c723c */ /* 0x010fde000000180c */
[----:B------:R-:W-:-:S08]  /*6a130*/  NOP ;  /* 0x0000000000007918 */ /* 0x000fd00000000000 */
[----:B------:R-:W-:Y:S04]  /*6a140*/  STL.64 [R1+0x1070], R12 ;  /* 0x0010700c01007387 */ /* 0x000fe80000100a00 */
[----:B------:R0:W-:Y:S04]  /*6a150*/  STL.64 [R1+0x1078], R14 ;  /* 0x0010780e01007387 */ /* 0x0001e80000100a00 */
[----:B0-----:R-:W4:Y:S04]  /*6a160*/  LDL.LU.64 R14, [R1+0x67e8] ;  /* 0x0067e800010e7983 */ /* 0x001f280000300a00 */
[----:B------:R-:W3:Y:S01]  /*6a170*/  LDL.LU R13, [R1+0x67e4] ;  /* 0x0067e400010d7983 */ /* 0x000ee20000300800 */
[----:B------:R-:W-:-:S03]  /*6a180*/  IMAD.MOV.U32 R12, RZ, RZ, R19 ;  /* 0x000000ffff0c7224 */ /* 0x000fc600078e0013 */
[----:B------:R-:W2:Y:S04]  /*6a190*/  LDL.LU R19, [R1+0x67e0] ;  /* 0x0067e00001137983 */ /* 0x000ea80000300800 */
[----:B----4-:R-:W-:Y:S04]  /*6a1a0*/  STL.64 [R1+0x6700], R14 ;  /* 0x0067000e01007387 */ /* 0x010fe80000100a00 */
[----:B---3--:R0:W-:Y:S04]  /*6a1b0*/  STL.64 [R1+0x66f8], R12 ;  /* 0x0066f80c01007387 */ /* 0x0081e80000100a00 */
[----:B0-----:R-:W3:Y:S04]  /*6a1c0*/  LDL.LU R12, [R1+0x1060] ;  /* 0x00106000010c7983 */ /* 0x001ee80000300800 */
[----:B------:R-:W3:Y:S04]  /*6a1d0*/  LDL.LU R13, [R1+0x1064] ;  /* 0x00106400010d7983 */ /* 0x000ee80000300800 */
[----:B------:R-:W3:Y:S04]  /*6a1e0*/  LDL.LU R14, [R1+0x1068] ;  /* 0x00106800010e7983 */ /* 0x000ee80000300800 */
[----:B------:R-:W3:Y:S01]  /*6a1f0*/  LDL.LU R15, [R1+0x106c] ;  /* 0x00106c00010f7983 */ /* 0x000ee20000300800 */
[----:B--2---:R-:W-:Y:S01]  /*6a200*/  HMMA.16816.F32 R4, R24, R22, R4 ;  /* 0x000000161804723c */ /* 0x004fe20000001804 */
[----:B------:R-:W-:-:S05]  /*6a210*/  IMAD.MOV.U32 R3, RZ, RZ, R18 ;  /* 0x000000ffff037224 */ /* 0x000fca00078e0012 */
[----:B------:R-:W-:Y:S01]  /*6a220*/  IMAD.MOV.U32 R18, RZ, RZ, R23 ;  /* 0x000000ffff127224 */ /* 0x000fe200078e0017 */
[----:B---3--:R-:W-:-:S15]  /*6a230*/  HMMA.16816.F32 R8, R24, R10, R12 ;  /* 0x0000000a1808723c */ /* 0x008fde000000180c */
[----:B------:R-:W-:-:S08]  /*6a240*/  NOP ;  /* 0x0000000000007918 */ /* 0x000fd00000000000 */
[----:B------:R-:W-:Y:S04]  /*6a250*/  STL.64 [R1+0x1060], R8 ;  /* 0x0010600801007387 */ /* 0x000fe80000100a00 */
[----:B------:R-:W-:Y:S04]  /*6a260*/  STL.64 [R1+0x1068], R10 ;  /* 0x0010680a01007387 */ /* 0x000fe80000100a00 */
[----:B------:R-:W2:Y:S04]  /*6a270*/  LDL.LU R20, [R1+0x460] ;  /* 0x0004600001147983 */ /* 0x000ea80000300800 */
[----:B------:R-:W-:Y:S04]  /*6a280*/  STL.64 [R1+0x1050], R4 ;  /* 0x0010500401007387 */ /* 0x000fe80000100a00 */
[----:B------:R-:W-:Y:S04]  /*6a290*/  STL.64 [R1+0x1058], R6 ;  /* 0x0010580601007387 */ /* 0x000fe80000100a00 */
[----:B------:R-:W2:Y:S04]  /*6a2a0*/  LDL.LU R21, [R1+0x464] ;  /* 0x0004640001157983 */ /* 0x000ea80000300800 */
[----:B------:R-:W3:Y:S04]  /*6a2b0*/  LDL.LU R22, [R1+0x468] ;  /* 0x0004680001167983 */ /* 0x000ee80000300800 */
[----:B------:R-:W3:Y:S04]  /*6a2c0*/  LDL.LU R23, [R1+0x46c] ;  /* 0x00046c0001177983 */ /* 0x000ee80000300800 */
[----:B---3--:R0:W-:Y:S04]  /*6a2d0*/  STL.64 [R1+0x66b8], R22 ;  /* 0x0066b81601007387 */ /* 0x0081e80000100a00 */
[----:B--2---:R-:W-:Y:S04]  /*6a2e0*/  STL.64 [R1+0x66b0], R20 ;  /* 0x0066b01401007387 */ /* 0x004fe80000100a00 */
[----:B0-----:R-:W2:Y:S04]  /*6a2f0*/  LDL R22, [R1+0x1e8] ;  /* 0x0001e80001167983 */ /* 0x001ea80000100800 */
[----:B------:R-:W2:Y:S04]  /*6a300*/  LDL R23, [R1+0x1ec] ;  /* 0x0001ec0001177983 */ /* 0x000ea80000100800 */
[----:B------:R-:W3:Y:S04]  /*6a310*/  LDL.LU R4, [R1+0xfa0] ;  /* 0x000fa00001047983 */ /* 0x000ee80000300800 */
[----:B------:R-:W3:Y:S04]  /*6a320*/  LDL.LU R5, [R1+0xfa4] ;  /* 0x000fa40001057983 */ /* 0x000ee80000300800 */
[----:B------:R-:W4:Y:S04]  /*6a330*/  LDL.LU R6, [R1+0xfa8] ;  /* 0x000fa80001067983 */ /* 0x000f280000300800 */
[----:B------:R-:W4:Y:S04]  /*6a340*/  LDL.LU R7, [R1+0xfac] ;  /* 0x000fac0001077983 */ /* 0x000f280000300800 */
[----:B------:R-:W2:Y:S04]  /*6a350*/  LDL.64 R10, [R1+0x18] ;  /* 0x00001800010a7983 */ /* 0x000ea80000100a00 */
[----:B--2---:R-:W-:Y:S04]  /*6a360*/  STL.64 [R1+0x6738], R10 ;  /* 0x0067380a01007387 */ /* 0x004fe80000100a00 */
[----:B----4-:R-:W-:Y:S04]  /*6a370*/  STL.64 [R1+0x66f0], R6 ;  /* 0x0066f00601007387 */ /* 0x010fe80000100a00 */
[----:B---3--:R0:W-:Y:S04]  /*6a380*/  STL.64 [R1+0x66e8], R4 ;  /* 0x0066e80401007387 */ /* 0x0081e80000100a00 */
[----:B0-----:R-:W2:Y:S04]  /*6a390*/  LDL.LU R4, [R1+0xfb0] ;  /* 0x000fb00001047983 */ /* 0x001ea80000300800 */
[----:B------:R-:W2:Y:S04]  /*6a3a0*/  LDL.LU R5, [R1+0xfb4] ;  /* 0x000fb40001057983 */ /* 0x000ea80000300800 */
[----:B------:R-:W3:Y:S04]  /*6a3b0*/  LDL.LU R6, [R1+0xfb8] ;  /* 0x000fb80001067983 */ /* 0x000ee80000300800 */
[----:B------:R-:W3:Y:S04]  /*6a3c0*/  LDL.LU R7, [R1+0xfbc] ;  /* 0x000fbc0001077983 */ /* 0x000ee80000300800 */
[----:B------:R-:W4:Y:S04]  /*6a3d0*/  LDL.64 R10, [R1+0x28] ;  /* 0x00002800010a7983 */ /* 0x000f280000100a00 */
[----:B----4-:R0:W-:Y:S04]  /*6a3e0*/  STL.64 [R1+0x6750], R10 ;  /* 0x0067500a01007387 */ /* 0x0101e80000100a00 */
[----:B---3--:R-:W-:Y:S04]  /*6a3f0*/  STL.64 [R1+0x6710], R6 ;  /* 0x0067100601007387 */ /* 0x008fe80000100a00 */
[----:B--2---:R-:W-:Y:S04]  /*6a400*/  STL.64 [R1+0x6708], R4 ;  /* 0x0067080401007387 */ /* 0x004fe80000100a00 */
[----:B------:R-:W2:Y:S04]  /*6a410*/  LDL R14, [R1+0x8] ;  /* 0x00000800010e7983 */ /* 0x000ea80000100800 */
[----:B------:R-:W2:Y:S04]  /*6a420*/  LDL R15, [R1+0xc] ;  /* 0x00000c00010f7983 */ /* 0x000ea80000100800 */
[----:B0-----:R-:W3:Y:S04]  /*6a430*/  LDL.64 R10, [R1+0x38] ;  /* 0x00003800010a7983 */ /* 0x001ee80000100a00 */
[----:B---3--:R0:W-:Y:S04]  /*6a440*/  STL.64 [R1+0x6768], R10 ;  /* 0x0067680a01007387 */ /* 0x0081e80000100a00 */
[----:B0-----:R-:W3:Y:S04]  /*6a450*/  LDL.64 R10, [R1+0x48] ;  /* 0x00004800010a7983 */ /* 0x001ee80000100a00 */
[----:B---3--:R-:W-:Y:S04]  /*6a460*/  STL.64 [R1+0x6780], R10 ;  /* 0x0067800a01007387 */ /* 0x008fe80000100a00 */
[----:B--2---:R0:W-:Y:S04]  /*6a470*/  STL.64 [R1+0x6730], R14 ;  /* 0x0067300e01007387 */ /* 0x0041e80000100a00 */
[----:B------:R-:W2:Y:S04]  /*6a480*/  LDL.LU R12, [R1+0xfd0] ;  /* 0x000fd000010c7983 */ /* 0x000ea80000300800 */
[----:B------:R-:W2:Y:S04]  /*6a490*/  LDL.LU R13, [R1+0xfd4] ;  /* 0x000fd400010d7983 */ /* 0x000ea80000300800 */
[----:B0-----:R-:W3:Y:S04]  /*6a4a0*/  LDL.LU R14, [R1+0xfd8] ;  /* 0x000fd800010e7983 */ /* 0x001ee80000300800 */
[----:B------:R-:W3:Y:S04]  /*6a4b0*/  LDL.LU R15, [R1+0xfdc] ;  /* 0x000fdc00010f7983 */ /* 0x000ee80000300800 */
[----:B------:R-:W4:Y:S04]  /*6a4c0*/  LDL R10, [R1+0x58] ;  /* 0x00005800010a7983 */ /* 0x000f280000100800 */
[----:B------:R-:W4:Y:S04]  /*6a4d0*/  LDL R11, [R1+0x5c] ;  /* 0x00005c00010b7983 */ /* 0x000f280000100800 */
[----:B----4-:R-:W-:Y:S04]  /*6a4e0*/  STL.64 [R1+0x6798], R10 ;  /* 0x0067980a01007387 */ /* 0x010fe80000100a00 */
[----:B---3--:R-:W-:Y:S04]  /*6a4f0*/  STL.64 [R1+0x6748], R14 ;  /* 0x0067480e01007387 */ /* 0x008fe80000100a00 */
[----:B--2---:R0:W-:Y:S04]  /*6a500*/  STL.64 [R1+0x6740], R12 ;  /* 0x0067400c01007387 */ /* 0x0041e80000100a00 */
[----:B0-----:R-:W2:Y:S04]  /*6a510*/  LDL.LU R12, [R1+0xfe0] ;  /* 0x000fe000010c7983 */ /* 0x001ea80000300800 */
[----:B------:R-:W2:Y:S04]  /*6a520*/  LDL.LU R13, [R1+0xfe4] ;  /* 0x000fe400010d7983 */ /* 0x000ea80000300800 */
[----:B------:R-:W3:Y:S04]  /*6a530*/  LDL.LU R14, [R1+0xfe8] ;  /* 0x000fe800010e7983 */ /* 0x000ee80000300800 */
[----:B------:R-:W3:Y:S04]  /*6a540*/  LDL.LU R15, [R1+0xfec] ;  /* 0x000fec00010f7983 */ /* 0x000ee80000300800 */
[----:B------:R-:W4:Y:S04]  /*6a550*/  LDL.64 R10, [R1+0x68] ;  /* 0x00006800010a7983 */ /* 0x000f280000100a00 */
[----:B----4-:R0:W-:Y:S04]  /*6a560*/  STL.64 [R1+0x67b0], R10 ;  /* 0x0067b00a01007387 */ /* 0x0101e80000100a00 */
[----:B0-----:R-:W4:Y:S04]  /*6a570*/  LDL R10, [R1+0x78] ;  /* 0x00007800010a7983 */ /* 0x001f280000100800 */
        /* <DEDUP_REMOVED lines=8> */
[----:B------:R-:W4:Y:S04]  /*6a600*/  LDL R10, [R1+0x88] ;  /* 0x00008800010a7983 */ /* 0x000f280000100800 */
[----:B------:R-:W4:Y:S04]  /*6a610*/  LDL R11, [R1+0x8c] ;  /* 0x00008c00010b7983 */ /* 0x000f280000100800 */
[----:B---3--:R-:W-:Y:S04]  /*6a620*/  STL.64 [R1+0x6778], R14 ;  /* 0x0067780e01007387 */ /* 0x008fe80000100a00 */
[----:B--2---:R0:W-:Y:S04]  /*6a630*/  STL.64 [R1+0x6770], R12 ;  /* 0x0067700c01007387 */ /* 0x0041e80000100a00 */
[----:B0-----:R-:W2:Y:S04]  /*6a640*/  LDL.LU R12, [R1+0x1000] ;  /* 0x00100000010c7983 */ /* 0x001ea80000300800 */
[----:B------:R-:W2:Y:S04]  /*6a650*/  LDL.LU R13, [R1+0x1004] ;  /* 0x00100400010d7983 */ /* 0x000ea80000300800 */
[----:B------:R-:W3:Y:S04]  /*6a660*/  LDL.LU R14, [R1+0x1008] ;  /* 0x00100800010e7983 */ /* 0x000ee80000300800 */
[----:B------:R-:W3:Y:S04]  /*6a670*/  LDL.LU R15, [R1+0x100c] ;  /* 0x00100c00010f7983 */ /* 0x000ee80000300800 */
        /* <DEDUP_REMOVED lines=20> */
[----:B0-----:R-:W4:Y:S04]  /*6a7c0*/  LDL.LU R12, [R1+0x1040] ;  /* 0x00104000010c7983 */ /* 0x001f280000300800 */
[----:B------:R-:W4:Y:S04]  /*6a7d0*/  LDL.LU R13, [R1+0x1044] ;  /* 0x00104400010d7983 */ /* 0x000f280000300800 */
[----:B------:R-:W4:Y:S04]  /*6a7e0*/  LDL.LU R14, [R1+0x1048] ;  /* 0x00104800010e7983 */ /* 0x000f280000300800 */
[----:B------:R-:W4:Y:S04]  /*6a7f0*/  LDL.LU R15, [R1+0x104c] ;  /* 0x00104c00010f7983 */ /* 0x000f280000300800 */
[----:B------:R-:W2:Y:S04]  /*6a800*/  LDL.LU R4, [R1+0xfc0] ;  /* 0x000fc00001047983 */ /* 0x000ea80000300800 */
[----:B------:R-:W2:Y:S04]  /*6a810*/  LDL.LU R5, [R1+0xfc4] ;  /* 0x000fc40001057983 */ /* 0x000ea80000300800 */
[----:B------:R-:W2:Y:S04]  /*6a820*/  LDL.LU R6, [R1+0xfc8] ;  /* 0x000fc80001067983 */ /* 0x000ea80000300800 */
[----:B------:R-:W2:Y:S04]  /*6a830*/  LDL.LU R7, [R1+0xfcc] ;  /* 0x000fcc0001077983 */ /* 0x000ea80000300800 */
[----:B------:R0:W-:Y:S04]  /*6a840*/  STL.64 [R1+0x66d0], R22 ;  /* 0x0066d01601007387 */ /* 0x0001e80000100a00 */
[----:B------:R-:W3:Y:S04]  /*6a850*/  LDL.LU R20, [R1+0xf90] ;  /* 0x000f900001147983 */ /* 0x000ee80000300800 */
[----:B------:R-:W3:Y:S04]  /*6a860*/  LDL.LU R21, [R1+0xf94] ;  /* 0x000f940001157983 */ /* 0x000ee80000300800 */
[----:B0-----:R-:W3:Y:S04]  /*6a870*/  LDL.LU R22, [R1+0xf98] ;  /* 0x000f980001167983 */ /* 0x001ee80000300800 */
[----:B------:R-:W3:Y:S04]  /*6a880*/  LDL.LU R23, [R1+0xf9c] ;  /* 0x000f9c0001177983 */ /* 0x000ee80000300800 */
[----:B------:R-:W-:Y:S01]  /*6a890*/  STL [R1+0x64e8], R18 ;  /* 0x0064e81201007387 */ /* 0x000fe20000100800 */
[----:B----4-:R-:W-:Y:S03]  /*6a8a0*/  HMMA.16816.F32 R8, R24, R10, R12 ;  /* 0x0000000a1808723c */ /* 0x010fe6000000180c */
[----:B------:R-:W4:Y:S04]  /*6a8b0*/  LDL.LU.64 R14, [R1+0x67d8] ;  /* 0x0067d800010e7983 */ /* 0x000f280000300a00 */
[----:B------:R-:W4:-:S15]  /*6a8c0*/  LDL.LU.64 R12, [R1+0x67d0] ;  /* 0x0067d000010c7983 */ /* 0x000f1e0000300a00 */
[----:B------:R-:W-:-:S01]  /*6a8d0*/  NOP ;  /* 0x0000000000007918 */ /* 0x000fc20000000000 */
[----:B------:R-:W-:Y:S04]  /*6a8e0*/  STL.64 [R1+0x1040], R8 ;  /* 0x0010400801007387 */ /* 0x000fe80000100a00 */
[----:B------:R0:W-:Y:S04]  /*6a8f0*/  STL.64 [R1+0x1048], R10 ;  /* 0x0010480a01007387 */ /* 0x0001e80000100a00 */
[----:B0-----:R-:W4:Y:S02]  /*6a900*/  LDL.LU.64 R10, [R1+0x67c8] ;  /* 0x0067c800010a7983 */ /* 0x001f240000300a00 */
[----:B----4-:R-:W-:Y:S02]  /*6a910*/  HMMA.16816.F32 R8, R24, R10, R12 ;  /* 0x0000000a1808723c */ /* 0x010fe4000000180c */
[----:B------:R-:W4:Y:S04]  /*6a920*/  LDL.LU.64 R14, [R1+0x67c0] ;  /* 0x0067c000010e7983 */ /* 0x000f280000300a00 */
[----:B------:R-:W4:-:S15]  /*6a930*/  LDL.LU.64 R12, [R1+0x67b8] ;  /* 0x0067b800010c7983 */ /* 0x000f1e0000300a00 */
[----:B------:R-:W-:-:S02]  /*6a940*/  NOP ;  /* 0x0000000000007918 */ /* 0x000fc40000000000 */
[----:B------:R-:W-:Y:S04]  /*6a950*/  STL.64 [R1+0x1030], R8 ;  /* 0x0010300801007387 */ /* 0x000fe80000100a00 */
[----:B------:R0:W-:Y:S04]  /*6a960*/  STL.64 [R1+0x1038], R10 ;  /* 0x0010380a01007387 */ /* 0x0001e80000100a00 */
[----:B0-----:R-:W4:Y:S02]  /*6a970*/  LDL.LU.64 R10, [R1+0x67b0] ;  /* 0x0067b000010a7983 */ /* 0x001f240000300a00 */
[----:B----4-:R-:W-:Y:S06]  /*6a980*/  HMMA.16816.F32 R12, R24, R10, R12 ;  /* 0x0000000a180c723c */ /* 0x010fec000000180c */
[----:B------:R-:W-:-:S15]  /*6a990*/  IMAD.MOV.U32 R18, RZ, RZ, R11 ;  /* 0x000000ffff127224 */ /* 0x000fde00078e000b */
[----:B------:R-:W-:-:S02]  /*6a9a0*/  NOP ;  /* 0x0000000000007918 */ /* 0x000fc40000000000 */
[----:B------:R-:W-:Y:S04]  /*6a9b0*/  STL.64 [R1+0x1020], R12 ;  /* 0x0010200c01007387 */ /* 0x000fe80000100a00 */
[----:B------:R0:W-:Y:S04]  /*6a9c0*/  STL.64 [R1+0x1028], R14 ;  /* 0x0010280e01007387 */ /* 0x0001e80000100a00 */
[----:B0-----:R-:W4:Y:S04]  /*6a9d0*/  LDL.LU.64 R14, [R1+0x67a8] ;  /* 0x0067a800010e7983 */ /* 0x001f280000300a00 */
[----:B------:R-:W4:Y:S04]  /*6a9e0*/  LDL.LU.64 R12, [R1+0x67a0] ;  /* 0x0067a000010c7983 */ /* 0x000f280000300a00 */
[----:B------:R-:W4:Y:S04]  /*6a9f0*/  LDL.LU.64 R10, [R1+0x6798] ;  /* 0x00679800010a7983 */ /* 0x000f280000300a00 */
        /* <DEDUP_REMOVED lines=17> */
[----:B----4-:R-:W-:Y:S06]  /*6ab10*/  HMMA.16816.F32 R12, R24, R10, R12 ;  /* 0x0000000a180c723c */ /* 0x010fec000000180c */
[----:B------:R-:W-:-:S02]  /*6ab20*/  IMAD.MOV.U32 R2, RZ, RZ, R10 ;  /* 0x000000ffff027224 */ /* 0x000fc400078e000a */
[----:B------:R-:W-:-:S15]  /*6ab30*/  IMAD.MOV.U32 R0, RZ, RZ, R11 ;  /* 0x000000ffff007224 */ /* 0x000fde00078e000b */
[----:B------:R-:W-:Y:S04]  /*6ab40*/  STL.64 [R1+0xff0], R12 ;  /* 0x000ff00c01007387 */ /* 0x000fe80000100a00 */
[----:B------:R0:W-:Y:S04]  /*6ab50*/  STL.64 [R1+0xff8], R14 ;  /* 0x000ff80e01007387 */ /* 0x0001e80000100a00 */
[----:B0-----:R-:W4:Y:S04]  /*6ab60*/  LDL.LU.64 R14, [R1+0x6760] ;  /* 0x00676000010e7983 */ /* 0x001f280000300a00 */
[----:B------:R-:W4:Y:S04]  /*6ab70*/  LDL.LU.64 R12, [R1+0x6758] ;  /* 0x00675800010c7983 */ /* 0x000f280000300a00 */
[----:B------:R-:W4:Y:S02]  /*6ab80*/  LDL.LU.64 R10, [R1+0x6750] ;  /* 0x00675000010a7983 */ /* 0x000f240000300a00 */
        /* <DEDUP_REMOVED lines=13> */
[----:B0-----:R-:W2:Y:S04]  /*6ac60*/  LDL.LU.64 R14, [R1+0x6730] ;  /* 0x00673000010e7983 */ /* 0x001ea80000300a00 */
[----:B------:R-:W4:Y:S04]  /*6ac70*/  LDL.LU.64 R10, [R1+0x6728] ;  /* 0x00672800010a7983 */ /* 0x000f280000300a00 */
[----:B------:R-:W3:Y:S04]  /*6ac80*/  LDL.LU R9, [R1+0x6720] ;  /* 0x0067200001097983 */ /* 0x000ee80000300800 */
[----:B------:R-:W-:Y:S04]  /*6ac90*/  STL.64 [R1+0x66c8], R18 ;  /* 0x0066c81201007387 */ /* 0x000fe80000100a00 */
[----:B------:R0:W-:Y:S04]  /*6aca0*/  STL.64 [R1+0x66c0], R16 ;  /* 0x0066c01001007387 */ /* 0x0001e80000100a00 */
[----:B0-----:R-:W3:Y:S04]  /*6acb0*/  LDL.LU R16, [R1+0xf80] ;  /* 0x000f800001107983 */ /* 0x001ee80000300800 */
[----:B------:R-:W3:Y:S01]  /*6acc0*/  LDL.LU R17, [R1+0xf84] ;  /* 0x000f840001117983 */ /* 0x000ee20000300800 */
[----:B--2---:R-:W-:Y:S01]  /*6acd0*/  HMMA.16816.F32 R12, R24, R14, R4 ;  /* 0x0000000e180c723c */ /* 0x004fe20000001804 */
[----:B----4-:R-:W-:-:S02]  /*6ace0*/  IMAD.MOV.U32 R18, RZ, RZ, R10 ;  /* 0x000000ffff127224 */ /* 0x010fc400078e000a */
[----:B------:R-:W-:Y:S01]  /*6acf0*/  IMAD.MOV.U32 R19, RZ, RZ, R11 ;  /* 0x000000ffff137224 */ /* 0x000fe200078e000b */
[----:B------:R-:W2:Y:S04]  /*6ad00*/  LDL.LU R10, [R1+0x671c] ;  /* 0x00671c00010a7983 */ /* 0x000ea80000300800 */
[----:B------:R-:W2:Y:S04]  /*6ad10*/  LDL.LU R11, [R1+0x6718] ;  /* 0x00671800010b7983 */ /* 0x000ea80000300800 */
[----:B------:R-:W4:Y:S04]  /*6ad20*/  LDL.LU.64 R6, [R1+0x6710] ;  /* 0x0067100001067983 */ /* 0x000f280000300a00 */
[----:B------:R-:W4:Y:S07]  /*6ad30*/  LDL.LU.64 R4, [R1+0x6708] ;  /* 0x0067080001047983 */ /* 0x000f2e0000300a00 */
[----:B------:R-:W-:Y:S04]  /*6ad40*/  STL.64 [R1+0xfc0], R12 ;  /* 0x000fc00c01007387 */ /* 0x000fe80000100a00 */
[----:B------:R0:W-:Y:S04]  /*6ad50*/  STL.64 [R1+0xfc8], R14 ;  /* 0x000fc80e01007387 */ /* 0x0001e80000100a00 */
[----:B0-----:R-:W4:Y:S04]  /*6ad60*/  LDL.LU.64 R14, [R1+0x6700] ;  /* 0x00670000010e7983 */ /* 0x001f280000300a00 */
[----:B------:R-:W3:Y:S01]  /*6ad70*/  LDL.LU.64 R12, [R1+0x66f8] ;  /* 0x0066f800010c7983 */ /* 0x000ee20000300a00 */
[----:B----4-:R-:W-:-:S15]  /*6ad80*/  HMMA.16816.F32 R4, R24, R14, R4 ;  /* 0x0000000e1804723c */ /* 0x010fde0000001804 */
[----:B------:R-:W-:-:S08]  /*6ad90*/  NOP ;  /* 0x0000000000007918 */ /* 0x000fd00000000000 */
[----:B------:R-:W-:Y:S04]  /*6ada0*/  STL.64 [R1+0xfb0], R4 ;  /* 0x000fb00401007387 */ /* 0x000fe80000100a00 */
[----:B------:R0:W-:Y:S04]  /*6adb0*/  STL.64 [R1+0xfb8], R6 ;  /* 0x000fb80601007387 */ /* 0x0001e80000100a00 */
[----:B0-----:R-:W2:Y:S04]  /*6adc0*/  LDL.LU.64 R6, [R1+0x66f0] ;  /* 0x0066f00001067983 */ /* 0x001ea80000300a00 */
[----:B------:R-:W2:Y:S04]  /*6add0*/  LDL.LU.64 R4, [R1+0x66e8] ;  /* 0x0066e80001047983 */ /* 0x000ea80000300a00 */
[----:B------:R-:W-:Y:S01]  /*6ade0*/  STL.64 [R1+0x6518], R14 ;  /* 0x0065180e01007387 */ /* 0x000fe20000100a00 */
[----:B--2---:R-:W-:-:S15]  /*6adf0*/  HMMA.16816.F32 R4, R24, R10, R4 ;  /* 0x0000000a1804723c */ /* 0x004fde0000001804 */
[----:B------:R-:W-:-:S08]  /*6ae00*/  NOP ;  /* 0x0000000000007918 */ /* 0x000fd00000000000 */
[----:B------:R-:W-:Y:S04]  /*6ae10*/  STL.64 [R1+0xfa0], R4 ;  /* 0x000fa00401007387 */ /* 0x000fe80000100a00 */
[----:B------:R0:W-:Y:S04]  /*6ae20*/  STL.64 [R1+0xfa8], R6 ;  /* 0x000fa80601007387 */ /* 0x0001e80000100a00 */
[----:B0-----:R-:W3:Y:S04]  /*6ae30*/  LDL.LU.64 R6, [R1+0x66e0] ;  /* 0x0066e00001067983 */ /* 0x001ee80000300a00 */
[----:B------:R-:W2:Y:S04]  /*6ae40*/  LDL.LU.64 R4, [R1+0x66d8] ;  /* 0x0066d80001047983 */ /* 0x000ea80000300a00 */
[----:B------:R-:W-:Y:S04]  /*6ae50*/  STL.64 [R1+0x6510], R10 ;  /* 0x0065100a01007387 */ /* 0x000fe80000100a00 */
[----:B------:R-:W-:Y:S01]  /*6ae60*/  STL [R1+0x650c], R8 ;  /* 0x00650c0801007387 */ /* 0x000fe20000100800 */
[----:B---3--:R-:W-:-:S15]  /*6ae70*/  HMMA.16816.F32 R20, R24, R6, R20 ;  /* 0x000000061814723c */ /* 0x008fde0000001814 */
[----:B------:R-:W-:-:S08]  /*6ae80*/  NOP ;  /* 0x0000000000007918 */ /* 0x000fd00000000000 */
[----:B------:R-:W-:Y:S04]  /*6ae90*/  STL.64 [R1+0xf90], R20 ;  /* 0x000f901401007387 */ /* 0x000fe80000100a00 */
[----:B------:R0:W-:Y:S04]  /*6aea0*/  STL.64 [R1+0xf98], R22 ;  /* 0x000f981601007387 */ /* 0x0001e80000100a00 */
[----:B0-----:R-:W3:Y:S04]  /*6aeb0*/  LDL.LU.64 R22, [R1+0x66d0] ;  /* 0x0066d00001167983 */ /* 0x001ee80000300a00 */
[----:B------:R0:W-:Y:S04]  /*6aec0*/  STL.64 [R1+0x6408], R6 ;  /* 0x0064080601007387 */ /* 0x0001e80000100a00 */
[----:B--2---:R-:W-:Y:S04]  /*6aed0*/  STL.64 [R1+0x6400], R4 ;  /* 0x0064000401007387 */ /* 0x004fe80000100a00 */
[----:B0-----:R-:W2:Y:S04]  /*6aee0*/  LDL R6, [R1+0x1d8] ;  /* 0x0001d80001067983 */ /* 0x001ea80000100800 */
[----:B------:R-:W2:Y:S01]  /*6aef0*/  LDL R7, [R1+0x1dc] ;  /* 0x0001dc0001077983 */ /* 0x000ea20000100800 */
[----:B---3--:R-:W-:Y:S03]  /*6af00*/  HMMA.16816.F32 R20, R24, R22, R16 ;  /* 0x000000161814723c */ /* 0x008fe60000001810 */
[----:B------:R-:W3:Y:S04]  /*6af10*/  LDL.LU.64 R18, [R1+0x66c8] ;  /* 0x0066c80001127983 */ /* 0x000ee80000300a00 */
[----:B------:R-:W4:-:S15]  /*6af20*/  LDL.LU.64 R16, [R1+0x66c0] ;  /* 0x0066c00001107983 */ /* 0x000f1e0000300a00 */
[----:B------:R-:W-:-:S01]  /*6af30*/  NOP ;  /* 0x0000000000007918 */ /* 0x000fc20000000000 */
[----:B------:R-:W-:Y:S04]  /*6af40*/  STL.64 [R1+0xf80], R20 ;  /* 0x000f801401007387 */ /* 0x000fe80000100a00 */
[----:B------:R0:W-:Y:S04]  /*6af50*/  STL.64 [R1+0xf88], R22 ;  /* 0x000f881601007387 */ /* 0x0001e80000100a00 */
[----:B0-----:R-:W2:Y:S04]  /*6af60*/  LDL.LU.64 R22, [R1+0x66b8] ;  /* 0x0066b80001167983 */ /* 0x001ea80000300a00 */
[----:B------:R-:W2:Y:S02]  /*6af70*/  LDL.LU.64 R20, [R1+0x66b0] ;  /* 0x0066b00001147983 */ /* 0x000ea40000300a00 */
[----:B--2---:R-:W-:Y:S02]  /*6af80*/  HMMA.16816.F32 R4, R24, R6, R20 ;  /* 0x000000061804723c */ /* 0x004fe40000001814 */
[----:B------:R-:W2:Y:S04]  /*6af90*/  LDL.LU.64 R22, [R1+0x66a8] ;  /* 0x0066a80001167983 */ /* 0x000ea80000300a00 */
[----:B------:R-:W2:-:S15]  /*6afa0*/  LDL.LU.64 R20, [R1+0x66a0] ;  /* 0x0066a00001147983 */ /* 0x000e9e0000300a00 */
[----:B------:R-:W-:-:S02]  /*6afb0*/  NOP ;  /* 0x0000000000007918 */ /* 0x000fc40000000000 */
[----:B------:R-:W-:Y:S04]  /*6afc0*/  STL.64 [R1+0x460], R4 ;  /* 0x0004600401007387 */ /* 0x000fe80000100a00 */
[----:B------:R0:W-:Y:S04]  /*6afd0*/  STL.64 [R1+0x468], R6 ;  /* 0x0004680601007387 */ /* 0x0001e80000100a00 */
[----:B0-----:R-:W4:Y:S01]  /*6afe0*/  LDL.64 R6, [R1+0xa8] ;  /* 0x0000a80001067983 */ /* 0x001f220000100a00 */
[----:B---3--:R-:W-:Y:S02]  /*6aff0*/  IMAD.MOV.U32 R26, RZ, RZ, R19 ;  /* 0x000000ffff1a7224 */ /* 0x008fe400078e0013 */
[----:B------:R-:W0:Y:S01]  /*6b000*/  S2R R19, SR_TID.X ;  /* 0x0000000000137919 */ /* 0x000e220000002100 */
[----:B------:R-:W-:-:S02]  /*6b010*/  IMAD.MOV.U32 R27, RZ, RZ, R13 ;  /* 0x000000ffff1b7224 */ /* 0x000fc400078e000d */
[----:B------:R-:W1:Y:S01]  /*6b020*/  S2R R13, SR_TID.X ;  /* 0x00000000000d7919 */ /* 0x000e620000002100 */
[----:B----4-:R3:W-:Y:S04]  /*6b030*/  STL.64 [R1+0x64f8], R6 ;  /* 0x0064f80601007387 */ /* 0x0107e80000100a00 */
[----:B------:R-:W2:Y:S04]  /*6b040*/  LDL.LU R4, [R1+0x420] ;  /* 0x0004200001047983 */ /* 0x000ea80000300800 */
[----:B------:R-:W2:Y:S04]  /*6b050*/  LDL.LU R5, [R1+0x424] ;  /* 0x0004240001057983 */ /* 0x000ea80000300800 */
[----:B---3--:R-:W2:Y:S04]  /*6b060*/  LDL.LU R6, [R1+0x428] ;  /* 0x0004280001067983 */ /* 0x008ea80000300800 */
[----:B------:R-:W2:Y:S01]  /*6b070*/  LDL.LU R7, [R1+0x42c] ;  /* 0x00042c0001077983 */ /* 0x000ea20000300800 */
[----:B0-----:R-:W-:Y:S01]  /*6b080*/  LOP3.LUT R15, R19, 0x7, RZ, 0xc0, !PT ;  /* 0x00000007130f7812 */ /* 0x001fe200078ec0ff */
[----:B-1----:R-:W-:-:S04]  /*6b090*/  IMAD.SHL.U32 R19, R13, 0x2, RZ ;  /* 0x000000020d137824 */ /* 0x002fc800078e00ff */
[----:B------:R-:W-:Y:S02]  /*6b0a0*/  IMAD R15, R15, 0x110, RZ ;  /* 0x000001100f0f7824 */ /* 0x000fe400078e02ff */
[----:B------:R-:W-:-:S03]  /*6b0b0*/  IMAD.SHL.U32 R13, R13, 0x80, RZ ;  /* 0x000000800d0d7824 */ /* 0x000fc600078e00ff */
[----:B------:R-:W-:-:S04]  /*6b0c0*/  LOP3.LUT R19, R15, 0x10, R19, 0x78, !PT ;  /* 0x000000100f137812 */ /* 0x000fc800078e7813 */
[----:B------:R-:W-:Y:S01]  /*6b0d0*/  LOP3.LUT R19, R19, 0x800, R13, 0xf8, !PT ;  /* 0x0000080013137812 */ /* 0x000fe200078ef80d */
[----:B--2---:R-:W-:-:S15]  /*6b0e0*/  HMMA.16816.F32 R4, R20, R26, R4 ;  /* 0x0000001a1404723c */ /* 0x004fde0000001804 */
[----:B------:R-:W-:-:S08]  /*6b0f0*/  NOP ;  /* 0x0000000000007918 */ /* 0x000fd00000000000 */
[----:B------:R-:W-:Y:S04]  /*6b100*/  STL.64 [R1+0x420], R4 ;  /* 0x0004200401007387 */ /* 0x000fe80000100a00 */
[----:B------:R0:W-:Y:S02]  /*6b110*/  STL.64 [R1+0x428], R6 ;  /* 0x0004280601007387 */ /* 0x0001e40000100a00 */
[----:B0-----:R-:W-:Y:S02]  /*6b120*/  IMAD.MOV.U32 R6, RZ, RZ, R3 ;  /* 0x000000ffff067224 */ /* 0x001fe400078e0003 */
[----:B------:R-:W-:Y:S01]  /*6b130*/  IMAD.MOV.U32 R7, RZ, RZ, R12 ;  /* 0x000000ffff077224 */ /* 0x000fe200078e000c */
[----:B------:R-:W2:Y:S04]  /*6b140*/  LDL.LU R3, [R1+0x6698] ;  /* 0x0066980001037983 */ /* 0x000ea80000300800 */
[----:B------:R0:W-:Y:S04]  /*6b150*/  STL.64 [R1+0x6520], R6 ;  /* 0x0065200601007387 */ /* 0x0001e80000100a00 */
[----:B------:R-:W3:Y:S04]  /*6b160*/  LDL.LU R12, [R1+0x8e0] ;  /* 0x0008e000010c7983 */ /* 0x000ee80000300800 */
[----:B------:R-:W3:Y:S04]  /*6b170*/  LDL.LU R13, [R1+0x8e4] ;  /* 0x0008e400010d7983 */ /* 0x000ee80000300800 */
[----:B------:R-:W4:Y:S04]  /*6b180*/  LDL.LU R14, [R1+0x8e8] ;  /* 0x0008e800010e7983 */ /* 0x000f280000300800 */
[----:B------:R-:W4:Y:S01]  /*6b190*/  LDL.LU R15, [R1+0x8ec] ;  /* 0x0008ec00010f7983 */ /* 0x000f220000300800 */
[----:B0-----:R-:W-:-:S02]  /*6b1a0*/  IMAD.MOV.U32 R6, RZ, RZ, R28 ;  /* 0x000000ffff067224 */ /* 0x001fc400078e001c */
[----:B------:R-:W-:Y:S01]  /*6b1b0*/  IMAD.MOV.U32 R7, RZ, RZ, R29 ;  /* 0x000000ffff077224 */ /* 0x000fe200078e001d */
[----:B----4-:R-:W-:Y:S04]  /*6b1c0*/  STL.64 [R1+0x6530], R14 ;  /* 0x0065300e01007387 */ /* 0x010fe80000100a00 */
[----:B---3--:R-:W-:Y:S04]  /*6b1d0*/  STL.64 [R1+0x6528], R12 ;  /* 0x0065280c01007387 */ /* 0x008fe80000100a00 */
[----:B------:R-:W3:Y:S04]  /*6b1e0*/  LDL.LU R28, [R1+0x6694] ;  /* 0x00669400011c7983 */ /* 0x000ee80000300800 */
[----:B------:R-:W4:Y:S04]  /*6b1f0*/  LDL.LU R29, [R1+0x6690] ;  /* 0x00669000011d7983 */ /* 0x000f280000300800 */
[----:B------:R2:W-:Y:S02]  /*6b200*/  STL.64 [R1+0x6538], R6 ;  /* 0x0065380601007387 */ /* 0x0005e40000100a00 */
[----:B--2---:R-:W-:-:S02]  /*6b210*/  IMAD.MOV.U32 R6, RZ, RZ, R3 ;  /* 0x000000ffff067224 */ /* 0x004fc400078e0003 */
[----:B------:R-:W-:Y:S01]  /*6b220*/  IMAD.MOV.U32 R7, RZ, RZ, R9 ;  /* 0x000000ffff077224 */ /* 0x000fe200078e0009 */
[----:B------:R-:W2:Y:S04]  /*6b230*/  LDL.LU R3, [R1+0x668c] ;  /* 0x00668c0001037983 */ /* 0x000ea80000300800 */
[----:B------:R-:W2:Y:S04]  /*6b240*/  LDL.LU R9, [R1+0x6688] ;  /* 0x0066880001097983 */ /* 0x000ea80000300800 */
[----:B------:R3:W-:Y:S04]  /*6b250*/  STL.64 [R1+0x6550], R6 ;  /* 0x0065500601007387 */ /* 0x0007e80000100a00 */
[----:B------:R-:W2:Y:S04]  /*6b260*/  LDL.LU R12, [R1+0x8f0] ;  /* 0x0008f000010c7983 */ /* 0x000ea80000300800 */
[----:B------:R-:W2:Y:S04]  /*6b270*/  LDL.LU R13, [R1+0x8f4] ;  /* 0x0008f400010d7983 */ /* 0x000ea80000300800 */
[----:B------:R-:W2:Y:S04]  /*6b280*/  LDL.LU R14, [R1+0x8f8] ;  /* 0x0008f800010e7983 */ /* 0x000ea80000300800 */
[----:B------:R-:W2:Y:S01]  /*6b290*/  LDL.LU R15, [R1+0x8fc] ;  /* 0x0008fc00010f7983 */ /* 0x000ea20000300800 */
[----:B---3--:R-:W-:-:S02]  /*6b2a0*/  IMAD.MOV.U32 R7, RZ, RZ, R28 ;  /* 0x000000ffff077224 */ /* 0x008fc400078e001c */
[----:B----4-:R-:W-:Y:S02]  /*6b2b0*/  IMAD.MOV.U32 R6, RZ, RZ, R29 ;  /* 0x000000ffff067224 */ /* 0x010fe400078e001d */
[----:B------:R-:W3:Y:S04]  /*6b2c0*/  LDL.LU R29, [R1+0x6684] ;  /* 0x00668400011d7983 */ /* 0x000ee80000300800 */
[----:B------:R-:W4:Y:S04]  /*6b2d0*/  LDL.LU R28, [R1+0x6680] ;  /* 0x00668000011c7983 */ /* 0x000f280000300800 */
[----:B------:R-:W-:Y:S04]  /*6b2e0*/  STL.64 [R1+0x6568], R6 ;  /* 0x0065680601007387 */ /* 0x000fe80000100a00 */
[----:B--2---:R-:W-:Y:S04]  /*6b2f0*/  STL.64 [R1+0x6548], R14 ;  /* 0x0065480e01007387 */ /* 0x004fe80000100a00 */
[----:B------:R0:W-:Y:S04]  /*6b300*/  STL.64 [R1+0x6540], R12 ;  /* 0x0065400c01007387 */ /* 0x0001e80000100a00 */
[----:B0-----:R-:W2:Y:S04]  /*6b310*/  LDL.LU R12, [R1+0x900] ;  /* 0x00090000010c7983 */ /* 0x001ea80000300800 */
[----:B------:R-:W2:Y:S04]  /*6b320*/  LDL.LU R13, [R1+0x904] ;  /* 0x00090400010d7983 */ /* 0x000ea80000300800 */
[----:B------:R-:W3:Y:S04]  /*6b330*/  LDL.LU R14, [R1+0x908] ;  /* 0x00090800010e7983 */ /* 0x000ee80000300800 */
[----:B------:R-:W3:Y:S01]  /*6b340*/  LDL.LU R15, [R1+0x90c] ;  /* 0x00090c00010f7983 */ /* 0x000ee20000300800 */
[----:B------:R-:W-:-:S02]  /*6b350*/  IMAD.MOV.U32 R6, RZ, RZ, R9 ;  /* 0x000000ffff067224 */ /* 0x000fc400078e0009 */
[----:B------:R-:W-:Y:S01]  /*6b360*/  IMAD.MOV.U32 R7, RZ, RZ, R3 ;  /* 0x000000ffff077224 */ /* 0x000fe200078e0003 */
[----:B------:R-:W4:Y:S04]  /*6b370*/  LDL.LU R9, [R1+0x667c] ;  /* 0x00667c0001097983 */ /* 0x000f280000300800 */
[----:B------:R-:W4:Y:S04]  /*6b380*/  LDL.LU R3, [R1+0x6678] ;  /* 0x0066780001037983 */ /* 0x000f280000300800 */
[----:B------:R-:W-:Y:S04]  /*6b390*/  STL.64 [R1+0x6580], R6 ;  /* 0x0065800601007387 */ /* 0x000fe80000100a00 */
[----:B---3--:R-:W-:Y:S04]  /*6b3a0*/  STL.64 [R1+0x6560], R14 ;  /* 0x0065600e01007387 */ /* 0x008fe80000100a00 */
[----:B--2---:R0:W-:Y:S04]  /*6b3b0*/  STL.64 [R1+0x6558], R12 ;  /* 0x0065580c01007387 */ /* 0x0041e80000100a00 */
[----:B0-----:R-:W2:Y:S04]  /*6b3c0*/  LDL.LU R12, [R1+0x910] ;  /* 0x00091000010c7983 */ /* 0x001ea80000300800 */
[----:B------:R-:W2:Y:S04]  /*6b3d0*/  LDL.LU R13, [R1+0x914] ;  /* 0x00091400010d7983 */ /* 0x000ea80000300800 */
[----:B------:R-:W3:Y:S04]  /*6b3e0*/  LDL.LU R14, [R1+0x918] ;  /* 0x00091800010e7983 */ /* 0x000ee80000300800 */
[----:B------:R-:W3:Y:S01]  /*6b3f0*/  LDL.LU R15, [R1+0x91c] ;  /* 0x00091c00010f7983 */ /* 0x000ee20000300800 */
[----:B----4-:R-:W-:-:S02]  /*6b400*/  IMAD.MOV.U32 R6, RZ, RZ, R28 ;  /* 0x000000ffff067224 */ /* 0x010fc400078e001c */
        /* <DEDUP_REMOVED lines=25> */
[----:B------:R0:W-:Y:S02]  /*6b5a0*/  STL.64 [R1+0x65c8], R6 ;  /* 0x0065c80601007387 */ /* 0x0001e40000100a00 */
[----:B0-----:R-:W-:-:S02]  /*6b5b0*/  IMAD.MOV.U32 R6, RZ, RZ, R9 ;  /* 0x000000ffff067224 */ /* 0x001fc400078e0009 */
        /* <DEDUP_REMOVED lines=34> */
[----:B------:R-:W4:Y:S04]  /*6b7e0*/  LDL.64 R26, [R1+0x198] ;  /* 0x00019800011a7983 */ /* 0x000f280000100a00 */
        /* <DEDUP_REMOVED lines=8> */
[----:B------:R-:W-:-:S05]  /*6b870*/  IMAD.MOV.U32 R7, RZ, RZ, R3 ;  /* 0x000000ffff077224 */ /* 0x000fca00078e0003 */
[----:B------:R0:W-:Y:S04]  /*6b880*/  STL.64 [R1+0x6640], R6 ;  /* 0x0066400601007387 */ /* 0x0001e80000100a00 */
[----:B------:R-:W4:Y:S04]  /*6b890*/  LDL.LU R4, [R1+0x410] ;  /* 0x0004100001047983 */ /* 0x000f280000300800 */
[----:B------:R-:W4:Y:S04]  /*6b8a0*/  LDL.LU R5, [R1+0x414] ;  /* 0x0004140001057983 */ /* 0x000f280000300800 */
[----:B0-----:R-:W4:Y:S04]  /*6b8b0*/  LDL.LU R6, [R1+0x418] ;  /* 0x0004180001067983 */ /* 0x001f280000300800 */
[----:B------:R-:W4:Y:S04]  /*6b8c0*/  LDL.LU R7, [R1+0x41c] ;  /* 0x00041c0001077983 */ /* 0x000f280000300800 */
[----:B---3--:R-:W-:Y:S04]  /*6b8d0*/  STL.64 [R1+0x6608], R14 ;  /* 0x0066080e01007387 */ /* 0x008fe80000100a00 */
[----:B--2---:R0:W-:Y:S04]  /*6b8e0*/  STL.64 [R1+0x6600], R12 ;  /* 0x0066000c01007387 */ /* 0x0041e80000100a00 */
[----:B0-----:R-:W2:Y:S04]  /*6b8f0*/  LDL.LU R12, [R1+0x980] ;  /* 0x00098000010c7983 */ /* 0x001ea80000300800 */
[----:B------:R-:W2:Y:S04]  /*6b900*/  LDL.LU R13, [R1+0x984] ;  /* 0x00098400010d7983 */ /* 0x000ea80000300800 */
[----:B------:R-:W3:Y:S04]  /*6b910*/  LDL.LU R14, [R1+0x988] ;  /* 0x00098800010e7983 */ /* 0x000ee80000300800 */
[----:B------:R-:W3:Y:S01]  /*6b920*/  LDL.LU R15, [R1+0x98c] ;  /* 0x00098c00010f7983 */ /* 0x000ee20000300800 */
[----:B----4-:R-:W-:Y:S03]  /*6b930*/  HMMA.16816.F32 R4, R20, R26, R4 ;  /* 0x0000001a1404723c */ /* 0x010fe60000001804 */
[----:B---3--:R-:W-:Y:S04]  /*6b940*/  STL.64 [R1+0x6620], R14 ;  /* 0x0066200e01007387 */ /* 0x008fe80000100a00 */
[----:B--2---:R0:W-:Y:S04]  /*6b950*/  STL.64 [R1+0x6618], R12 ;  /* 0x0066180c01007387 */ /* 0x0041e80000100a00 */
[----:B0-----:R-:W2:Y:S04]  /*6b960*/  LDL.LU R12, [R1+0x990] ;  /* 0x00099000010c7983 */ /* 0x001ea80000300800 */
[----:B------:R-:W2:Y:S04]  /*6b970*/  LDL.LU R13, [R1+0x994] ;  /* 0x00099400010d7983 */ /* 0x000ea80000300800 */
[----:B------:R-:W3:Y:S04]  /*6b980*/  LDL.LU R14, [R1+0x998] ;  /* 0x00099800010e7983 */ /* 0x000ee80000300800 */
[----:B------:R-:W3:Y:S01]  /*6b990*/  LDL.LU R15, [R1+0x99c] ;  /* 0x00099c00010f7983 */ /* 0x000ee20000300800 */
[----:B------:R-:W-:Y:S01]  /*6b9a0*/  LOP3.LUT R19, R19, 0x20, RZ, 0x3c, !PT ;  /* 0x0000002013137812 */ /* 0x000fe200078e3cff */
[----:B------:R-:W-:-:S02]  /*6b9b0*/  IMAD.MOV.U32 R29, RZ, RZ, R26 ;  /* 0x000000ffff1d7224 */ /* 0x000fc400078e001a */
[----:B------:R-:W-:Y:S02]  /*6b9c0*/  IMAD.MOV.U32 R3, RZ, RZ, R27 ;  /* 0x000000ffff037224 */ /* 0x000fe400078e001b */
[----:B------:R-:W0:Y:S04]  /*6b9d0*/  LDSM.16.MT88.4 R24, [R19+UR4+0x11000] ;  /* 0x011000041318783b */ /* 0x000e280008004200 */
[----:B---3--:R-:W-:Y:S04]  /*6b9e0*/  STL.64 [R1+0x6638], R14 ;  /* 0x0066380e01007387 */ /* 0x008fe80000100a00 */
[----:B--2---:R1:W-:Y:S04]  /*6b9f0*/  STL.64 [R1+0x6630], R12 ;  /* 0x0066300c01007387 */ /* 0x0043e80000100a00 */
[----:B-1----:R-:W2:Y:S04]  /*6ba00*/  LDL.LU R12, [R1+0x9a0] ;  /* 0x0009a000010c7983 */ /* 0x002ea80000300800 */
[----:B------:R-:W2:Y:S04]  /*6ba10*/  LDL.LU R13, [R1+0x9a4] ;  /* 0x0009a400010d7983 */ /* 0x000ea80000300800 */
[----:B------:R-:W2:Y:S04]  /*6ba20*/  LDL.LU R14, [R1+0x9a8] ;  /* 0x0009a800010e7983 */ /* 0x000ea80000300800 */
[----:B------:R-:W2:Y:S04]  /*6ba30*/  LDL.LU R15, [R1+0x9ac] ;  /* 0x0009ac00010f7983 */ /* 0x000ea80000300800 */
[----:B------:R-:W3:Y:S04]  /*6ba40*/  LDL.64 R10, [R1+0xc8] ;  /* 0x0000c800010a7983 */ /* 0x000ee80000100a00 */
[----:B------:R-:W-:Y:S04]  /*6ba50*/  STL.64 [R1+0x410], R4 ;  /* 0x0004100401007387 */ /* 0x000fe80000100a00 */
[----:B------:R1:W-:Y:S04]  /*6ba60*/  STL.64 [R1+0x418], R6 ;  /* 0x0004180601007387 */ /* 0x0003e80000100a00 */
[----:B-1----:R-:W2:Y:S04]  /*6ba70*/  LDL.LU.64 R6, [R1+0x6640] ;  /* 0x0066400001067983 */ /* 0x002ea80000300a00 */
[----:B------:R-:W-:Y:S04]  /*6ba80*/  STL [R1+0x6410], R19 ;  /* 0x0064101301007387 */ /* 0x000fe80000100800 */
[----:B------:R-:W-:Y:S04]  /*6ba90*/  STL [R1+0x6508], R18 ;  /* 0x0065081201007387 */ /* 0x000fe80000100800 */
[----:B------:R1:W-:Y:S04]  /*6baa0*/  STL.64 [R1+0x6500], R16 ;  /* 0x0065001001007387 */ /* 0x0003e80000100a00 */
[----:B-1----:R-:W4:Y:S04]  /*6bab0*/  LDL.LU R16, [R1+0x8d0] ;  /* 0x0008d00001107983 */ /* 0x002f280000300800 */
[----:B------:R-:W4:Y:S04]  /*6bac0*/  LDL.LU R17, [R1+0x8d4] ;  /* 0x0008d40001117983 */ /* 0x000f280000300800 */
[----:B------:R-:W4:Y:S04]  /*6bad0*/  LDL.LU R18, [R1+0x8d8] ;  /* 0x0008d80001127983 */ /* 0x000f280000300800 */
[----:B------:R-:W4:Y:S04]  /*6bae0*/  LDL.LU R19, [R1+0x8dc] ;  /* 0x0008dc0001137983 */ /* 0x000f280000300800 */
[----:B0-----:R-:W-:Y:S04]  /*6baf0*/  STL.64 [R1+0x63d8], R26 ;  /* 0x0063d81a01007387 */ /* 0x001fe80000100a00 */
[----:B------:R0:W-:Y:S04]  /*6bb00*/  STL.64 [R1+0x63d0], R24 ;  /* 0x0063d01801007387 */ /* 0x0001e80000100a00 */
[----:B0-----:R-:W4:Y:S04]  /*6bb10*/  LDL.LU R24, [R1+0x8c0] ;  /* 0x0008c00001187983 */ /* 0x001f280000300800 */
[----:B------:R-:W4:Y:S04]  /*6bb20*/  LDL.LU R25, [R1+0x8c4] ;  /* 0x0008c40001197983 */ /* 0x000f280000300800 */
[----:B------:R-:W4:Y:S04]  /*6bb30*/  LDL.LU R26, [R1+0x8c8] ;  /* 0x0008c800011a7983 */ /* 0x000f280000300800 */
[----:B------:R-:W4:Y:S01]  /*6bb40*/  LDL.LU R27, [R1+0x8cc] ;  /* 0x0008cc00011b7983 */ /* 0x000f220000300800 */
[----:B--2---:R-:W-:Y:S03]  /*6bb50*/  HMMA.16816.F32 R4, R20, R6, R12 ;  /* 0x000000061404723c */ /* 0x004fe6000000180c */
[----:B------:R-:W2:Y:S04]  /*6bb60*/  LDL.LU.64 R14, [R1+0x6638] ;  /* 0x00663800010e7983 */ /* 0x000ea80000300a00 */
[----:B------:R-:W2:-:S15]  /*6bb70*/  LDL.LU.64 R12, [R1+0x6630] ;  /* 0x00663000010c7983 */ /* 0x000e9e0000300a00 */
[----:B------:R-:W-:-:S01]  /*6bb80*/  NOP ;  /* 0x0000000000007918 */ /* 0x000fc20000000000 */
[----:B------:R-:W-:Y:S04]  /*6bb90*/  STL.64 [R1+0x9a0], R4 ;  /* 0x0009a00401007387 */ /* 0x000fe80000100a00 */
        /* <DEDUP_REMOVED lines=74> */
[----:B------:R-:W2:Y:S01]  /*6c040*/  LDL.LU.64 R12, [R1+0x6528] ;  /* 0x00652800010c7983 */ /* 0x000ea20000300a00 */
[----:B---3--:R-:W-:-:S15]  /*6c050*/  IMAD.MOV.U32 R9, RZ, RZ, R11 ;  /* 0x000000ffff097224 */ /* 0x008fde00078e000b */
[----:B------:R-:W-:-:S01]  /*6c060*/  NOP ;  /* 0x0000000000007918 */ /* 0x000fc20000000000 */
[----:B------:R-:W-:Y:S04]  /*6c070*/  STL.64 [R1+0x8f0], R4 ;  /* 0x0008f00401007387 */ /* 0x000fe80000100a00 */
[----:B------:R0:W-:Y:S04]  /*6c080*/  STL.64 [R1+0x8f8], R6 ;  /* 0x0008f80601007387 */ /* 0x0001e80000100a00 */
[----:B0-----:R-:W4:Y:S01]  /*6c090*/  LDL.LU.64 R6, [R1+0x6520] ;  /* 0x0065200001067983 */ /* 0x001f220000300a00 */
[----:B--2---:R-:W-:-:S15]  /*6c0a0*/  HMMA.16816.F32 R12, R20, R10, R12 ;  /* 0x0000000a140c723c */ /* 0x004fde000000180c */
[----:B------:R-:W-:-:S08]  /*6c0b0*/  NOP ;  /* 0x0000000000007918 */ /* 0x000fd00000000000 */
[----:B------:R0:W-:Y:S04]  /*6c0c0*/  STL.64 [R1+0x8e0], R12 ;  /* 0x0008e00c01007387 */ /* 0x0001e80000100a00 */
[----:B------:R1:W-:Y:S01]  /*6c0d0*/  STL.64 [R1+0x8e8], R14 ;  /* 0x0008e80e01007387 */ /* 0x0003e20000100a00 */
[----:B0-----:R-:W-:-:S03]  /*6c0e0*/  IMAD.MOV.U32 R12, RZ, RZ, R10 ;  /* 0x000000ffff0c7224 */ /* 0x001fc600078e000a */
[----:B-1----:R-:W2:Y:S04]  /*6c0f0*/  LDL.LU.64 R14, [R1+0x6518] ;  /* 0x00651800010e7983 */ /* 0x002ea80000300a00 */
[----:B------:R-:W3:Y:S01]  /*6c100*/  LDL.LU.64 R10, [R1+0x6510] ;  /* 0x00651000010a7983 */ /* 0x000ee20000300a00 */
[C---:B----4-:R-:W-:Y:S03]  /*6c110*/  HMMA.16816.F32 R4, R20.reuse, R6, R16 ;  /* 0x000000061404723c */ /* 0x050fe60000001810 */
[----:B------:R-:W4:Y:S04]  /*6c120*/  LDL.LU R8, [R1+0x650c] ;  /* 0x00650c0001087983 */ /* 0x000f280000300800 */
[----:B---3--:R-:W-:Y:S04]  /*6c130*/  STL.64 [R1+0x6418], R10 ;  /* 0x0064180a01007387 */ /* 0x008fe80000100a00 */
[----:B------:R-:W-:Y:S04]  /*6c140*/  STL [R1+0x6414], R9 ;  /* 0x0064140901007387 */ /* 0x000fe80000100800 */
[----:B------:R-:W3:Y:S04]  /*6c150*/  LDL.LU R18, [R1+0x6508] ;  /* 0x0065080001127983 */ /* 0x000ee80000300800 */
[----:B------:R-:W4:Y:S04]  /*6c160*/  LDL.LU.64 R16, [R1+0x6500] ;  /* 0x0065000001107983 */ /* 0x000f280000300a00 */
[----:B------:R-:W-:Y:S04]  /*6c170*/  STL.64 [R1+0x8d0], R4 ;  /* 0x0008d00401007387 */ /* 0x000fe80000100a00 */
[----:B------:R0:W-:Y:S04]  /*6c180*/  STL.64 [R1+0x8d8], R6 ;  /* 0x0008d80601007387 */ /* 0x0001e80000100a00 */
[----:B0-----:R-:W2:Y:S02]  /*6c190*/  LDL.LU.64 R6, [R1+0x64f8] ;  /* 0x0064f80001067983 */ /* 0x001ea40000300a00 */
[----:B--2---:R-:W-:Y:S06]  /*6c1a0*/  HMMA.16816.F32 R24, R20, R6, R24 ;  /* 0x000000061418723c */ /* 0x004fec0000001818 */
[----:B------:R-:W-:-:S15]  /*6c1b0*/  IMAD.MOV.U32 R13, RZ, RZ, R7 ;  /* 0x000000ffff0d7224 */ /* 0x000fde00078e0007 */
[----:B------:R-:W-:-:S02]  /*6c1c0*/  NOP ;  /* 0x0000000000007918 */ /* 0x000fc40000000000 */
[----:B------:R-:W-:Y:S04]  /*6c1d0*/  STL.64 [R1+0x8c0], R24 ;  /* 0x0008c01801007387 */ /* 0x000fe80000100a00 */
[----:B------:R-:W-:Y:S04]  /*6c1e0*/  STL.64 [R1+0x8c8], R26 ;  /* 0x0008c81a01007387 */ /* 0x000fe80000100a00 */
[----:B------:R-:W-:Y:S04]  /*6c1f0*/  STL.64 [R1+0x6428], R14 ;  /* 0x0064280e01007387 */ /* 0x000fe80000100a00 */
[----:B------:R0:W-:Y:S04]  /*6c200*/  STL.64 [R1+0x6420], R12 ;  /* 0x0064200c01007387 */ /* 0x0001e80000100a00 */
[----:B0-----:R-:W2:Y:S04]  /*6c210*/  LDL.LU R12, [R1+0x820] ;  /* 0x00082000010c7983 */ /* 0x001ea80000300800 */
[----:B------:R-:W2:Y:S04]  /*6c220*/  LDL.LU R13, [R1+0x824] ;  /* 0x00082400010d7983 */ /* 0x000ea80000300800 */
[----:B------:R-:W3:Y:S04]  /*6c230*/  LDL.LU R14, [R1+0x828] ;  /* 0x00082800010e7983 */ /* 0x000ee80000300800 */
[----:B------:R-:W3:Y:S04]  /*6c240*/  LDL.LU R15, [R1+0x82c] ;  /* 0x00082c00010f7983 */ /* 0x000ee80000300800 */
[----:B---3--:R0:W-:Y:S04]  /*6c250*/  STL.64 [R1+0x6438], R14 ;  /* 0x0064380e01007387 */ /* 0x0081e80000100a00 */
[----:B--2---:R-:W-:Y:S01]  /*6c260*/  STL.64 [R1+0x6430], R12 ;  /* 0x0064300c01007387 */ /* 0x004fe20000100a00 */
[----:B0-----:R-:W-:-:S02]  /*6c270*/  IMAD.MOV.U32 R14, RZ, RZ, R18 ;  /* 0x000000ffff0e7224 */ /* 0x001fc400078e0012 */
[----:B----4-:R-:W-:Y:S01]  /*6c280*/  IMAD.MOV.U32 R15, RZ, RZ, R8 ;  /* 0x000000ffff0f7224 */ /* 0x010fe200078e0008 */
[----:B------:R-:W2:Y:S04]  /*6c290*/  LDL.LU R18, [R1+0x64f0] ;  /* 0x0064f00001127983 */ /* 0x000ea80000300800 */
[----:B------:R-:W-:Y:S04]  /*6c2a0*/  STL.64 [R1+0x6448], R14 ;  /* 0x0064480e01007387 */ /* 0x000fe80000100a00 */
[----:B------:R-:W3:Y:S04]  /*6c2b0*/  LDL.64 R10, [R1+0x8] ;  /* 0x00000800010a7983 */ /* 0x000ee80000100a00 */
[----:B---3--:R0:W-:Y:S04]  /*6c2c0*/  STL.64 [R1+0x6440], R10 ;  /* 0x0064400a01007387 */ /* 0x0081e80000100a00 */
[----:B------:R-:W3:Y:S04]  /*6c2d0*/  LDL.LU R8, [R1+0x830] ;  /* 0x0008300001087983 */ /* 0x000ee80000300800 */
[----:B------:R-:W3:Y:S04]  /*6c2e0*/  LDL.LU R9, [R1+0x834] ;  /* 0x0008340001097983 */ /* 0x000ee80000300800 */
[----:B0-----:R-:W4:Y:S04]  /*6c2f0*/  LDL.LU R10, [R1+0x838] ;  /* 0x00083800010a7983 */ /* 0x001f280000300800 */
[----:B------:R-:W4:Y:S04]  /*6c300*/  LDL.LU R11, [R1+0x83c] ;  /* 0x00083c00010b7983 */ /* 0x000f280000300800 */
[----:B------:R-:W3:Y:S01]  /*6c310*/  LDL R26, [R1+0x48] ;  /* 0x00004800011a7983 */ /* 0x000ee20000100800 */
[----:B--2---:R-:W-:-:S02]  /*6c320*/  IMAD.MOV.U32 R27, RZ, RZ, R18 ;  /* 0x000000ffff1b7224 */ /* 0x004fc400078e0012 */
[----:B------:R-:W-:Y:S01]  /*6c330*/  IMAD.MOV.U32 R28, RZ, RZ, R6 ;  /* 0x000000ffff1c7224 */ /* 0x000fe200078e0006 */
[----:B------:R-:W2:Y:S04]  /*6c340*/  LDL.LU R18, [R1+0x64ec] ;  /* 0x0064ec0001127983 */ /* 0x000ea80000300800 */
[----:B---3--:R0:W-:Y:S04]  /*6c350*/  STL.64 [R1+0x6480], R26 ;  /* 0x0064801a01007387 */ /* 0x0081e80000100a00 */
[----:B------:R-:W3:Y:S04]  /*6c360*/  LDL R6, [R1+0x58] ;  /* 0x0000580001067983 */ /* 0x000ee80000100800 */
[----:B------:R-:W3:Y:S04]  /*6c370*/  LDL R7, [R1+0x5c] ;  /* 0x00005c0001077983 */ /* 0x000ee80000100800 */
[----:B---3--:R1:W-:Y:S04]  /*6c380*/  STL.64 [R1+0x6488], R6 ;  /* 0x0064880601007387 */ /* 0x0083e80000100a00 */
[----:B------:R-:W3:Y:S04]  /*6c390*/  LDL.LU R24, [R1+0x870] ;  /* 0x0008700001187983 */ /* 0x000ee80000300800 */
[----:B------:R-:W3:Y:S04]  /*6c3a0*/  LDL.LU R25, [R1+0x874] ;  /* 0x0008740001197983 */ /* 0x000ee80000300800 */
[----:B0-----:R-:W4:Y:S04]  /*6c3b0*/  LDL.LU R26, [R1+0x878] ;  /* 0x00087800011a7983 */ /* 0x001f280000300800 */
[----:B------:R-:W4:Y:S04]  /*6c3c0*/  LDL.LU R27, [R1+0x87c] ;  /* 0x00087c00011b7983 */ /* 0x000f280000300800 */
[----:B----4-:R-:W-:Y:S04]  /*6c3d0*/  STL.64 [R1+0x6498], R26 ;  /* 0x0064981a01007387 */ /* 0x010fe80000100a00 */
[----:B---3--:R-:W-:Y:S04]  /*6c3e0*/  STL.64 [R1+0x6490], R24 ;  /* 0x0064901801007387 */ /* 0x008fe80000100a00 */
[----:B-1----:R-:W3:Y:S01]  /*6c3f0*/  LDL R6, [R1+0x68] ;  /* 0x0000680001067983 */ /* 0x002ee20000100800 */
[----:B--2---:R-:W-:-:S03]  /*6c400*/  IMAD.MOV.U32 R7, RZ, RZ, R18 ;  /* 0x000000ffff077224 */ /* 0x004fc600078e0012 */
[----:B------:R-:W2:Y:S04]  /*6c410*/  LDL.LU R18, [R1+0x64e8] ;  /* 0x0064e80001127983 */ /* 0x000ea80000300800 */
[----:B---3--:R0:W-:Y:S04]  /*6c420*/  STL.64 [R1+0x64a0], R6 ;  /* 0x0064a00601007387 */ /* 0x0081e80000100a00 */
[----:B0-----:R-:W3:Y:S04]  /*6c430*/  LDL.64 R6, [R1+0x78] ;  /* 0x0000780001067983 */ /* 0x001ee80000100a00 */
[----:B---3--:R0:W-:Y:S04]  /*6c440*/  STL.64 [R1+0x64b8], R6 ;  /* 0x0064b80601007387 */ /* 0x0081e80000100a00 */
[----:B------:R-:W3:Y:S04]  /*6c450*/  LDL.LU R24, [R1+0x880] ;  /* 0x0008800001187983 */ /* 0x000ee80000300800 */
[----:B------:R-:W3:Y:S04]  /*6c460*/  LDL.LU R25, [R1+0x884] ;  /* 0x0008840001197983 */ /* 0x000ee80000300800 */
[----:B------:R-:W4:Y:S04]  /*6c470*/  LDL.LU R26, [R1+0x888] ;  /* 0x00088800011a7983 */ /* 0x000f280000300800 */
[----:B------:R-:W4:Y:S04]  /*6c480*/  LDL.LU R27, [R1+0x88c] ;  /* 0x00088c00011b7983 */ /* 0x000f280000300800 */
[----:B0-----:R-:W2:Y:S04]  /*6c490*/  LDL R6, [R1+0x88] ;  /* 0x0000880001067983 */ /* 0x001ea80000100800 */
[----:B------:R-:W2:Y:S04]  /*6c4a0*/  LDL R7, [R1+0x8c] ;  /* 0x00008c0001077983 */ /* 0x000ea80000100800 */
[----:B--2---:R-:W-:Y:S04]  /*6c4b0*/  STL.64 [R1+0x64d0], R6 ;  /* 0x0064d00601007387 */ /* 0x004fe80000100a00 */
[----:B----4-:R-:W-:Y:S04]  /*6c4c0*/  STL.64 [R1+0x64b0], R26 ;  /* 0x0064b01a01007387 */ /* 0x010fe80000100a00 */
[----:B---3--:R0:W-:Y:S04]  /*6c4d0*/  STL.64 [R1+0x64a8], R24 ;  /* 0x0064a81801007387 */ /* 0x0081e80000100a00 */
[----:B0-----:R-:W2:Y:S04]  /*6c4e0*/  LDL.LU R24, [R1+0x890] ;  /* 0x0008900001187983 */ /* 0x001ea80000300800 */
[----:B------:R-:W2:Y:S04]  /*6c4f0*/  LDL.LU R25, [R1+0x894] ;  /* 0x0008940001197983 */ /* 0x000ea80000300800 */
[----:B------:R-:W3:Y:S04]  /*6c500*/  LDL.LU R26, [R1+0x898] ;  /* 0x00089800011a7983 */ /* 0x000ee80000300800 */
[----:B------:R-:W3:Y:S04]  /*6c510*/  LDL.LU R27, [R1+0x89c] ;  /* 0x00089c00011b7983 */ /* 0x000ee80000300800 */
[----:B------:R-:W4:Y:S04]  /*6c520*/  LDL R6, [R1+0x98] ;  /* 0x0000980001067983 */ /* 0x000f280000100800 */
        /* <DEDUP_REMOVED lines=8> */
[----:B---3--:R-:W-:Y:S04]  /*6c5b0*/  STL.64 [R1+0x64e0], R26 ;  /* 0x0064e01a01007387 */ /* 0x008fe80000100a00 */
[----:B--2---:R0:W-:Y:S04]  /*6c5c0*/  STL.64 [R1+0x64d8], R24 ;  /* 0x0064d81801007387 */ /* 0x0041e80000100a00 */
[----:B0-----:R-:W4:Y:S04]  /*6c5d0*/  LDL.LU R24, [R1+0x8b0] ;  /* 0x0008b00001187983 */ /* 0x001f280000300800 */
[----:B------:R-:W4:Y:S04]  /*6c5e0*/  LDL.LU R25, [R1+0x8b4] ;  /* 0x0008b40001197983 */ /* 0x000f280000300800 */
[----:B------:R-:W4:Y:S04]  /*6c5f0*/  LDL.LU R26, [R1+0x8b8] ;  /* 0x0008b800011a7983 */ /* 0x000f280000300800 */
[----:B------:R-:W4:Y:S04]  /*6c600*/  LDL.LU R27, [R1+0x8bc] ;  /* 0x0008bc00011b7983 */ /* 0x000f280000300800 */
[----:B------:R-:W-:Y:S04]  /*6c610*/  STL.64 [R1+0x6458], R10 ;  /* 0x0064580a01007387 */ /* 0x000fe80000100a00 */
[----:B------:R-:W-:Y:S04]  /*6c620*/  STL.64 [R1+0x6450], R8 ;  /* 0x0064500801007387 */ /* 0x000fe80000100a00 */
[----:B------:R0:W-:Y:S02]  /*6c630*/  STL.64 [R1+0x6460], R14 ;  /* 0x0064600e01007387 */ /* 0x0001e40000100a00 */
[----:B0-----:R-:W-:-:S02]  /*6c640*/  IMAD.MOV.U32 R14, RZ, RZ, R2 ;  /* 0x000000ffff0e7224 */ /* 0x001fc400078e0002 */
[----:B------:R-:W-:-:S05]  /*6c650*/  IMAD.MOV.U32 R15, RZ, RZ, R0 ;  /* 0x000000ffff0f7224 */ /* 0x000fca00078e0000 */
[----:B------:R0:W-:Y:S04]  /*6c660*/  STL.64 [R1+0x6478], R14 ;  /* 0x0064780e01007387 */ /* 0x0001e80000100a00 */
[----:B------:R-:W2:Y:S04]  /*6c670*/  LDL.LU R12, [R1+0x860] ;  /* 0x00086000010c7983 */ /* 0x000ea80000300800 */
[----:B------:R-:W2:Y:S04]  /*6c680*/  LDL.LU R13, [R1+0x864] ;  /* 0x00086400010d7983 */ /* 0x000ea80000300800 */
[----:B0-----:R-:W2:Y:S04]  /*6c690*/  LDL.LU R14, [R1+0x868] ;  /* 0x00086800010e7983 */ /* 0x001ea80000300800 */
[----:B------:R-:W2:Y:S04]  /*6c6a0*/  LDL.LU R15, [R1+0x86c] ;  /* 0x00086c00010f7983 */ /* 0x000ea80000300800 */
[----:B------:R-:W3:Y:S04]  /*6c6b0*/  LDL.LU R8, [R1+0x840] ;  /* 0x0008400001087983 */ /* 0x000ee80000300800 */
[----:B------:R-:W3:Y:S04]  /*6c6c0*/  LDL.LU R9, [R1+0x844] ;  /* 0x0008440001097983 */ /* 0x000ee80000300800 */
[----:B------:R-:W2:Y:S04]  /*6c6d0*/  LDL.LU R10, [R1+0x848] ;  /* 0x00084800010a7983 */ /* 0x000ea80000300800 */
[----:B------:R-:W2:Y:S01]  /*6c6e0*/  LDL.LU R11, [R1+0x84c] ;  /* 0x00084c00010b7983 */ /* 0x000ea20000300800 */
[----:B------:R-:W-:-:S07]  /*6c6f0*/  IMAD.MOV.U32 R7, RZ, RZ, R18 ;  /* 0x000000ffff077224 */ /* 0x000fce00078e0012 */
[C---:B----4-:R-:W-:Y:S01]  /*6c700*/  HMMA.16816.F32 R4, R20.reuse, R6, R24 ;  /* 0x000000061404723c */ /* 0x050fe20000001818 */
[----:B--2---:R-:W-:Y:S04]  /*6c710*/  STL.64 [R1+0x6470], R10 ;  /* 0x0064700a01007387 */ /* 0x004fe80000100a00 */
[----:B---3--:R0:W-:Y:S04]  /*6c720*/  STL.64 [R1+0x6468], R8 ;  /* 0x0064680801007387 */ /* 0x0081e80000100a00 */
[----:B0-----:R-:W2:Y:S04]  /*6c730*/  LDL.LU R8, [R1+0x850] ;  /* 0x0008500001087983 */ /* 0x001ea80000300800 */
[----:B------:R-:W2:Y:S04]  /*6c740*/  LDL.LU R9, [R1+0x854] ;  /* 0x0008540001097983 */ /* 0x000ea80000300800 */
[----:B------:R-:W2:Y:S04]  /*6c750*/  LDL.LU R10, [R1+0x858] ;  /* 0x00085800010a7983 */ /* 0x000ea80000300800 */
[----:B------:R-:W2:Y:S04]  /*6c760*/  LDL.LU R11, [R1+0x85c] ;  /* 0x00085c00010b7983 */ /* 0x000ea80000300800 */
[----:B------:R-:W3:Y:S04]  /*6c770*/  LDL.LU R16, [R1+0x810] ;  /* 0x0008100001107983 */ /* 0x000ee80000300800 */
[----:B------:R-:W3:Y:S04]  /*6c780*/  LDL.LU R17, [R1+0x814] ;  /* 0x0008140001117983 */ /* 0x000ee80000300800 */
[----:B------:R-:W3:Y:S04]  /*6c790*/  LDL.LU R18, [R1+0x818] ;  /* 0x0008180001127983 */ /* 0x000ee80000300800 */
[----:B------:R-:W3:Y:S04]  /*6c7a0*/  LDL.LU R19, [R1+0x81c] ;  /* 0x00081c0001137983 */ /* 0x000ee80000300800 */
[----:B------:R-:W4:Y:S04]  /*6c7b0*/  LDL.LU.64 R26, [R1+0x64e0] ;  /* 0x0064e000011a7983 */ /* 0x000f280000300a00 */
[----:B------:R-:W4:Y:S04]  /*6c7c0*/  LDL.LU.64 R24, [R1+0x64d8] ;  /* 0x0064d80001187983 */ /* 0x000f280000300a00 */
        /* <DEDUP_REMOVED lines=18> */
[----:B----4-:R-:W-:Y:S02]  /*6c8f0*/  HMMA.16816.F32 R4, R20, R6, R24 ;  /* 0x000000061404723c */ /* 0x010fe40000001818 */
[----:B------:R-:W4:Y:S04]  /*6c900*/  LDL.LU.64 R26, [R1+0x6498] ;  /* 0x00649800011a7983 */ /* 0x000f280000300a00 */
[----:B------:R-:W4:-:S15]  /*6c910*/  LDL.LU.64 R24, [R1+0x6490] ;  /* 0x0064900001187983 */ /* 0x000f1e0000300a00 */
[----:B------:R-:W-:-:S02]  /*6c920*/  NOP ;  /* 0x0000000000007918 */ /* 0x000fc40000000000 */
[----:B------:R-:W-:Y:S04]  /*6c930*/  STL.64 [R1+0x880], R4 ;  /* 0x0008800401007387 */ /* 0x000fe80000100a00 */
[----:B------:R0:W-:Y:S04]  /*6c940*/  STL.64 [R1+0x888], R6 ;  /* 0x0008880601007387 */ /* 0x0001e80000100a00 */
[----:B0-----:R-:W4:Y:S02]  /*6c950*/  LDL.LU.64 R6, [R1+0x6488] ;  /* 0x0064880001067983 */ /* 0x001f240000300a00 */
[----:B----4-:R-:W-:Y:S02]  /*6c960*/  HMMA.16816.F32 R4, R20, R6, R24 ;  /* 0x000000061404723c */ /* 0x010fe40000001818 */
[----:B------:R-:W4:-:S15]  /*6c970*/  LDL.LU.64 R26, [R1+0x6480] ;  /* 0x00648000011a7983 */ /* 0x000f1e0000300a00 */
[----:B------:R-:W-:-:S06]  /*6c980*/  NOP ;  /* 0x0000000000007918 */ /* 0x000fcc0000000000 */
[----:B------:R0:W-:Y:S04]  /*6c990*/  STL.64 [R1+0x870], R4 ;  /* 0x0008700401007387 */ /* 0x0001e80000100a00 */
[----:B------:R1:W-:Y:S04]  /*6c9a0*/  STL.64 [R1+0x878], R6 ;  /* 0x0008780601007387 */ /* 0x0003e80000100a00 */
[----:B0-----:R-:W3:Y:S04]  /*6c9b0*/  LDL.LU R4, [R1+0x800] ;  /* 0x0008000001047983 */ /* 0x001ee80000300800 */
[----:B------:R-:W3:Y:S04]  /*6c9c0*/  LDL.LU R5, [R1+0x804] ;  /* 0x0008040001057983 */ /* 0x000ee80000300800 */
[----:B-1----:R-:W3:Y:S04]  /*6c9d0*/  LDL.LU R6, [R1+0x808] ;  /* 0x0008080001067983 */ /* 0x002ee80000300800 */
[----:B------:R-:W3:Y:S01]  /*6c9e0*/  LDL.LU R7, [R1+0x80c] ;  /* 0x00080c0001077983 */ /* 0x000ee20000300800 */
[----:B----4-:R-:W-:Y:S03]  /*6c9f0*/  HMMA.16816.F32 R24, R20, R26, R12 ;  /* 0x0000001a1418723c */ /* 0x010fe6000000180c */
[----:B------:R-:W2:-:S15]  /*6ca00*/  LDL.LU.64 R14, [R1+0x6478] ;  /* 0x00647800010e7983 */ /* 0x000e9e0000300a00 */
[----:B------:R-:W-:-:S05]  /*6ca10*/  NOP ;  /* 0x0000000000007918 */ /* 0x000fca0000000000 */
[----:B------:R0:W-:Y:S04]  /*6ca20*/  STL.64 [R1+0x860], R24 ;  /* 0x0008601801007387 */ /* 0x0001e80000100a00 */
[----:B------:R1:W-:Y:S04]  /*6ca30*/  STL.64 [R1+0x868], R26 ;  /* 0x0008681a01007387 */ /* 0x0003e80000100a00 */
[----:B0-----:R-:W4:Y:S04]  /*6ca40*/  LDL.LU R24, [R1+0x7f0] ;  /* 0x0007f00001187983 */ /* 0x001f280000300800 */
[----:B------:R-:W4:Y:S04]  /*6ca50*/  LDL.LU R25, [R1+0x7f4] ;  /* 0x0007f40001197983 */ /* 0x000f280000300800 */
[----:B-1----:R-:W3:Y:S04]  /*6ca60*/  LDL.LU R26, [R1+0x7f8] ;  /* 0x0007f800011a7983 */ /* 0x002ee80000300800 */
[----:B------:R-:W3:Y:S04]  /*6ca70*/  LDL.LU R27, [R1+0x7fc] ;  /* 0x0007fc00011b7983 */ /* 0x000ee80000300800 */
[----:B---3--:R0:W-:Y:S04]  /*6ca80*/  STL.64 [R1+0x63e8], R26 ;  /* 0x0063e81a01007387 */ /* 0x0081e80000100a00 */
[----:B----4-:R1:W-:Y:S04]  /*6ca90*/  STL.64 [R1+0x63e0], R24 ;  /* 0x0063e01801007387 */ /* 0x0103e80000100a00 */
[----:B0-----:R-:W3:Y:S04]  /*6caa0*/  LDL R26, [R1+0x1e8] ;  /* 0x0001e800011a7983 */ /* 0x001ee80000100800 */
[----:B------:R-:W3:Y:S01]  /*6cab0*/  LDL R27, [R1+0x1ec] ;  /* 0x0001ec00011b7983 */ /* 0x000ee20000100800 */
[C---:B--2---:R-:W-:Y:S03]  /*6cac0*/  HMMA.16816.F32 R12, R20.reuse, R14, R8 ;  /* 0x0000000e140c723c */ /* 0x044fe60000001808 */
[----:B---3--:R0:W-:Y:S04]  /*6cad0*/  STL.64 [R1+0x63f8], R26 ;  /* 0x0063f81a01007387 */ /* 0x0081e80000100a00 */
[----:B-1----:R-:W2:Y:S04]  /*6cae0*/  LDL.LU R24, [R1+0x11c0] ;  /* 0x0011c00001187983 */ /* 0x002ea80000300800 */
[----:B------:R-:W2:Y:S04]  /*6caf0*/  LDL.LU R25, [R1+0x11c4] ;  /* 0x0011c40001197983 */ /* 0x000ea80000300800 */
[----:B0-----:R-:W2:Y:S04]  /*6cb00*/  LDL.LU R26, [R1+0x11c8] ;  /* 0x0011c800011a7983 */ /* 0x001ea80000300800 */
[----:B------:R-:W2:Y:S04]  /*6cb10*/  LDL.LU R27, [R1+0x11cc] ;  /* 0x0011cc00011b7983 */ /* 0x000ea80000300800 */
[----:B------:R-:W3:Y:S04]  /*6cb20*/  LDL.LU.64 R10, [R1+0x6470] ;  /* 0x00647000010a7983 */ /* 0x000ee80000300a00 */
[----:B------:R-:W3:Y:S04]  /*6cb30*/  LDL.LU.64 R8, [R1+0x6468] ;  /* 0x0064680001087983 */ /* 0x000ee80000300a00 */
[----:B------:R-:W-:Y:S04]  /*6cb40*/  STL.64 [R1+0x850], R12 ;  /* 0x0008500c01007387 */ /* 0x000fe80000100a00 */
[----:B------:R0:W-:Y:S04]  /*6cb50*/  STL.64 [R1+0x858], R14 ;  /* 0x0008580e01007387 */ /* 0x0001e80000100a00 */
[----:B0-----:R-:W3:Y:S02]  /*6cb60*/  LDL.LU.64 R14, [R1+0x6460] ;  /* 0x00646000010e7983 */ /* 0x001ee40000300a00 */
[----:B---3--:R-:W-:Y:S02]  /*6cb70*/  HMMA.16816.F32 R12, R20, R14, R8 ;  /* 0x0000000e140c723c */ /* 0x008fe40000001808 */
[----:B------:R-:W3:Y:S04]  /*6cb80*/  LDL.LU.64 R10, [R1+0x6458] ;  /* 0x00645800010a7983 */ /* 0x000ee80000300a00 */
[----:B------:R-:W3:-:S15]  /*6cb90*/  LDL.LU.64 R8, [R1+0x6450] ;  /* 0x0064500001087983 */ /* 0x000ede0000300a00 */
[----:B------:R-:W-:-:S02]  /*6cba0*/  NOP ;  /* 0x0000000000007918 */ /* 0x000fc40000000000 */
[----:B------:R-:W-:Y:S04]  /*6cbb0*/  STL.64 [R1+0x840], R12 ;  /* 0x0008400c01007387 */ /* 0x000fe80000100a00 */
[----:B------:R0:W-:Y:S04]  /*6cbc0*/  STL.64 [R1+0x848], R14 ;  /* 0x0008480e01007387 */ /* 0x0001e80000100a00 */
[----:B0-----:R-:W3:Y:S02]  /*6cbd0*/  LDL.LU.64 R14, [R1+0x6448] ;  /* 0x00644800010e7983 */ /* 0x001ee40000300a00 */
[----:B---3--:R-:W-:Y:S02]  /*6cbe0*/  HMMA.16816.F32 R12, R20, R14, R8 ;  /* 0x0000000e140c723c */ /* 0x008fe40000001808 */
[----:B------:R-:W3:-:S15]  /*6cbf0*/  LDL.LU.64 R10, [R1+0x6440] ;  /* 0x00644000010a7983 */ /* 0x000ede0000300a00 */
[----:B------:R-:W-:-:S06]  /*6cc00*/  NOP ;  /* 0x0000000000007918 */ /* 0x000fcc0000000000 */
        /* <DEDUP_REMOVED lines=9> */
[----:B------:R-:W4:Y:S01]  /*6cca0*/  LDL.LU.64 R12, [R1+0x6420] ;  /* 0x00642000010c7983 */ /* 0x000f220000300a00 */
[----:B------:R-:W-:-:S03]  /*6ccb0*/  IMAD.MOV.U32 R8, RZ, RZ, R11 ;  /* 0x000000ffff087224 */ /* 0x000fc600078e000b */
[----:B------:R-:W2:Y:S04]  /*6ccc0*/  LDL.LU.64 R10, [R1+0x6418] ;  /* 0x00641800010a7983 */ /* 0x000ea80000300a00 */
[----:B------:R-:W2:Y:S01]  /*6ccd0*/  LDL.LU R9, [R1+0x6414] ;  /* 0x0064140001097983 */ /* 0x000ea20000300800 */
[----:B---3--:R-:W-:-:S15]  /*6cce0*/  HMMA.16816.F32 R16, R20, R14, R16 ;  /* 0x0000000e1410723c */ /* 0x008fde0000001810 */
[----:B------:R-:W-:-:S08]  /*6ccf0*/  NOP ;  /* 0x0000000000007918 */ /* 0x000fd00000000000 */
[----:B------:R-:W-:Y:S04]  /*6cd00*/  STL.64 [R1+0x810], R16 ;  /* 0x0008101001007387 */ /* 0x000fe80000100a00 */
[----:B------:R0:W-:Y:S04]  /*6cd10*/  STL.64 [R1+0x818], R18 ;  /* 0x0008181201007387 */ /* 0x0001e80000100a00 */
[----:B0-----:R-:W3:Y:S04]  /*6cd20*/  LDL.LU R19, [R1+0x6410] ;  /* 0x0064100001137983 */ /* 0x001ee80000300800 */
[----:B------:R0:W-:Y:S04]  /*6cd30*/  STL.64 [R1+0x6360], R14 ;  /* 0x0063600e01007387 */ /* 0x0001e80000100a00 */
[----:B----4-:R-:W-:Y:S04]  /*6cd40*/  STL.64 [R1+0x6380], R12 ;  /* 0x0063800c01007387 */ /* 0x010fe80000100a00 */
[----:B0-----:R-:W4:Y:S01]  /*6cd50*/  LDL.64 R14, [R1+0x188] ;  /* 0x00018800010e7983 */ /* 0x001f220000100a00 */
[C---:B--2---:R-:W-:Y:S03]  /*6cd60*/  HMMA.16816.F32 R4, R20.reuse, R10, R4 ;  /* 0x0000000a1404723c */ /* 0x044fe60000001804 */
[----:B---3--:R-:W0:Y:S04]  /*6cd70*/  LDSM.16.MT88.4 R16, [R19+UR4+0x11080] ;  /* 0x011080041310783b */ /* 0x008e280008004200 */
[----:B----4-:R1:W-:Y:S04]  /*6cd80*/  STL.64 [R1+0x63c8], R14 ;  /* 0x0063c80e01007387 */ /* 0x0103e80000100a00 */
[----:B-1----:R-:W2:Y:S04]  /*6cd90*/  LDL.64 R14, [R1+0x1a8] ;  /* 0x0001a800010e7983 */ /* 0x002ea80000100a00 */
[----:B--2---:R1:W-:Y:S04]  /*6cda0*/  STL.64 [R1+0x63f0], R14 ;  /* 0x0063f00e01007387 */ /* 0x0043e80000100a00 */
[----:B------:R-:W2:Y:S04]  /*6cdb0*/  LDL.LU R12, [R1+0x11b0] ;  /* 0x0011b000010c7983 */ /* 0x000ea80000300800 */
[----:B------:R-:W2:Y:S04]  /*6cdc0*/  LDL.LU R13, [R1+0x11b4] ;  /* 0x0011b400010d7983 */ /* 0x000ea80000300800 */
[----:B-1----:R-:W2:Y:S04]  /*6cdd0*/  LDL.LU R14, [R1+0x11b8] ;  /* 0x0011b800010e7983 */ /* 0x002ea80000300800 */
[----:B------:R-:W2:Y:S04]  /*6cde0*/  LDL.LU R15, [R1+0x11bc] ;  /* 0x0011bc00010f7983 */ /* 0x000ea80000300800 */
[----:B------:R-:W-:Y:S04]  /*6cdf0*/  STL.64 [R1+0x800], R4 ;  /* 0x0008000401007387 */ /* 0x000fe80000100a00 */
[----:B------:R1:W-:Y:S04]  /*6ce00*/  STL.64 [R1+0x808], R6 ;  /* 0x0008080601007387 */ /* 0x0003e80000100a00 */
[----:B-1----:R-:W3:Y:S04]  /*6ce10*/  LDL.LU.64 R6, [R1+0x6408] ;  /* 0x0064080001067983 */ /* 0x002ee80000300a00 */
[----:B------:R-:W4:Y:S04]  /*6ce20*/  LDL.LU.64 R4, [R1+0x6400] ;  /* 0x0064000001047983 */ /* 0x000f280000300a00 */
[----:B------:R-:W-:Y:S04]  /*6ce30*/  STL.64 [R1+0x62e8], R10 ;  /* 0x0062e80a01007387 */ /* 0x000fe80000100a00 */
[----:B------:R1:W-:Y:S04]  /*6ce40*/  STL [R1+0x62e0], R8 ;  /* 0x0062e00801007387 */ /* 0x0003e80000100800 */
[----:B------:R0:W-:Y:S04]  /*6ce50*/  STL [R1+0x6388], R9 ;  /* 0x0063880901007387 */ /* 0x0001e80000100800 */
[----:B-1----:R-:W2:Y:S04]  /*6ce60*/  LDL.LU R8, [R1+0xf50] ;  /* 0x000f500001087983 */ /* 0x002ea80000300800 */
[----:B0-----:R-:W2:Y:S04]  /*6ce70*/  LDL.LU R9, [R1+0xf54] ;  /* 0x000f540001097983 */ /* 0x001ea80000300800 */
[----:B------:R-:W2:Y:S04]  /*6ce80*/  LDL.LU R10, [R1+0xf58] ;  /* 0x000f5800010a7983 */ /* 0x000ea80000300800 */
[----:B------:R-:W2:Y:S04]  /*6ce90*/  LDL.LU R11, [R1+0xf5c] ;  /* 0x000f5c00010b7983 */ /* 0x000ea80000300800 */
[----:B------:R0:W-:Y:S04]  /*6cea0*/  STL.64 [R1+0x61b0], R18 ;  /* 0x0061b01201007387 */ /* 0x0001e80000100a00 */
[----:B------:R-:W-:Y:S04]  /*6ceb0*/  STL.64 [R1+0x61a8], R16 ;  /* 0x0061a81001007387 */ /* 0x000fe80000100a00 */
[----:B0-----:R-:W2:Y:S04]  /*6cec0*/  LDL R18, [R1+0x1d8] ;  /* 0x0001d80001127983 */ /* 0x001ea80000100800 */
[----:B------:R-:W2:Y:S01]  /*6ced0*/  LDL R19, [R1+0x1dc] ;  /* 0x0001dc0001137983 */ /* 0x000ea20000100800 */
[----:B---3--:R-:W-:-:S15]  /*6cee0*/  HMMA.16816.F32 R24, R20, R6, R24 ;  /* 0x000000061418723c */ /* 0x008fde0000001818 */
[----:B------:R-:W-:-:S08]  /*6cef0*/  NOP ;  /* 0x0000000000007918 */ /* 0x000fd00000000000 */
[----:B------:R-:W-:Y:S04]  /*6cf00*/  STL.64 [R1+0x11c0], R24 ;  /* 0x0011c01801007387 */ /* 0x000fe80000100a00 */
[----:B------:R0:W-:Y:S04]  /*6cf10*/  STL.64 [R1+0x11c8], R26 ;  /* 0x0011c81a01007387 */ /* 0x0001e80000100a00 */
[----:B0-----:R-:W2:Y:S04]  /*6cf20*/  LDL.LU.64 R26, [R1+0x63f8] ;  /* 0x0063f800011a7983 */ /* 0x001ea80000300a00 */
[----:B------:R-:W-:Y:S04]  /*6cf30*/  STL.64 [R1+0x6228], R6 ;  /* 0x0062280601007387 */ /* 0x000fe80000100a00 */
[----:B----4-:R-:W-:Y:S01]  /*6cf40*/  STL.64 [R1+0x6220], R4 ;  /* 0x0062200401007387 */ /* 0x010fe20000100a00 */
[----:B--2---:R-:W-:Y:S03]  /*6cf50*/  HMMA.16816.F32 R24, R20, R26, R12 ;  /* 0x0000001a1418723c */ /* 0x004fe6000000180c */
[----:B------:R-:W2:-:S15]  /*6cf60*/  LDL.LU.64 R14, [R1+0x63f0] ;  /* 0x0063f000010e7983 */ /* 0x000e9e0000300a00 */
[----:B------:R-:W-:-:S05]  /*6cf70*/  NOP ;  /* 0x0000000000007918 */ /* 0x000fca0000000000 */
[----:B------:R-:W-:Y:S04]  /*6cf80*/  STL.64 [R1+0x11b0], R24 ;  /* 0x0011b01801007387 */ /* 0x000fe80000100a00 */
[----:B------:R0:W-:Y:S04]  /*6cf90*/  STL.64 [R1+0x11b8], R26 ;  /* 0x0011b81a01007387 */ /* 0x0001e80000100a00 */
[----:B0-----:R-:W3:Y:S04]  /*6cfa0*/  LDL.LU.64 R26, [R1+0x63e8] ;  /* 0x0063e800011a7983 */ /* 0x001ee80000300a00 */
[----:B------:R-:W3:Y:S02]  /*6cfb0*/  LDL.LU.64 R24, [R1+0x63e0] ;  /* 0x0063e00001187983 */ /* 0x000ee40000300a00 */
[----:B---3--:R-:W-:Y:S02]  /*6cfc0*/  HMMA.16816.F32 R20, R20, R18, R24 ;  /* 0x000000121414723c */ /* 0x008fe40000001818 */
[----:B------:R-:W3:Y:S04]  /*6cfd0*/  LDL.LU.64 R26, [R1+0x63d8] ;  /* 0x0063d800011a7983 */ /* 0x000ee80000300a00 */
[----:B------:R-:W3:-:S15]  /*6cfe0*/  LDL.LU.64 R24, [R1+0x63d0] ;  /* 0x0063d00001187983 */ /* 0x000ede0000300a00 */
[----:B------:R-:W-:-:S02]  /*6cff0*/  NOP ;  /* 0x0000000000007918 */ /* 0x000fc40000000000 */
[----:B------:R0:W-:Y:S04]  /*6d000*/  STL.64 [R1+0x7f0], R20 ;  /* 0x0007f01401007387 */ /* 0x0001e80000100a00 */
[----:B------:R1:W-:Y:S04]  /*6d010*/  STL.64 [R1+0x7f8], R22 ;  /* 0x0007f81601007387 */ /* 0x0003e80000100a00 */
[----:B0-----:R-:W4:Y:S04]  /*6d020*/  LDL.LU R20, [R1+0xf60] ;  /* 0x000f600001147983 */ /* 0x001f280000300800 */
[----:B------:R-:W4:Y:S04]  /*6d030*/  LDL.LU R21, [R1+0xf64] ;  /* 0x000f640001157983 */ /* 0x000f280000300800 */
[----:B-1----:R-:W4:Y:S04]  /*6d040*/  LDL.LU R22, [R1+0xf68] ;  /* 0x000f680001167983 */ /* 0x002f280000300800 */
[----:B------:R-:W4:Y:S04]  /*6d050*/  LDL.LU R23, [R1+0xf6c] ;  /* 0x000f6c0001177983 */ /* 0x000f280000300800 */
[----:B------:R0:W-:Y:S04]  /*6d060*/  STL [R1+0x61c4], R18 ;  /* 0x0061c41201007387 */ /* 0x0001e80000100800 */
[----:B------:R1:W-:Y:S04]  /*6d070*/  STL [R1+0x61c0], R19 ;  /* 0x0061c01301007387 */ /* 0x0003e80000100800 */
[----:B------:R-:W3:Y:S04]  /*6d080*/  LDL.LU R16, [R1+0xf70] ;  /* 0x000f700001107983 */ /* 0x000ee80000300800 */
[----:B------:R-:W3:Y:S04]  /*6d090*/  LDL.LU R17, [R1+0xf74] ;  /* 0x000f740001117983 */ /* 0x000ee80000300800 */
[----:B0-----:R-:W3:Y:S04]  /*6d0a0*/  LDL.LU R18, [R1+0xf78] ;  /* 0x000f780001127983 */ /* 0x001ee80000300800 */
[----:B-1----:R-:W3:Y:S01]  /*6d0b0*/  LDL.LU R19, [R1+0xf7c] ;  /* 0x000f7c0001137983 */ /* 0x002ee20000300800 */
[----:B------:R-:W-:-:S02]  /*6d0c0*/  IMAD.MOV.U32 R7, RZ, RZ, R3 ;  /* 0x000000ffff077224 */ /* 0x000fc400078e0003 */
[----:B--2---:R-:W-:Y:S01]  /*6d0d0*/  IMAD.MOV.U32 R3, RZ, RZ, R15 ;  /* 0x000000ffff037224 */ /* 0x004fe200078e000f */
[----:B---3--:R-:W-:-:S15]  /*6d0e0*/  HMMA.16816.F32 R16, R24, R14, R16 ;  /* 0x0000000e1810723c */ /* 0x008fde0000001810 */
[----:B------:R-:W-:-:S08]  /*6d0f0*/  NOP ;  /* 0x0000000000007918 */ /* 0x000fd00000000000 */
[----:B------:R0:W-:Y:S04]  /*6d100*/  STL.64 [R1+0xf70], R16 ;  /* 0x000f701001007387 */ /* 0x0001e80000100a00 */
[----:B------:R-:W-:Y:S01]  /*6d110*/  STL.64 [R1+0xf78], R18 ;  /* 0x000f781201007387 */ /* 0x000fe20000100a00 */
[----:B0-----:R-:W-:-:S03]  /*6d120*/  IMAD.MOV.U32 R16, RZ, RZ, R14 ;  /* 0x000000ffff107224 */ /* 0x001fc600078e000e */
[----:B------:R-:W2:Y:S01]  /*6d130*/  LDL.LU.64 R14, [R1+0x63c8] ;  /* 0x0063c800010e7983 */ /* 0x000ea20000300a00 */
[----:B------:R-:W-:-:S03]  /*6d140*/  IMAD.MOV.U32 R6, RZ, RZ, R29 ;  /* 0x000000ffff067224 */ /* 0x000fc600078e001d */
[----:B------:R-:W-:Y:S04]  /*6d150*/  STL [R1+0x61cc], R3 ;  /* 0x0061cc0301007387 */ /* 0x000fe80000100800 */
[----:B------:R4:W-:Y:S02]  /*6d160*/  STL [R1+0x61c8], R16 ;  /* 0x0061c81001007387 */ /* 0x0009e40000100800 */
[----:B----4-:R-:W-:-:S15]  /*6d170*/  HMMA.16816.F32 R16, R24, R6, R20 ;  /* 0x000000061810723c */ /* 0x010fde0000001814 */
[----:B------:R-:W-:-:S08]  /*6d180*/  NOP ;  /* 0x0000000000007918 */ /* 0x000fd00000000000 */
[----:B------:R-:W-:Y:S04]  /*6d190*/  STL.64 [R1+0xf60], R16 ;  /* 0x000f601001007387 */ /* 0x000fe80000100a00 */
[----:B------:R-:W-:Y:S01]  /*6d1a0*/  STL.64 [R1+0xf68], R18 ;  /* 0x000f681201007387 */ /* 0x000fe20000100a00 */
[----:B--2---:R-:W-:-:S15]  /*6d1b0*/  HMMA.16816.F32 R4, R24, R14, R8 ;  /* 0x0000000e1804723c */ /* 0x004fde0000001808 */
[----:B------:R-:W-:-:S08]  /*6d1c0*/  NOP ;  /* 0x0000000000007918 */ /* 0x000fd00000000000 */
[----:B------:R-:W-:Y:S04]  /*6d1d0*/  STL.64 [R1+0xf50], R4 ;  /* 0x000f500401007387 */ /* 0x000fe80000100a00 */
[----:B------:R0:W-:Y:S04]  /*6d1e0*/  STL.64 [R1+0xf58], R6 ;  /* 0x000f580601007387 */ /* 0x0001e80000100a00 */
[----:B0-----:R-:W2:Y:S04]  /*6d1f0*/  LDL.64 R6, [R1+0x178] ;  /* 0x0001780001067983 */ /* 0x001ea80000100a00 */
[----:B------:R-:W3:Y:S04]  /*6d200*/  LDL.LU R8, [R1+0xee0] ;  /* 0x000ee00001087983 */ /* 0x000ee80000300800 */
[----:B------:R-:W3:Y:S04]  /*6d210*/  LDL.LU R9, [R1+0xee4] ;  /* 0x000ee40001097983 */ /* 0x000ee80000300800 */
[----:B------:R-:W4:Y:S04]  /*6d220*/  LDL.LU R10, [R1+0xee8] ;  /* 0x000ee800010a7983 */ /* 0x000f280000300800 */
[----:B------:R-:W4:Y:S04]  /*6d230*/  LDL.LU R11, [R1+0xeec] ;  /* 0x000eec00010b7983 */ /* 0x000f280000300800 */
[----:B----4-:R0:W-:Y:S04]  /*6d240*/  STL.64 [R1+0x6398], R10 ;  /* 0x0063980a01007387 */ /* 0x0101e80000100a00 */
[----:B---3--:R1:W-:Y:S04]  /*6d250*/  STL.64 [R1+0x6390], R8 ;  /* 0x0063900801007387 */ /* 0x0083e80000100a00 */
[----:B0-----:R-:W3:Y:S04]  /*6d260*/  LDL.64 R10, [R1+0x128] ;  /* 0x00012800010a7983 */ /* 0x001ee80000100a00 */
[----:B---3--:R0:W-:Y:S04]  /*6d270*/  STL.64 [R1+0x63a8], R10 ;  /* 0x0063a80a01007387 */ /* 0x0081e80000100a00 */
[----:B-1----:R-:W3:Y:S04]  /*6d280*/  LDL.LU R8, [R1+0xf10] ;  /* 0x000f100001087983 */ /* 0x002ee80000300800 */
[----:B------:R-:W3:Y:S04]  /*6d290*/  LDL.LU R9, [R1+0xf14] ;  /* 0x000f140001097983 */ /* 0x000ee80000300800 */
[----:B0-----:R-:W4:Y:S04]  /*6d2a0*/  LDL.LU R10, [R1+0xf18] ;  /* 0x000f1800010a7983 */ /* 0x001f280000300800 */
[----:B------:R-:W4:Y:S04]  /*6d2b0*/  LDL.LU R11, [R1+0xf1c] ;  /* 0x000f1c00010b7983 */ /* 0x000f280000300800 */
[----:B----4-:R0:W-:Y:S04]  /*6d2c0*/  STL.64 [R1+0x63b8], R10 ;  /* 0x0063b80a01007387 */ /* 0x0101e80000100a00 */
[----:B---3--:R1:W-:Y:S04]  /*6d2d0*/  STL.64 [R1+0x63b0], R8 ;  /* 0x0063b00801007387 */ /* 0x0083e80000100a00 */
[----:B0-----:R-:W3:Y:S01]  /*6d2e0*/  LDL.64 R10, [R1+0x158] ;  /* 0x00015800010a7983 */ /* 0x001ee20000100a00 */
[----:B------:R-:W-:-:S02]  /*6d2f0*/  IMAD.MOV.U32 R20, RZ, RZ, R14 ;  /* 0x000000ffff147224 */ /* 0x000fc400078e000e */
[----:B------:R-:W-:Y:S01]  /*6d300*/  IMAD.MOV.U32 R17, RZ, RZ, R15 ;  /* 0x000000ffff117224 */ /* 0x000fe200078e000f */
[----:B---3--:R0:W-:Y:S04]  /*6d310*/  STL.64 [R1+0x63c0], R10 ;  /* 0x0063c00a01007387 */ /* 0x0081e80000100a00 */
[----:B-1----:R-:W3:Y:S04]  /*6d320*/  LDL.LU R8, [R1+0xf30] ;  /* 0x000f300001087983 */ /* 0x002ee80000300800 */
[----:B------:R-:W3:Y:S04]  /*6d330*/  LDL.LU R9, [R1+0xf34] ;  /* 0x000f340001097983 */ /* 0x000ee80000300800 */
[----:B0-----:R-:W3:Y:S04]  /*6d340*/  LDL.LU R10, [R1+0xf38] ;  /* 0x000f3800010a7983 */ /* 0x001ee80000300800 */
[----:B------:R-:W3:Y:S04]  /*6d350*/  LDL.LU R11, [R1+0xf3c] ;  /* 0x000f3c00010b7983 */ /* 0x000ee80000300800 */
[----:B------:R-:W4:Y:S04]  /*6d360*/  LDL.64 R14, [R1+0x118] ;  /* 0x00011800010e7983 */ /* 0x000f280000100a00 */
[----:B----4-:R0:W-:Y:S04]  /*6d370*/  STL.64 [R1+0x63a0], R14 ;  /* 0x0063a00e01007387 */ /* 0x0101e80000100a00 */
[----:B------:R-:W4:Y:S04]  /*6d380*/  LDL.LU R12, [R1+0xef0] ;  /* 0x000ef000010c7983 */ /* 0x000f280000300800 */
[----:B------:R-:W4:Y:S04]  /*6d390*/  LDL.LU R13, [R1+0xef4] ;  /* 0x000ef400010d7983 */ /* 0x000f280000300800 */
[----:B0-----:R-:W4:Y:S04]  /*6d3a0*/  LDL.LU R14, [R1+0xef8] ;  /* 0x000ef800010e7983 */ /* 0x001f280000300800 */
[----:B------:R-:W4:Y:S04]  /*6d3b0*/  LDL.LU R15, [R1+0xefc] ;  /* 0x000efc00010f7983 */ /* 0x000f280000300800 */
[----:B------:R0:W-:Y:S04]  /*6d3c0*/  STL [R1+0x61d4], R17 ;  /* 0x0061d41101007387 */ /* 0x0001e80000100800 */
[----:B------:R-:W4:Y:S04]  /*6d3d0*/  LDL.LU R16, [R1+0xf20] ;  /* 0x000f200001107983 */ /* 0x000f280000300800 */
[----:B0-----:R-:W4:Y:S04]  /*6d3e0*/  LDL.LU R17, [R1+0xf24] ;  /* 0x000f240001117983 */ /* 0x001f280000300800 */
[----:B------:R-:W4:Y:S04]  /*6d3f0*/  LDL.LU R18, [R1+0xf28] ;  /* 0x000f280001127983 */ /* 0x000f280000300800 */
[----:B------:R-:W4:Y:S04]  /*6d400*/  LDL.LU R19, [R1+0xf2c] ;  /* 0x000f2c0001137983 */ /* 0x000f280000300800 */
[----:B------:R0:W-:Y:S04]  /*6d410*/  STL [R1+0x61d0], R20 ;  /* 0x0061d01401007387 */ /* 0x0001e80000100800 */
[----:B0-----:R-:W2:Y:S04]  /*6d420*/  LDL.LU R20, [R1+0xf40] ;  /* 0x000f400001147983 */ /* 0x001ea80000300800 */
[----:B------:R-:W2:Y:S04]  /*6d430*/  LDL.LU R21, [R1+0xf44] ;  /* 0x000f440001157983 */ /* 0x000ea80000300800 */
[----:B------:R-:W2:Y:S04]  /*6d440*/  LDL.LU R22, [R1+0xf48] ;  /* 0x000f480001167983 */ /* 0x000ea80000300800 */
[----:B------:R-:W2:Y:S02]  /*6d450*/  LDL.LU R23, [R1+0xf4c] ;  /* 0x000f4c0001177983 */ /* 0x000ea40000300800 */
[----:B--2---:R-:W-:-:S15]  /*6d460*/  HMMA.16816.F32 R20, R24, R6, R20 ;  /* 0x000000061814723c */ /* 0x004fde0000001814 */
[----:B------:R-:W-:-:S08]  /*6d470*/  NOP ;  /* 0x0000000000007918 */ /* 0x000fd00000000000 */
[----:B------:R0:W-:Y:S04]  /*6d480*/  STL.64 [R1+0xf40], R20 ;  /* 0x000f401401007387 */ /* 0x0001e80000100a00 */
[----:B------:R1:W-:Y:S01]  /*6d490*/  STL.64 [R1+0xf48], R22 ;  /* 0x000f481601007387 */ /* 0x0003e20000100a00 */
[----:B0-----:R-:W-:Y:S02]  /*6d4a0*/  IMAD.MOV.U32 R21, RZ, RZ, R7 ;  /* 0x000000ffff157224 */ /* 0x001fe400078e0007 */
[----:B-1----:R-:W-:Y:S02]  /*6d4b0*/  IMAD.MOV.U32 R22, RZ, RZ, R6 ;  /* 0x000000ffff167224 */ /* 0x002fe400078e0006 */
[----:B------:R-:W2:Y:S04]  /*6d4c0*/  LDL.64 R6, [R1+0x108] ;  /* 0x0001080001067983 */ /* 0x000ea80000100a00 */
[----:B------:R-:W-:Y:S04]  /*6d4d0*/  STL [R1+0x61dc], R21 ;  /* 0x0061dc1501007387 */ /* 0x000fe80000100800 */
[----:B------:R0:W-:Y:S04]  /*6d4e0*/  STL [R1+0x61d8], R22 ;  /* 0x0061d81601007387 */ /* 0x0001e80000100800 */
[----:B0-----:R-:W3:Y:S02]  /*6d4f0*/  LDL.64 R22, [R1+0x168] ;  /* 0x0001680001167983 */ /* 0x001ee40000100a00 */
[----:B---3--:R-:W-:-:S15]  /*6d500*/  HMMA.16816.F32 R8, R24, R22, R8 ;  /* 0x000000161808723c */ /* 0x008fde0000001808 */
[----:B------:R-:W-:-:S08]  /*6d510*/  NOP ;  /* 0x0000000000007918 */ /* 0x000fd00000000000 */
[----:B------:R-:W-:Y:S04]  /*6d520*/  STL.64 [R1+0xf30], R8 ;  /* 0x000f300801007387 */ /* 0x000fe80000100a00 */
[----:B------:R0:W-:Y:S04]  /*6d530*/  STL.64 [R1+0xf38], R10 ;  /* 0x000f380a01007387 */ /* 0x0001e80000100a00 */
[----:B0-----:R-:W4:Y:S01]  /*6d540*/  LDL.LU.64 R10, [R1+0x63c0] ;  /* 0x0063c000010a7983 */ /* 0x001f220000300a00 */
[----:B------:R-:W-:-:S03]  /*6d550*/  IMAD.MOV.U32 R29, RZ, RZ, R22 ;  /* 0x000000ffff1d7224 */ /* 0x000fc600078e0016 */
[----:B------:R0:W-:Y:S04]  /*6d560*/  STL [R1+0x61e4], R23 ;  /* 0x0061e41701007387 */ /* 0x0001e80000100800 */
[----:B0-----:R-:W3:Y:S04]  /*6d570*/  LDL.64 R22, [R1+0x138] ;  /* 0x0001380001167983 */ /* 0x001ee80000100a00 */
[----:B------:R-:W-:Y:S01]  /*6d580*/  STL [R1+0x61e0], R29 ;  /* 0x0061e01d01007387 */ /* 0x000fe20000100800 */
[----:B----4-:R-:W-:-:S15]  /*6d590*/  HMMA.16816.F32 R16, R24, R10, R16 ;  /* 0x0000000a1810723c */ /* 0x010fde0000001810 */
[----:B------:R-:W-:-:S08]  /*6d5a0*/  NOP ;  /* 0x0000000000007918 */ /* 0x000fd00000000000 */
[----:B------:R-:W-:Y:S04]  /*6d5b0*/  STL.64 [R1+0xf20], R16 ;  /* 0x000f201001007387 */ /* 0x000fe80000100a00 */
[----:B------:R0:W-:Y:S02]  /*6d5c0*/  STL.64 [R1+0xf28], R18 ;  /* 0x000f281201007387 */ /* 0x0001e40000100a00 */
[----:B0-----:R-:W-:Y:S02]  /*6d5d0*/  IMAD.MOV.U32 R19, RZ, RZ, R11 ;  /* 0x000000ffff137224 */ /* 0x001fe400078e000b */
[----:B------:R-:W-:Y:S02]  /*6d5e0*/  IMAD.MOV.U32 R18, RZ, RZ, R10 ;  /* 0x000000ffff127224 */ /* 0x000fe400078e000a */
[----:B------:R-:W4:Y:S04]  /*6d5f0*/  LDL.LU.64 R10, [R1+0x63b8] ;  /* 0x0063b800010a7983 */ /* 0x000f280000300a00 */
[----:B------:R-:W4:Y:S04]  /*6d600*/  LDL.LU.64 R8, [R1+0x63b0] ;  /* 0x0063b00001087983 */ /* 0x000f280000300a00 */
[----:B------:R-:W-:Y:S04]  /*6d610*/  STL [R1+0x61ec], R19 ;  /* 0x0061ec1301007387 */ /* 0x000fe80000100800 */
[----:B------:R0:W-:Y:S04]  /*6d620*/  STL [R1+0x61e8], R18 ;  /* 0x0061e81201007387 */ /* 0x0001e80000100800 */
[----:B0-----:R-:W4:Y:S02]  /*6d630*/  LDL.64 R18, [R1+0x148] ;  /* 0x0001480001127983 */ /* 0x001f240000100a00 */
[----:B----4-:R-:W-:Y:S06]  /*6d640*/  HMMA.16816.F32 R8, R24, R18, R8 ;  /* 0x000000121808723c */ /* 0x010fec0000001808 */
[----:B------:R-:W-:-:S02]  /*6d650*/  IMAD.MOV.U32 R16, RZ, RZ, R19 ;  /* 0x000000ffff107224 */ /* 0x000fc400078e0013 */
[----:B------:R-:W-:-:S15]  /*6d660*/  IMAD.MOV.U32 R3, RZ, RZ, R18 ;  /* 0x000000ffff037224 */ /* 0x000fde00078e0012 */
[----:B------:R-:W-:Y:S04]  /*6d670*/  STL.64 [R1+0xf10], R8 ;  /* 0x000f100801007387 */ /* 0x000fe80000100a00 */
[----:B------:R0:W-:Y:S04]  /*6d680*/  STL.64 [R1+0xf18], R10 ;  /* 0x000f180a01007387 */ /* 0x0001e80000100a00 */
[----:B0-----:R-:W4:Y:S04]  /*6d690*/  LDL.LU.64 R10, [R1+0x63a8] ;  /* 0x0063a800010a7983 */ /* 0x001f280000300a00 */
[----:B------:R0:W-:Y:S04]  /*6d6a0*/  STL [R1+0x61f4], R16 ;  /* 0x0061f41001007387 */ /* 0x0001e80000100800 */
[----:B0-----:R-:W3:Y:S04]  /*6d6b0*/  LDL.LU R16, [R1+0xf00] ;  /* 0x000f000001107983 */ /* 0x001ee80000300800 */
[----:B------:R-:W3:Y:S04]  /*6d6c0*/  LDL.LU R17, [R1+0xf04] ;  /* 0x000f040001117983 */ /* 0x000ee80000300800 */
[----:B------:R-:W3:Y:S04]  /*6d6d0*/  LDL.LU R18, [R1+0xf08] ;  /* 0x000f080001127983 */ /* 0x000ee80000300800 */
[----:B------:R-:W3:Y:S04]  /*6d6e0*/  LDL.LU R19, [R1+0xf0c] ;  /* 0x000f0c0001137983 */ /* 0x000ee80000300800 */
[----:B------:R-:W-:Y:S01]  /*6d6f0*/  STL [R1+0x61f0], R3 ;  /* 0x0061f00301007387 */ /* 0x000fe20000100800 */
[C---:B----4-:R-:W-:Y:S06]  /*6d700*/  HMMA.16816.F32 R12, R24.reuse, R10, R12 ;  /* 0x0000000a180c723c */ /* 0x050fec000000180c */
[----:B---3--:R-:W-:Y:S01]  /*6d710*/  HMMA.16816.F32 R16, R24, R22, R16 ;  /* 0x000000161810723c */ /* 0x008fe20000001810 */
[----:B------:R-:W-:-:S15]  /*6d720*/  IMAD.MOV.U32 R21, RZ, RZ, R10 ;  /* 0x000000ffff157224 */ /* 0x000fde00078e000a */
[----:B------:R-:W-:-:S07]  /*6d730*/  NOP ;  /* 0x0000000000007918 */ /* 0x000fce0000000000 */
[----:B------:R0:W-:Y:S04]  /*6d740*/  STL.64 [R1+0xf00], R16 ;  /* 0x000f001001007387 */ /* 0x0001e80000100a00 */
[----:B------:R-:W-:Y:S01]  /*6d750*/  STL.64 [R1+0xf08], R18 ;  /* 0x000f081201007387 */ /* 0x000fe20000100a00 */
[----:B0-----:R-:W-:-:S05]  /*6d760*/  IMAD.MOV.U32 R17, RZ, RZ, R22 ;  /* 0x000000ffff117224 */ /* 0x001fca00078e0016 */
[----:B------:R0:W-:Y:S04]  /*6d770*/  STL [R1+0x6208], R17 ;  /* 0x0062081101007387 */ /* 0x0001e80000100800 */
[----:B------:R-:W2:Y:S01]  /*6d780*/  LDL.LU R16, [R1+0xed0] ;  /* 0x000ed00001107983 */ /* 0x000ea20000300800 */
[----:B------:R-:W-:-:S03]  /*6d790*/  IMAD.MOV.U32 R22, RZ, RZ, R11 ;  /* 0x000000ffff167224 */ /* 0x000fc600078e000b */
[----:B0-----:R-:W2:Y:S04]  /*6d7a0*/  LDL.LU R17, [R1+0xed4] ;  /* 0x000ed40001117983 */ /* 0x001ea80000300800 */
[----:B------:R-:W2:Y:S04]  /*6d7b0*/  LDL.LU R18, [R1+0xed8] ;  /* 0x000ed80001127983 */ /* 0x000ea80000300800 */
[----:B------:R-:W2:Y:S04]  /*6d7c0*/  LDL.LU R19, [R1+0xedc] ;  /* 0x000edc0001137983 */ /* 0x000ea80000300800 */
[----:B------:R-:W-:Y:S04]  /*6d7d0*/  STL.64 [R1+0xef0], R12 ;  /* 0x000ef00c01007387 */ /* 0x000fe80000100a00 */
[----:B------:R0:W-:Y:S04]  /*6d7e0*/  STL.64 [R1+0xef8], R14 ;  /* 0x000ef80e01007387 */ /* 0x0001e80000100a00 */
[----:B0-----:R-:W3:Y:S04]  /*6d7f0*/  LDL.LU.64 R14, [R1+0x63a0] ;  /* 0x0063a000010e7983 */ /* 0x001ee80000300a00 */
[----:B------:R-:W3:Y:S04]  /*6d800*/  LDL.LU.64 R10, [R1+0x6398] ;  /* 0x00639800010a7983 */ /* 0x000ee80000300a00 */
[----:B------:R-:W3:Y:S01]  /*6d810*/  LDL.LU.64 R8, [R1+0x6390] ;  /* 0x0063900001087983 */ /* 0x000ee20000300a00 */
[----:B------:R-:W-:Y:S01]  /*6d820*/  IMAD.MOV.U32 R20, RZ, RZ, R23 ;  /* 0x000000ffff147224 */ /* 0x000fe200078e0017 */
[----:B---3--:R-:W-:Y:S06]  /*6d830*/  HMMA.16816.F32 R8, R24, R14, R8 ;  /* 0x0000000e1808723c */ /* 0x008fec0000001808 */
[----:B------:R-:W-:-:S02]  /*6d840*/  IMAD.MOV.U32 R29, RZ, RZ, R15 ;  /* 0x000000ffff1d7224 */ /* 0x000fc400078e000f */
[----:B------:R-:W-:-:S15]  /*6d850*/  IMAD.MOV.U32 R23, RZ, RZ, R14 ;  /* 0x000000ffff177224 */ /* 0x000fde00078e000e */
[----:B------:R0:W-:Y:S04]  /*6d860*/  STL.64 [R1+0xee0], R8 ;  /* 0x000ee00801007387 */ /* 0x0001e80000100a00 */
[----:B------:R-:W-:Y:S04]  /*6d870*/  STL.64 [R1+0xee8], R10 ;  /* 0x000ee80a01007387 */ /* 0x000fe80000100a00 */
[----:B0-----:R-:W3:Y:S04]  /*6d880*/  LDL.LU R9, [R1+0x6388] ;  /* 0x0063880001097983 */ /* 0x001ee80000300800 */
[----:B------:R-:W4:Y:S04]  /*6d890*/  LDL.LU.64 R12, [R1+0x6380] ;  /* 0x00638000010c7983 */ /* 0x000f280000300a00 */
[----:B------:R-:W-:Y:S04]  /*6d8a0*/  STL [R1+0x620c], R29 ;  /* 0x00620c1d01007387 */ /* 0x000fe80000100800 */
[----:B------:R-:W-:Y:S04]  /*6d8b0*/  STL.64 [R1+0x6200], R22 ;  /* 0x0062001601007387 */ /* 0x000fe80000100a00 */
[----:B------:R2:W-:Y:S02]  /*6d8c0*/  STL.64 [R1+0x61f8], R20 ;  /* 0x0061f81401007387 */ /* 0x0005e40000100a00 */
[----:B--2---:R-:W-:Y:S07]  /*6d8d0*/  HMMA.16816.F32 R20, R24, R6, R16 ;  /* 0x000000061814723c */ /* 0x004fee0000001810 */
[----:B------:R-:W-:-:S02]  /*6d8e0*/  IMAD.MOV.U32 R19, RZ, RZ, R6 ;  /* 0x000000ffff137224 */ /* 0x000fc400078e0006 */
[----:B------:R-:W-:-:S14]  /*6d8f0*/  IMAD.MOV.U32 R18, RZ, RZ, R7 ;  /* 0x000000ffff127224 */ /* 0x000fdc00078e0007 */
[----:B------:R0:W-:Y:S04]  /*6d900*/  STL.64 [R1+0xed0], R20 ;  /* 0x000ed01401007387 */ /* 0x0001e80000100a00 */
[----:B------:R1:W-:Y:S04]  /*6d910*/  STL.64 [R1+0xed8], R22 ;  /* 0x000ed81601007387 */ /* 0x0003e80000100a00 */
[----:B------:R-:W-:Y:S04]  /*6d920*/  STL.64 [R1+0x6378], R18 ;  /* 0x0063781201007387 */ /* 0x000fe80000100a00 */
[----:B0-----:R-:W2:Y:S04]  /*6d930*/  LDL.LU R20, [R1+0xe30] ;  /* 0x000e300001147983 */ /* 0x001ea80000300800 */
[----:B------:R-:W2:Y:S04]  /*6d940*/  LDL.LU R21, [R1+0xe34] ;  /* 0x000e340001157983 */ /* 0x000ea80000300800 */
[----:B-1----:R-:W3:Y:S04]  /*6d950*/  LDL.LU R22, [R1+0xe38] ;  /* 0x000e380001167983 */ /* 0x002ee80000300800 */
[----:B------:R-:W3:Y:S04]  /*6d960*/  LDL.LU R23, [R1+0xe3c] ;  /* 0x000e3c0001177983 */ /* 0x000ee80000300800 */
[----:B------:R-:W4:Y:S04]  /*6d970*/  LDL.64 R10, [R1+0x98] ;  /* 0x00009800010a7983 */ /* 0x000f280000100a00 */
[----:B----4-:R-:W-:Y:S04]  /*6d980*/  STL.64 [R1+0x62f8], R10 ;  /* 0x0062f80a01007387 */ /* 0x010fe80000100a00 */
[----:B---3--:R0:W-:Y:S04]  /*6d990*/  STL.64 [R1+0x62d0], R22 ;  /* 0x0062d01601007387 */ /* 0x0081e80000100a00 */
[----:B--2---:R1:W-:Y:S04]  /*6d9a0*/  STL.64 [R1+0x62c8], R20 ;  /* 0x0062c81401007387 */ /* 0x0043e80000100a00 */
[----:B0-----:R-:W2:Y:S04]  /*6d9b0*/  LDL.64 R22, [R1+0x88] ;  /* 0x0000880001167983 */ /* 0x001ea80000100a00 */
[----:B--2---:R0:W-:Y:S04]  /*6d9c0*/  STL.64 [R1+0x62f0], R22 ;  /* 0x0062f01601007387 */ /* 0x0041e80000100a00 */
[----:B-1----:R-:W2:Y:S04]  /*6d9d0*/  LDL.LU R20, [R1+0xe60] ;  /* 0x000e600001147983 */ /* 0x002ea80000300800 */
[----:B------:R-:W2:Y:S04]  /*6d9e0*/  LDL.LU R21, [R1+0xe64] ;  /* 0x000e640001157983 */ /* 0x000ea80000300800 */
[----:B0-----:R-:W3:Y:S04]  /*6d9f0*/  LDL.LU R22, [R1+0xe68] ;  /* 0x000e680001167983 */ /* 0x001ee80000300800 */
[----:B------:R-:W3:Y:S01]  /*6da00*/  LDL.LU R23, [R1+0xe6c] ;  /* 0x000e6c0001177983 */ /* 0x000ee20000300800 */
[----:B------:R-:W-:-:S02]  /*6da10*/  IMAD.MOV.U32 R10, RZ, RZ, R28 ;  /* 0x000000ffff0a7224 */ /* 0x000fc400078e001c */
[----:B------:R-:W-:Y:S01]  /*6da20*/  IMAD.MOV.U32 R11, RZ, RZ, R13 ;  /* 0x000000ffff0b7224 */ /* 0x000fe200078e000d */
[----:B---3--:R-:W-:Y:S04]  /*6da30*/  STL.64 [R1+0x6308], R22 ;  /* 0x0063081601007387 */ /* 0x008fe80000100a00 */
[----:B--2---:R-:W-:Y:S04]  /*6da40*/  STL.64 [R1+0x6300], R20 ;  /* 0x0063001401007387 */ /* 0x004fe80000100a00 */
[----:B------:R0:W-:Y:S04]  /*6da50*/  STL.64 [R1+0x6310], R10 ;  /* 0x0063100a01007387 */ /* 0x0001e80000100a00 */
[----:B0-----:R-:W2:Y:S04]  /*6da60*/  LDL.64 R10, [R1+0xb8] ;  /* 0x0000b800010a7983 */ /* 0x001ea80000100a00 */
[----:B--2---:R0:W-:Y:S04]  /*6da70*/  STL.64 [R1+0x6328], R10 ;  /* 0x0063280a01007387 */ /* 0x0041e80000100a00 */
[----:B------:R-:W2:Y:S04]  /*6da80*/  LDL.LU R20, [R1+0xe70] ;  /* 0x000e700001147983 */ /* 0x000ea80000300800 */
[----:B------:R-:W2:Y:S04]  /*6da90*/  LDL.LU R21, [R1+0xe74] ;  /* 0x000e740001157983 */ /* 0x000ea80000300800 */
[----:B------:R-:W3:Y:S04]  /*6daa0*/  LDL.LU R22, [R1+0xe78] ;  /* 0x000e780001167983 */ /* 0x000ee80000300800 */
[----:B------:R-:W3:Y:S01]  /*6dab0*/  LDL.LU R23, [R1+0xe7c] ;  /* 0x000e7c0001177983 */ /* 0x000ee20000300800 */
[----:B0-----:R-:W-:-:S03]  /*6dac0*/  IMAD.MOV.U32 R10, RZ, RZ, R12 ;  /* 0x000000ffff0a7224 */ /* 0x001fc600078e000c */
[----:B------:R-:W4:Y:S04]  /*6dad0*/  LDL.LU R12, [R1+0xeb0] ;  /* 0x000eb000010c7983 */ /* 0x000f280000300800 */
[----:B------:R-:W4:Y:S04]  /*6dae0*/  LDL.LU R13, [R1+0xeb4] ;  /* 0x000eb400010d7983 */ /* 0x000f280000300800 */
[----:B------:R-:W2:Y:S04]  /*6daf0*/  LDL.LU R14, [R1+0xeb8] ;  /* 0x000eb800010e7983 */ /* 0x000ea80000300800 */
[----:B------:R-:W2:Y:S04]  /*6db00*/  LDL.LU R15, [R1+0xebc] ;  /* 0x000ebc00010f7983 */ /* 0x000ea80000300800 */
[----:B------:R-:W3:Y:S04]  /*6db10*/  LDL.LU R16, [R1+0xec0] ;  /* 0x000ec00001107983 */ /* 0x000ee80000300800 */
[----:B------:R-:W3:Y:S01]  /*6db20*/  LDL.LU R17, [R1+0xec4] ;  /* 0x000ec40001117983 */ /* 0x000ee20000300800 */
[----:B------:R-:W-:-:S03]  /*6db30*/  IMAD.MOV.U32 R11, RZ, RZ, R9 ;  /* 0x000000ffff0b7224 */ /* 0x000fc600078e0009 */
[----:B------:R-:W3:Y:S04]  /*6db40*/  LDL.LU R18, [R1+0xec8] ;  /* 0x000ec80001127983 */ /* 0x000ee80000300800 */
[----:B------:R-:W3:Y:S04]  /*6db50*/  LDL.LU R19, [R1+0xecc] ;  /* 0x000ecc0001137983 */ /* 0x000ee80000300800 */
[----:B--2---:R0:W-:Y:S04]  /*6db60*/  STL.64 [R1+0x6370], R14 ;  /* 0x0063700e01007387 */ /* 0x0041e80000100a00 */
[----:B----4-:R-:W-:Y:S04]  /*6db70*/  STL.64 [R1+0x6368], R12 ;  /* 0x0063680c01007387 */ /* 0x010fe80000100a00 */
[----:B0-----:R-:W2:Y:S04]  /*6db80*/  LDL.64 R14, [R1+0xf8] ;  /* 0x0000f800010e7983 */ /* 0x001ea80000100a00 */
[----:B------:R0:W-:Y:S04]  /*6db90*/  STL.64 [R1+0x6340], R10 ;  /* 0x0063400a01007387 */ /* 0x0001e80000100a00 */
[----:B0-----:R-:W4:Y:S04]  /*6dba0*/  LDL.64 R10, [R1+0xd8] ;  /* 0x0000d800010a7983 */ /* 0x001f280000100a00 */
[----:B----4-:R0:W-:Y:S04]  /*6dbb0*/  STL.64 [R1+0x6358], R10 ;  /* 0x0063580a01007387 */ /* 0x0101e80000100a00 */
[----:B0-----:R-:W4:Y:S04]  /*6dbc0*/  LDL.64 R10, [R1+0xe8] ;  /* 0x0000e800010a7983 */ /* 0x001f280000100a00 */
[----:B---3--:R-:W-:Y:S04]  /*6dbd0*/  STL.64 [R1+0x6320], R22 ;  /* 0x0063201601007387 */ /* 0x008fe80000100a00 */
[----:B------:R0:W-:Y:S04]  /*6dbe0*/  STL.64 [R1+0x6318], R20 ;  /* 0x0063181401007387 */ /* 0x0001e80000100a00 */
[----:B0-----:R-:W3:Y:S04]  /*6dbf0*/  LDL.LU R20, [R1+0xe80] ;  /* 0x000e800001147983 */ /* 0x001ee80000300800 */
[----:B------:R-:W3:Y:S04]  /*6dc00*/  LDL.LU R21, [R1+0xe84] ;  /* 0x000e840001157983 */ /* 0x000ee80000300800 */
[----:B------:R-:W2:Y:S04]  /*6dc10*/  LDL.LU R22, [R1+0xe88] ;  /* 0x000e880001167983 */ /* 0x000ea80000300800 */
[----:B------:R-:W2:Y:S04]  /*6dc20*/  LDL.LU R23, [R1+0xe8c] ;  /* 0x000e8c0001177983 */ /* 0x000ea80000300800 */
[----:B--2---:R-:W-:Y:S04]  /*6dc30*/  STL.64 [R1+0x6338], R22 ;  /* 0x0063381601007387 */ /* 0x004fe80000100a00 */
[----:B---3--:R0:W-:Y:S04]  /*6dc40*/  STL.64 [R1+0x6330], R20 ;  /* 0x0063301401007387 */ /* 0x0081e80000100a00 */
[----:B0-----:R-:W2:Y:S04]  /*6dc50*/  LDL.LU R20, [R1+0xe90] ;  /* 0x000e900001147983 */ /* 0x001ea80000300800 */
[----:B------:R-:W2:Y:S04]  /*6dc60*/  LDL.LU R21, [R1+0xe94] ;  /* 0x000e940001157983 */ /* 0x000ea80000300800 */
[----:B------:R-:W3:Y:S04]  /*6dc70*/  LDL.LU R22, [R1+0xe98] ;  /* 0x000e980001167983 */ /* 0x000ee80000300800 */
[----:B------:R-:W3:Y:S01]  /*6dc80*/  LDL.LU R23, [R1+0xe9c] ;  /* 0x000e9c0001177983 */ /* 0x000ee20000300800 */
[----:B------:R-:W-:Y:S03]  /*6dc90*/  HMMA.16816.F32 R16, R24, R14, R16 ;  /* 0x0000000e1810723c */ /* 0x000fe60000001810 */
[----:B---3--:R-:W-:Y:S04]  /*6dca0*/  STL.64 [R1+0x6350], R22 ;  /* 0x0063501601007387 */ /* 0x008fe80000100a00 */
[----:B--2---:R0:W-:Y:S04]  /*6dcb0*/  STL.64 [R1+0x6348], R20 ;  /* 0x0063481401007387 */ /* 0x0041e80000100a00 */
[----:B0-----:R-:W2:Y:S04]  /*6dcc0*/  LDL.LU R20, [R1+0xea0] ;  /* 0x000ea00001147983 */ /* 0x001ea80000300800 */
[----:B------:R-:W2:Y:S04]  /*6dcd0*/  LDL.LU R21, [R1+0xea4] ;  /* 0x000ea40001157983 */ /* 0x000ea80000300800 */
[----:B------:R-:W2:Y:S04]  /*6dce0*/  LDL.LU R22, [R1+0xea8] ;  /* 0x000ea80001167983 */ /* 0x000ea80000300800 */
[----:B------:R-:W2:Y:S04]  /*6dcf0*/  LDL.LU R23, [R1+0xeac] ;  /* 0x000eac0001177983 */ /* 0x000ea80000300800 */
[----:B------:R-:W3:Y:S01]  /*6dd00*/  LDL.64 R6, [R1+0x68] ;  /* 0x0000680001067983 */ /* 0x000ee20000100a00 */
[----:B------:R-:W-:-:S03]  /*6dd10*/  IMAD.MOV.U32 R3, RZ, RZ, R15 ;  /* 0x000000ffff037224 */ /* 0x000fc600078e000f */
[----:B---3--:R0:W-:Y:S04]  /*6dd20*/  STL.64 [R1+0x62d8], R6 ;  /* 0x0062d80601007387 */ /* 0x0081e80000100a00 */
[----:B------:R-:W3:Y:S04]  /*6dd30*/  LDL.LU R4, [R1+0xe50] ;  /* 0x000e500001047983 */ /* 0x000ee80000300800 */
[----:B------:R-:W3:Y:S04]  /*6dd40*/  LDL.LU R5, [R1+0xe54] ;  /* 0x000e540001057983 */ /* 0x000ee80000300800 */
[----:B0-----:R-:W3:Y:S04]  /*6dd50*/  LDL.LU R6, [R1+0xe58] ;  /* 0x000e580001067983 */ /* 0x001ee80000300800 */
[----:B------:R-:W3:Y:S04]  /*6dd60*/  LDL.LU R7, [R1+0xe5c] ;  /* 0x000e5c0001077983 */ /* 0x000ee80000300800 */
[----:B------:R0:W-:Y:S04]  /*6dd70*/  STL.64 [R1+0xec0], R16 ;  /* 0x000ec01001007387 */ /* 0x0001e80000100a00 */
[----:B------:R1:W-:Y:S01]  /*6dd80*/  STL.64 [R1+0xec8], R18 ;  /* 0x000ec81201007387 */ /* 0x0003e20000100a00 */
[----:B0-----:R-:W-:-:S03]  /*6dd90*/  IMAD.MOV.U32 R16, RZ, RZ, R14 ;  /* 0x000000ffff107224 */ /* 0x001fc600078e000e */
[----:B-1----:R-:W3:Y:S04]  /*6dda0*/  LDL.LU.64 R18, [R1+0x6378] ;  /* 0x0063780001127983 */ /* 0x002ee80000300a00 */
[----:B------:R-:W4:Y:S04]  /*6ddb0*/  LDL.LU.64 R14, [R1+0x6370] ;  /* 0x00637000010e7983 */ /* 0x000f280000300a00 */
[----:B------:R-:W4:Y:S02]  /*6ddc0*/  LDL.LU.64 R12, [R1+0x6368] ;  /* 0x00636800010c7983 */ /* 0x000f240000300a00 */
[----:B----4-:R-:W-:-:S15]  /*6ddd0*/  HMMA.16816.F32 R12, R24, R10, R12 ;  /* 0x0000000a180c723c */ /* 0x010fde000000180c */
[----:B------:R-:W-:-:S08]  /*6dde0*/  NOP ;  /* 0x0000000000007918 */ /* 0x000fd00000000000 */
[----:B------:R0:W-:Y:S04]  /*6ddf0*/  STL.64 [R1+0xeb0], R12 ;  /* 0x000eb00c01007387 */ /* 0x0001e80000100a00 */
[----:B------:R1:W-:Y:S01]  /*6de00*/  STL.64 [R1+0xeb8], R14 ;  /* 0x000eb80e01007387 */ /* 0x0003e20000100a00 */
[----:B0-----:R-:W-:-:S03]  /*6de10*/  IMAD.MOV.U32 R13, RZ, RZ, R10 ;  /* 0x000000ffff0d7224 */ /* 0x001fc600078e000a */
[----:B-1----:R-:W4:Y:S01]  /*6de20*/  LDL.LU.64 R14, [R1+0x6360] ;  /* 0x00636000010e7983 */ /* 0x002f220000300a00 */
[----:B------:R-:W-:-:S03]  /*6de30*/  IMAD.MOV.U32 R12, RZ, RZ, R11 ;  /* 0x000000ffff0c7224 */ /* 0x000fc600078e000b */
[----:B------:R-:W2:Y:S02]  /*6de40*/  LDL.LU.64 R10, [R1+0x6358] ;  /* 0x00635800010a7983 */ /* 0x000ea40000300a00 */
[----:B--2---:R-:W-:Y:S02]  /*6de50*/  HMMA.16816.F32 R20, R24, R10, R20 ;  /* 0x0000000a1814723c */ /* 0x004fe40000001814 */
[----:B----4-:R-:W-:Y:S04]  /*6de60*/  STL.64 [R1+0x6248], R14 ;  /* 0x0062480e01007387 */ /* 0x010fe80000100a00 */
[----:B------:R-:W-:Y:S01]  /*6de70*/  STL.64 [R1+0x6240], R12 ;  /* 0x0062400c01007387 */ /* 0x000fe20000100a00 */
[----:B------:R-:W-:Y:S02]  /*6de80*/  IMAD.MOV.U32 R29, RZ, RZ, R10 ;  /* 0x000000ffff1d7224 */ /* 0x000fe400078e000a */
[----:B------:R-:W-:-:S14]  /*6de90*/  IMAD.MOV.U32 R17, RZ, RZ, R11 ;  /* 0x000000ffff117224 */ /* 0x000fdc00078e000b */
[----:B------:R-:W-:Y:S04]  /*6dea0*/  STL.64 [R1+0xea0], R20 ;  /* 0x000ea01401007387 */ /* 0x000fe80000100a00 */
[----:B------:R0:W-:Y:S04]  /*6deb0*/  STL.64 [R1+0xea8], R22 ;  /* 0x000ea81601007387 */ /* 0x0001e80000100a00 */
[----:B0-----:R-:W2:Y:S04]  /*6dec0*/  LDL.LU.64 R22, [R1+0x6350] ;  /* 0x0063500001167983 */ /* 0x001ea80000300a00 */
[----:B------:R-:W2:Y:S04]  /*6ded0*/  LDL.LU.64 R20, [R1+0x6348] ;  /* 0x0063480001147983 */ /* 0x000ea80000300a00 */
[----:B------:R-:W2:Y:S04]  /*6dee0*/  LDL.LU.64 R10, [R1+0x6340] ;  /* 0x00634000010a7983 */ /* 0x000ea80000300a00 */
[----:B---3--:R-:W-:Y:S04]  /*6def0*/  STL.64 [R1+0x6218], R18 ;  /* 0x0062181201007387 */ /* 0x008fe80000100a00 */
[----:B------:R0:W-:Y:S04]  /*6df00*/  STL.64 [R1+0x6210], R16 ;  /* 0x0062101001007387 */ /* 0x0001e80000100a00 */
[----:B0-----:R-:W3:Y:S04]  /*6df10*/  LDL.LU R16, [R1+0xe40] ;  /* 0x000e400001107983 */ /* 0x001ee80000300800 */
[----:B------:R-:W3:Y:S04]  /*6df20*/  LDL.LU R17, [R1+0xe44] ;  /* 0x000e440001117983 */ /* 0x000ee80000300800 */
[----:B------:R-:W3:Y:S04]  /*6df30*/  LDL.LU R18, [R1+0xe48] ;  /* 0x000e480001127983 */ /* 0x000ee80000300800 */
[----:B------:R-:W3:Y:S01]  /*6df40*/  LDL.LU R19, [R1+0xe4c] ;  /* 0x000e4c0001137983 */ /* 0x000ee20000300800 */
[----:B--2---:R-:W-:Y:S03]  /*6df50*/  HMMA.16816.F32 R8, R24, R10, R20 ;  /* 0x0000000a1808723c */ /* 0x004fe60000001814 */
[----:B------:R-:W2:Y:S04]  /*6df60*/  LDL.LU.64 R22, [R1+0x6338] ;  /* 0x0063380001167983 */ /* 0x000ea80000300a00 */
[----:B------:R-:W2:-:S15]  /*6df70*/  LDL.LU.64 R20, [R1+0x6330] ;  /* 0x0063300001147983 */ /* 0x000e9e0000300a00 */
[----:B------:R-:W-:-:S01]  /*6df80*/  NOP ;  /* 0x0000000000007918 */ /* 0x000fc20000000000 */
[----:B------:R-:W-:Y:S04]  /*6df90*/  STL.64 [R1+0xe90], R8 ;  /* 0x000e900801007387 */ /* 0x000fe80000100a00 */
[----:B------:R0:W-:Y:S04]  /*6dfa0*/  STL.64 [R1+0xe98], R10 ;  /* 0x000e980a01007387 */ /* 0x0001e80000100a00 */
[----:B0-----:R-:W2:Y:S01]  /*6dfb0*/  LDL.LU.64 R10, [R1+0x6328] ;  /* 0x00632800010a7983 */ /* 0x001ea20000300a00 */
[----:B------:R-:W-:Y:S02]  /*6dfc0*/  IMAD.MOV.U32 R14, RZ, RZ, R2 ;  /* 0x000000ffff0e7224 */ /* 0x000fe400078e0002 */
        /* <DEDUP_REMOVED lines=15> */
[----:B------:R-:W-:Y:S04]  /*6e0c0*/  STL.64 [R1+0xe70], R8 ;  /* 0x000e700801007387 */ /* 0x000fe80000100a00 */
[----:B------:R0:W-:Y:S04]  /*6e0d0*/  STL.64 [R1+0xe78], R10 ;  /* 0x000e780a01007387 */ /* 0x0001e80000100a00 */
[----:B0-----:R-:W2:Y:S02]  /*6e0e0*/  LDL.LU.64 R10, [R1+0x62f8] ;  /* 0x0062f800010a7983 */ /* 0x001ea40000300a00 */
[----:B--2---:R-:W-:-:S15]  /*6e0f0*/  HMMA.16816.F32 R20, R24, R10, R20 ;  /* 0x0000000a1814723c */ /* 0x004fde0000001814 */
[----:B------:R-:W-:-:S08]  /*6e100*/  NOP ;  /* 0x0000000000007918 */ /* 0x000fd00000000000 */
[----:B------:R-:W-:Y:S04]  /*6e110*/  STL.64 [R1+0xe60], R20 ;  /* 0x000e601401007387 */ /* 0x000fe80000100a00 */
[----:B------:R0:W-:Y:S04]  /*6e120*/  STL.64 [R1+0xe68], R22 ;  /* 0x000e681601007387 */ /* 0x0001e80000100a00 */
[----:B0-----:R-:W2:Y:S01]  /*6e130*/  LDL.LU.64 R22, [R1+0x62f0] ;  /* 0x0062f00001167983 */ /* 0x001ea20000300a00 */
[----:B------:R-:W-:Y:S02]  /*6e140*/  IMAD.MOV.U32 R9, RZ, RZ, R11 ;  /* 0x000000ffff097224 */ /* 0x000fe400078e000b */
[----:B------:R-:W-:-:S02]  /*6e150*/  IMAD.MOV.U32 R28, RZ, RZ, R10 ;  /* 0x000000ffff1c7224 */ /* 0x000fc400078e000a */
[----:B------:R-:W4:Y:S04]  /*6e160*/  LDL.LU.64 R10, [R1+0x62e8] ;  /* 0x0062e800010a7983 */ /* 0x000f280000300a00 */
[----:B------:R-:W4:Y:S04]  /*6e170*/  LDL.LU R8, [R1+0x62e0] ;  /* 0x0062e00001087983 */ /* 0x000f280000300800 */
        /* <DEDUP_REMOVED lines=10> */
[----:B---3--:R-:W-:Y:S03]  /*6e220*/  HMMA.16816.F32 R16, R24, R14, R16 ;  /* 0x0000000e1810723c */ /* 0x008fe60000001810 */
[----:B------:R-:W-:Y:S04]  /*6e230*/  STL [R1+0x606c], R2 ;  /* 0x00606c0201007387 */ /* 0x000fe80000100800 */
[----:B------:R-:W-:-:S15]  /*6e240*/  STL [R1+0x6068], R0 ;  /* 0x0060680001007387 */ /* 0x000fde0000100800 */
[----:B------:R-:W-:-:S01]  /*6e250*/  NOP ;  /* 0x0000000000007918 */ /* 0x000fc20000000000 */
[----:B------:R-:W-:Y:S04]  /*6e260*/  STL.64 [R1+0xe40], R16 ;  /* 0x000e401001007387 */ /* 0x000fe80000100a00 */
[----:B------:R-:W-:Y:S01]  /*6e270*/  STL.64 [R1+0xe48], R18 ;  /* 0x000e481201007387 */ /* 0x000fe20000100a00 */
[----:B--2---:R-:W-:Y:S06]  /*6e280*/  HMMA.16816.F32 R12, R24, R6, R20 ;  /* 0x00000006180c723c */ /* 0x004fec0000001814 */
[----:B------:R-:W-:-:S02]  /*6e290*/  IMAD.MOV.U32 R9, RZ, RZ, R6 ;  /* 0x000000ffff097224 */ /* 0x000fc400078e0006 */
[----:B------:R-:W-:-:S15]  /*6e2a0*/  IMAD.MOV.U32 R28, RZ, RZ, R7 ;  /* 0x000000ffff1c7224 */ /* 0x000fde00078e0007 */
[----:B------:R-:W-:Y:S04]  /*6e2b0*/  STL.64 [R1+0xe30], R12 ;  /* 0x000e300c01007387 */ /* 0x000fe80000100a00 */
[----:B------:R0:W-:Y:S04]  /*6e2c0*/  STL.64 [R1+0xe38], R14 ;  /* 0x000e380e01007387 */ /* 0x0001e80000100a00 */
[----:B------:R-:W2:Y:S04]  /*6e2d0*/  LDL.LU R4, [R1+0xdb0] ;  /* 0x000db00001047983 */ /* 0x000ea80000300800 */
[----:B------:R-:W2:Y:S04]  /*6e2e0*/  LDL.LU R5, [R1+0xdb4] ;  /* 0x000db40001057983 */ /* 0x000ea80000300800 */
[----:B------:R-:W3:Y:S04]  /*6e2f0*/  LDL.LU R6, [R1+0xdb8] ;  /* 0x000db80001067983 */ /* 0x000ee80000300800 */
[----:B------:R-:W3:Y:S04]  /*6e300*/  LDL.LU R7, [R1+0xdbc] ;  /* 0x000dbc0001077983 */ /* 0x000ee80000300800 */
[----:B0-----:R-:W2:Y:S01]  /*6e310*/  LDL R14, [R1+0x8] ;  /* 0x00000800010e7983 */ /* 0x001ea20000100800 */
[----:B----4-:R-:W-:-:S05]  /*6e320*/  IMAD.MOV.U32 R15, RZ, RZ, R8 ;  /* 0x000000ffff0f7224 */ /* 0x010fca00078e0008 */
[----:B--2---:R-:W-:Y:S04]  /*6e330*/  STL.64 [R1+0x6260], R14 ;  /* 0x0062600e01007387 */ /* 0x004fe80000100a00 */
[----:B---3--:R-:W-:Y:S04]  /*6e340*/  STL.64 [R1+0x6238], R6 ;  /* 0x0062380601007387 */ /* 0x008fe80000100a00 */
[----:B------:R0:W-:Y:S04]  /*6e350*/  STL.64 [R1+0x6230], R4 ;  /* 0x0062300401007387 */ /* 0x0001e80000100a00 */
[----:B0-----:R-:W2:Y:S04]  /*6e360*/  LDL.LU R4, [R1+0xdc0] ;  /* 0x000dc00001047983 */ /* 0x001ea80000300800 */
[----:B------:R-:W2:Y:S04]  /*6e370*/  LDL.LU R5, [R1+0xdc4] ;  /* 0x000dc40001057983 */ /* 0x000ea80000300800 */
[----:B------:R-:W3:Y:S04]  /*6e380*/  LDL.LU R6, [R1+0xdc8] ;  /* 0x000dc80001067983 */ /* 0x000ee80000300800 */
[----:B------:R-:W3:Y:S04]  /*6e390*/  LDL.LU R7, [R1+0xdcc] ;  /* 0x000dcc0001077983 */ /* 0x000ee80000300800 */
[----:B------:R-:W4:Y:S04]  /*6e3a0*/  LDL.64 R22, [R1+0x48] ;  /* 0x0000480001167983 */ /* 0x000f280000100a00 */
[----:B----4-:R-:W-:Y:S04]  /*6e3b0*/  STL.64 [R1+0x62b0], R22 ;  /* 0x0062b01601007387 */ /* 0x010fe80000100a00 */
[----:B------:R-:W4:Y:S04]  /*6e3c0*/  LDL.64 R14, [R1+0x18] ;  /* 0x00001800010e7983 */ /* 0x000f280000100a00 */
[----:B----4-:R0:W-:Y:S04]  /*6e3d0*/  STL.64 [R1+0x6278], R14 ;  /* 0x0062780e01007387 */ /* 0x0101e80000100a00 */
[----:B0-----:R-:W4:Y:S04]  /*6e3e0*/  LDL.64 R14, [R1+0x28] ;  /* 0x00002800010e7983 */ /* 0x001f280000100a00 */
[----:B----4-:R0:W-:Y:S04]  /*6e3f0*/  STL.64 [R1+0x6290], R14 ;  /* 0x0062900e01007387 */ /* 0x0101e80000100a00 */
[----:B0-----:R-:W4:Y:S04]  /*6e400*/  LDL.64 R14, [R1+0x38] ;  /* 0x00003800010e7983 */ /* 0x001f280000100a00 */
[----:B----4-:R0:W-:Y:S04]  /*6e410*/  STL.64 [R1+0x62a8], R14 ;  /* 0x0062a80e01007387 */ /* 0x0101e80000100a00 */
[----:B------:R-:W4:Y:S04]  /*6e420*/  LDL.LU R12, [R1+0xe10] ;  /* 0x000e1000010c7983 */ /* 0x000f280000300800 */
[----:B------:R-:W4:Y:S04]  /*6e430*/  LDL.LU R13, [R1+0xe14] ;  /* 0x000e1400010d7983 */ /* 0x000f280000300800 */
[----:B0-----:R-:W2:Y:S04]  /*6e440*/  LDL.LU R14, [R1+0xe18] ;  /* 0x000e1800010e7983 */ /* 0x001ea80000300800 */
[----:B------:R-:W2:Y:S04]  /*6e450*/  LDL.LU R15, [R1+0xe1c] ;  /* 0x000e1c00010f7983 */ /* 0x000ea80000300800 */
[----:B--2---:R-:W-:Y:S04]  /*6e460*/  STL.64 [R1+0x62c0], R14 ;  /* 0x0062c00e01007387 */ /* 0x004fe80000100a00 */
[----:B----4-:R0:W-:Y:S04]  /*6e470*/  STL.64 [R1+0x62b8], R12 ;  /* 0x0062b80c01007387 */ /* 0x0101e80000100a00 */
[----:B0-----:R-:W2:Y:S04]  /*6e480*/  LDL.LU R12, [R1+0xe20] ;  /* 0x000e2000010c7983 */ /* 0x001ea80000300800 */
[----:B------:R-:W2:Y:S04]  /*6e490*/  LDL.LU R13, [R1+0xe24] ;  /* 0x000e2400010d7983 */ /* 0x000ea80000300800 */
[----:B------:R-:W2:Y:S04]  /*6e4a0*/  LDL.LU R14, [R1+0xe28] ;  /* 0x000e2800010e7983 */ /* 0x000ea80000300800 */
[----:B------:R-:W2:Y:S04]  /*6e4b0*/  LDL.LU R15, [R1+0xe2c] ;  /* 0x000e2c00010f7983 */ /* 0x000ea80000300800 */
[----:B------:R-:W2:Y:S04]  /*6e4c0*/  LDL.64 R22, [R1+0x58] ;  /* 0x0000580001167983 */ /* 0x000ea80000100a00 */
[----:B---3--:R-:W-:Y:S04]  /*6e4d0*/  STL.64 [R1+0x6258], R6 ;  /* 0x0062580601007387 */ /* 0x008fe80000100a00 */
[----:B------:R0:W-:Y:S04]  /*6e4e0*/  STL.64 [R1+0x6250], R4 ;  /* 0x0062500401007387 */ /* 0x0001e80000100a00 */
        /* <DEDUP_REMOVED lines=9> */
[----:B------:R-:W4:Y:S01]  /*6e580*/  LDL.LU R7, [R1+0xdec] ;  /* 0x000dec0001077983 */ /* 0x000f220000300800 */
[----:B--2---:R-:W-:Y:S03]  /*6e590*/  HMMA.16816.F32 R12, R24, R22, R12 ;  /* 0x00000016180c723c */ /* 0x004fe6000000180c */
[----:B----4-:R-:W-:Y:S04]  /*6e5a0*/  STL.64 [R1+0x6288], R6 ;  /* 0x0062880601007387 */ /* 0x010fe80000100a00 */
[----:B---3--:R0:W-:Y:S04]  /*6e5b0*/  STL.64 [R1+0x6280], R4 ;  /* 0x0062800401007387 */ /* 0x0081e80000100a00 */
        /* <DEDUP_REMOVED lines=16> */
[----:B------:R-:W-:Y:S04]  /*6e6c0*/  STL [R1+0x6074], R28 ;  /* 0x0060741c01007387 */ /* 0x000fe80000100800 */
[----:B------:R-:W-:Y:S04]  /*6e6d0*/  STL [R1+0x6070], R9 ;  /* 0x0060700901007387 */ /* 0x000fe80000100800 */
[----:B------:R-:W-:Y:S04]  /*6e6e0*/  STL.64 [R1+0xe20], R12 ;  /* 0x000e200c01007387 */ /* 0x000fe80000100a00 */
[----:B------:R0:W-:Y:S04]  /*6e6f0*/  STL.64 [R1+0xe28], R14 ;  /* 0x000e280e01007387 */ /* 0x0001e80000100a00 */
[----:B0-----:R-:W4:Y:S04]  /*6e700*/  LDL.LU.64 R14, [R1+0x62c0] ;  /* 0x0062c000010e7983 */ /* 0x001f280000300a00 */
[----:B------:R-:W4:Y:S04]  /*6e710*/  LDL.LU.64 R12, [R1+0x62b8] ;  /* 0x0062b800010c7983 */ /* 0x000f280000300a00 */
[----:B------:R-:W4:Y:S04]  /*6e720*/  LDL.LU.64 R22, [R1+0x62b0] ;  /* 0x0062b00001167983 */ /* 0x000f280000300a00 */
[----:B------:R-:W-:Y:S04]  /*6e730*/  STL [R1+0x607c], R0 ;  /* 0x00607c0001007387 */ /* 0x000fe80000100800 */
[----:B------:R-:W-:Y:S01]  /*6e740*/  STL [R1+0x6078], R2 ;  /* 0x0060780201007387 */ /* 0x000fe20000100800 */
[----:B----4-:R-:W-:-:S15]  /*6e750*/  HMMA.16816.F32 R12, R24, R22, R12 ;  /* 0x00000016180c723c */ /* 0x010fde000000180c */
[----:B------:R-:W-:-:S08]  /*6e760*/  NOP ;  /* 0x0000000000007918 */ /* 0x000fd00000000000 */
[----:B------:R-:W-:Y:S04]  /*6e770*/  STL.64 [R1+0xe10], R12 ;  /* 0x000e100c01007387 */ /* 0x000fe80000100a00 */
[----:B------:R0:W-:Y:S04]  /*6e780*/  STL.64 [R1+0xe18], R14 ;  /* 0x000e180e01007387 */ /* 0x0001e80000100a00 */
[----:B0-----:R-:W2:Y:S04]  /*6e790*/  LDL.LU.64 R14, [R1+0x62a8] ;  /* 0x0062a800010e7983 */ /* 0x001ea80000300a00 */
[----:B------:R-:W4:Y:S04]  /*6e7a0*/  LDL.LU R20, [R1+0xd90] ;  /* 0x000d900001147983 */ /* 0x000f280000300800 */
[----:B------:R-:W4:Y:S01]  /*6e7b0*/  LDL.LU R21, [R1+0xd94] ;  /* 0x000d940001157983 */ /* 0x000f220000300800 */
[----:B------:R-:W-:-:S03]  /*6e7c0*/  IMAD.MOV.U32 R8, RZ, RZ, R23 ;  /* 0x000000ffff087224 */ /* 0x000fc600078e0017 */
[----:B------:R-:W4:Y:S04]  /*6e7d0*/  LDL.LU R22, [R1+0xd98] ;  /* 0x000d980001167983 */ /* 0x000f280000300800 */
[----:B------:R-:W4:Y:S01]  /*6e7e0*/  LDL.LU R23, [R1+0xd9c] ;  /* 0x000d9c0001177983 */ /* 0x000f220000300800 */
        /* <DEDUP_REMOVED lines=30> */
[----:B------:R-:W-:Y:S04]  /*6e9d0*/  STL.64 [R1+0xdd0], R12 ;  /* 0x000dd00c01007387 */ /* 0x000fe80000100a00 */
[----:B------:R0:W-:Y:S04]  /*6e9e0*/  STL.64 [R1+0xdd8], R14 ;  /* 0x000dd80e01007387 */ /* 0x0001e80000100a00 */
[----:B0-----:R-:W2:Y:S04]  /*6e9f0*/  LDL.LU.64 R14, [R1+0x6248] ;  /* 0x00624800010e7983 */ /* 0x001ea80000300a00 */
[----:B------:R-:W4:Y:S01]  /*6ea00*/  LDL.LU.64 R12, [R1+0x6240] ;  /* 0x00624000010c7983 */ /* 0x000f220000300a00 */
[----:B--2---:R-:W-:-:S15]  /*6ea10*/  HMMA.16816.F32 R4, R24, R14, R4 ;  /* 0x0000000e1804723c */ /* 0x004fde0000001804 */
        /* <DEDUP_REMOVED lines=12> */
[----:B------:R-:W-:Y:S04]  /*6eae0*/  STL [R1+0x5fcc], R10 ;  /* 0x005fcc0a01007387 */ /* 0x000fe80000100800 */
[----:B------:R-:W-:Y:S01]  /*6eaf0*/  STL [R1+0x5fc8], R11 ;  /* 0x005fc80b01007387 */ /* 0x000fe20000100800 */
[----:B---3--:R-:W-:-:S15]  /*6eb00*/  HMMA.16816.F32 R16, R24, R6, R16 ;  /* 0x000000061810723c */ /* 0x008fde0000001810 */
[----:B------:R-:W-:-:S08]  /*6eb10*/  NOP ;  /* 0x0000000000007918 */ /* 0x000fd00000000000 */
[----:B------:R-:W-:Y:S04]  /*6eb20*/  STL.64 [R1+0xda0], R16 ;  /* 0x000da01001007387 */ /* 0x000fe80000100a00 */
[----:B------:R0:W-:Y:S04]  /*6eb30*/  STL.64 [R1+0xda8], R18 ;  /* 0x000da81201007387 */ /* 0x0001e80000100a00 */
[----:B0-----:R-:W3:Y:S04]  /*6eb40*/  LDL.LU.64 R18, [R1+0x6218] ;  /* 0x0062180001127983 */ /* 0x001ee80000300a00 */
[----:B------:R-:W4:Y:S01]  /*6eb50*/  LDL.LU.64 R16, [R1+0x6210] ;  /* 0x0062100001107983 */ /* 0x000f220000300a00 */
[----:B------:R-:W-:-:S03]  /*6eb60*/  IMAD.MOV.U32 R14, RZ, RZ, R29 ;  /* 0x000000ffff0e7224 */ /* 0x000fc600078e001d */
[----:B------:R-:W3:Y:S01]  /*6eb70*/  LDL.LU R29, [R1+0x620c] ;  /* 0x00620c00011d7983 */ /* 0x000ee20000300800 */
[----:B----4-:R-:W-:-:S03]  /*6eb80*/  IMAD.MOV.U32 R15, RZ, RZ, R17 ;  /* 0x000000ffff0f7224 */ /* 0x010fc600078e0011 */
[----:B------:R-:W4:Y:S04]  /*6eb90*/  LDL.LU R17, [R1+0x6208] ;  /* 0x0062080001117983 */ /* 0x000f280000300800 */
[----:B------:R-:W-:Y:S04]  /*6eba0*/  STL.64 [R1+0x6088], R14 ;  /* 0x0060880e01007387 */ /* 0x000fe80000100a00 */
[----:B------:R-:W-:Y:S04]  /*6ebb0*/  STL.64 [R1+0x5f30], R6 ;  /* 0x005f300601007387 */ /* 0x000fe80000100a00 */
[----:B--2---:R0:W-:Y:S04]  /*6ebc0*/  STL.64 [R1+0x5f28], R4 ;  /* 0x005f280401007387 */ /* 0x0041e80000100a00 */
[----:B0-----:R-:W2:Y:S04]  /*6ebd0*/  LDL.LU R4, [R1+0x730] ;  /* 0x0007300001047983 */ /* 0x001ea80000300800 */
[----:B------:R-:W2:Y:S04]  /*6ebe0*/  LDL.LU R5, [R1+0x734] ;  /* 0x0007340001057983 */ /* 0x000ea80000300800 */
[----:B------:R-:W3:Y:S04]  /*6ebf0*/  LDL.LU R6, [R1+0x738] ;  /* 0x0007380001067983 */ /* 0x000ee80000300800 */
[----:B------:R-:W3:Y:S04]  /*6ec00*/  LDL.LU R7, [R1+0x73c] ;  /* 0x00073c0001077983 */ /* 0x000ee80000300800 */
[----:B---3--:R0:W-:Y:S04]  /*6ec10*/  STL.64 [R1+0x6098], R6 ;  /* 0x0060980601007387 */ /* 0x0081e80000100a00 */
[----:B--2---:R-:W-:Y:S04]  /*6ec20*/  STL.64 [R1+0x6090], R4 ;  /* 0x0060900401007387 */ /* 0x004fe80000100a00 */
[----:B0-----:R-:W2:Y:S01]  /*6ec30*/  LDL.64 R6, [R1+0x1e8] ;  /* 0x0001e80001067983 */ /* 0x001ea20000100a00 */
[----:B------:R-:W-:-:S02]  /*6ec40*/  IMAD.MOV.U32 R14, RZ, RZ, R16 ;  /* 0x000000ffff0e7224 */ /* 0x000fc400078e0010 */
[----:B------:R-:W-:Y:S01]  /*6ec50*/  IMAD.MOV.U32 R15, RZ, RZ, R3 ;  /* 0x000000ffff0f7224 */ /* 0x000fe200078e0003 */
[----:B--2---:R-:W-:Y:S06]  /*6ec60*/  HMMA.16816.F32 R20, R24, R6, R20 ;  /* 0x000000061814723c */ /* 0x004fec0000001814 */
[----:B------:R-:W-:Y:S02]  /*6ec70*/  IMAD.MOV.U32 R10, RZ, RZ, R6 ;  /* 0x000000ffff0a7224 */ /* 0x000fe400078e0006 */
[----:B------:R-:W-:-:S15]  /*6ec80*/  IMAD.MOV.U32 R11, RZ, RZ, R7 ;  /* 0x000000ffff0b7224 */ /* 0x000fde00078e0007 */
[----:B------:R-:W-:Y:S04]  /*6ec90*/  STL.64 [R1+0xd90], R20 ;  /* 0x000d901401007387 */ /* 0x000fe80000100a00 */
[----:B------:R0:W-:Y:S04]  /*6eca0*/  STL.64 [R1+0xd98], R22 ;  /* 0x000d981601007387 */ /* 0x0001e80000100a00 */
[----:B0-----:R-:W2:Y:S04]  /*6ecb0*/  LDL.LU.64 R22, [R1+0x6200] ;  /* 0x0062000001167983 */ /* 0x001ea80000300a00 */
[----:B------:R-:W3:Y:S04]  /*6ecc0*/  LDL.LU.64 R20, [R1+0x61f8] ;  /* 0x0061f80001147983 */ /* 0x000ee80000300a00 */
[----:B------:R-:W4:Y:S04]  /*6ecd0*/  LDL.LU R16, [R1+0x61f4] ;  /* 0x0061f40001107983 */ /* 0x000f280000300800 */
[----:B------:R-:W4:Y:S04]  /*6ece0*/  LDL.LU R3, [R1+0x61f0] ;  /* 0x0061f00001037983 */ /* 0x000f280000300800 */
[----:B------:R0:W-:Y:S02]  /*6ecf0*/  STL.64 [R1+0x60a0], R14 ;  /* 0x0060a00e01007387 */ /* 0x0001e40000100a00 */
[----:B0-----:R-:W-:-:S02]  /*6ed00*/  IMAD.MOV.U32 R14, RZ, RZ, R19 ;  /* 0x000000ffff0e7224 */ /* 0x001fc400078e0013 */
[----:B------:R-:W-:Y:S01]  /*6ed10*/  IMAD.MOV.U32 R15, RZ, RZ, R18 ;  /* 0x000000ffff0f7224 */ /* 0x000fe200078e0012 */
[----:B------:R-:W4:Y:S04]  /*6ed20*/  LDL.LU R19, [R1+0x61ec] ;  /* 0x0061ec0001137983 */ /* 0x000f280000300800 */
[----:B------:R-:W4:Y:S04]  /*6ed30*/  LDL.LU R18, [R1+0x61e8] ;  /* 0x0061e80001127983 */ /* 0x000f280000300800 */
[----:B------:R0:W-:Y:S04]  /*6ed40*/  STL.64 [R1+0x60b8], R14 ;  /* 0x0060b80e01007387 */ /* 0x0001e80000100a00 */
[----:B------:R-:W3:Y:S04]  /*6ed50*/  LDL.LU R4, [R1+0x750] ;  /* 0x0007500001047983 */ /* 0x000ee80000300800 */
[----:B------:R-:W3:Y:S04]  /*6ed60*/  LDL.LU R5, [R1+0x754] ;  /* 0x0007540001057983 */ /* 0x000ee80000300800 */
[----:B------:R-:W4:Y:S04]  /*6ed70*/  LDL.LU R6, [R1+0x758] ;  /* 0x0007580001067983 */ /* 0x000f280000300800 */
[----:B------:R-:W4:Y:S01]  /*6ed80*/  LDL.LU R7, [R1+0x75c] ;  /* 0x00075c0001077983 */ /* 0x000f220000300800 */
[----:B0-----:R-:W-:-:S02]  /*6ed90*/  IMAD.MOV.U32 R15, RZ, RZ, R29 ;  /* 0x000000ffff0f7224 */ /* 0x001fc400078e001d */
[----:B--2---:R-:W-:Y:S02]  /*6eda0*/  IMAD.MOV.U32 R14, RZ, RZ, R23 ;  /* 0x000000ffff0e7224 */ /* 0x004fe400078e0017 */
[----:B------:R-:W2:Y:S04]  /*6edb0*/  LDL.LU R23, [R1+0x61e4] ;  /* 0x0061e40001177983 */ /* 0x000ea80000300800 */
[----:B------:R-:W2:Y:S04]  /*6edc0*/  LDL.LU R29, [R1+0x61e0] ;  /* 0x0061e000011d7983 */ /* 0x000ea80000300800 */
[----:B------:R-:W-:Y:S04]  /*6edd0*/  STL.64 [R1+0x60d0], R14 ;  /* 0x0060d00e01007387 */ /* 0x000fe80000100a00 */
[----:B----4-:R-:W-:Y:S04]  /*6ede0*/  STL.64 [R1+0x60b0], R6 ;  /* 0x0060b00601007387 */ /* 0x010fe80000100a00 */
[----:B---3--:R0:W-:Y:S04]  /*6edf0*/  STL.64 [R1+0x60a8], R4 ;  /* 0x0060a80401007387 */ /* 0x0081e80000100a00 */
[----:B0-----:R-:W3:Y:S04]  /*6ee00*/  LDL.LU R4, [R1+0x760] ;  /* 0x0007600001047983 */ /* 0x001ee80000300800 */
[----:B------:R-:W3:Y:S04]  /*6ee10*/  LDL.LU R5, [R1+0x764] ;  /* 0x0007640001057983 */ /* 0x000ee80000300800 */
[----:B------:R-:W4:Y:S04]  /*6ee20*/  LDL.LU R6, [R1+0x768] ;  /* 0x0007680001067983 */ /* 0x000f280000300800 */
[----:B------:R-:W4:Y:S01]  /*6ee30*/  LDL.LU R7, [R1+0x76c] ;  /* 0x00076c0001077983 */ /* 0x000f220000300800 */
[----:B------:R-:W-:-:S02]  /*6ee40*/  IMAD.MOV.U32 R14, RZ, RZ, R21 ;  /* 0x000000ffff0e7224 */ /* 0x000fc400078e0015 */
[----:B------:R-:W-:Y:S01]  /*6ee50*/  IMAD.MOV.U32 R15, RZ, RZ, R22 ;  /* 0x000000ffff0f7224 */ /* 0x000fe200078e0016 */
        /* <DEDUP_REMOVED lines=33> */
[----:B------:R-:W3:Y:S04]  /*6f070*/  LDL.LU R18, [R1+0x61c4] ;  /* 0x0061c40001127983 */ /* 0x000ee80000300800 */
[----:B------:R-:W3:Y:S04]  /*6f080*/  LDL.LU R19, [R1+0x61c0] ;  /* 0x0061c00001137983 */ /* 0x000ee80000300800 */
[----:B------:R2:W-:Y:S02]  /*6f090*/  STL.64 [R1+0x6130], R14 ;  /* 0x0061300e01007387 */ /* 0x0005e40000100a00 */
[----:B--2---:R-:W-:-:S02]  /*6f0a0*/  IMAD.MOV.U32 R14, RZ, RZ, R29 ;  /* 0x000000ffff0e7224 */ /* 0x004fc400078e001d */
[----:B------:R-:W-:-:S05]  /*6f0b0*/  IMAD.MOV.U32 R15, RZ, RZ, R23 ;  /* 0x000000ffff0f7224 */ /* 0x000fca00078e0017 */
[----:B------:R-:W-:Y:S04]  /*6f0c0*/  STL.64 [R1+0x6148], R14 ;  /* 0x0061480e01007387 */ /* 0x000fe80000100a00 */
[----:B----4-:R-:W-:Y:S04]  /*6f0d0*/  STL.64 [R1+0x6110], R6 ;  /* 0x0061100601007387 */ /* 0x010fe80000100a00 */
[----:B---3--:R0:W-:Y:S04]  /*6f0e0*/  STL.64 [R1+0x6108], R4 ;  /* 0x0061080401007387 */ /* 0x0081e80000100a00 */
[----:B0-----:R-:W2:Y:S04]  /*6f0f0*/  LDL.LU R4, [R1+0x7a0] ;  /* 0x0007a00001047983 */ /* 0x001ea80000300800 */
[----:B------:R-:W2:Y:S04]  /*6f100*/  LDL.LU R5, [R1+0x7a4] ;  /* 0x0007a40001057983 */ /* 0x000ea80000300800 */
[----:B------:R-:W3:Y:S04]  /*6f110*/  LDL.LU R6, [R1+0x7a8] ;  /* 0x0007a80001067983 */ /* 0x000ee80000300800 */
[----:B------:R-:W3:Y:S01]  /*6f120*/  LDL.LU R7, [R1+0x7ac] ;  /* 0x0007ac0001077983 */ /* 0x000ee20000300800 */
[----:B------:R-:W-:-:S02]  /*6f130*/  IMAD.MOV.U32 R14, RZ, RZ, R22 ;  /* 0x000000ffff0e7224 */ /* 0x000fc400078e0016 */
[----:B------:R-:W-:-:S05]  /*6f140*/  IMAD.MOV.U32 R15, RZ, RZ, R21 ;  /* 0x000000ffff0f7224 */ /* 0x000fca00078e0015 */
[----:B------:R0:W-:Y:S02]  /*6f150*/  STL.64 [R1+0x6160], R14 ;  /* 0x0061600e01007387 */ /* 0x0001e40000100a00 */
[----:B0-----:R-:W-:Y:S02]  /*6f160*/  IMAD.MOV.U32 R14, RZ, RZ, R20 ;  /* 0x000000ffff0e7224 */ /* 0x001fe400078e0014 */
[----:B------:R-:W-:Y:S01]  /*6f170*/  IMAD.MOV.U32 R15, RZ, RZ, R17 ;  /* 0x000000ffff0f7224 */ /* 0x000fe200078e0011 */
[----:B---3--:R-:W-:Y:S04]  /*6f180*/  STL.64 [R1+0x6128], R6 ;  /* 0x0061280601007387 */ /* 0x008fe80000100a00 */
[----:B--2---:R0:W-:Y:S04]  /*6f190*/  STL.64 [R1+0x6120], R4 ;  /* 0x0061200401007387 */ /* 0x0041e80000100a00 */
[----:B0-----:R-:W2:Y:S04]  /*6f1a0*/  LDL.LU R4, [R1+0x7b0] ;  /* 0x0007b00001047983 */ /* 0x001ea80000300800 */
[----:B------:R-:W2:Y:S04]  /*6f1b0*/  LDL.LU R5, [R1+0x7b4] ;  /* 0x0007b40001057983 */ /* 0x000ea80000300800 */
[----:B------:R-:W3:Y:S04]  /*6f1c0*/  LDL.LU R6, [R1+0x7b8] ;  /* 0x0007b80001067983 */ /* 0x000ee80000300800 */
[----:B------:R-:W3:Y:S04]  /*6f1d0*/  LDL.LU R7, [R1+0x7bc] ;  /* 0x0007bc0001077983 */ /* 0x000ee80000300800 */
[----:B------:R-:W-:Y:S04]  /*6f1e0*/  STL.64 [R1+0x6180], R14 ;  /* 0x0061800e01007387 */ /* 0x000fe80000100a00 */
[----:B------:R0:W-:Y:S04]  /*6f1f0*/  STL.64 [R1+0x6178], R12 ;  /* 0x0061780c01007387 */ /* 0x0001e80000100a00 */
[----:B0-----:R-:W4:Y:S04]  /*6f200*/  LDL.LU R12, [R1+0x3f0] ;  /* 0x0003f000010c7983 */ /* 0x001f280000300800 */
[----:B------:R-:W4:Y:S04]  /*6f210*/  LDL.LU R13, [R1+0x3f4] ;  /* 0x0003f400010d7983 */ /* 0x000f280000300800 */
[----:B------:R-:W2:Y:S04]  /*6f220*/  LDL.LU R14, [R1+0x3f8] ;  /* 0x0003f800010e7983 */ /* 0x000ea80000300800 */
[----:B------:R-:W2:Y:S04]  /*6f230*/  LDL.LU R15, [R1+0x3fc] ;  /* 0x0003fc00010f7983 */ /* 0x000ea80000300800 */
[----:B--2---:R0:W-:Y:S04]  /*6f240*/  STL.64 [R1+0x6190], R14 ;  /* 0x0061900e01007387 */ /* 0x0041e80000100a00 */
[----:B----4-:R1:W-:Y:S01]  /*6f250*/  STL.64 [R1+0x6188], R12 ;  /* 0x0061880c01007387 */ /* 0x0103e20000100a00 */
[----:B0-----:R-:W-:-:S02]  /*6f260*/  IMAD.MOV.U32 R14, RZ, RZ, R16 ;  /* 0x000000ffff0e7224 */ /* 0x001fc400078e0010 */
[----:B------:R-:W-:-:S05]  /*6f270*/  IMAD.MOV.U32 R15, RZ, RZ, R3 ;  /* 0x000000ffff0f7224 */ /* 0x000fca00078e0003 */
[----:B------:R0:W-:Y:S04]  /*6f280*/  STL.64 [R1+0x61b8], R14 ;  /* 0x0061b80e01007387 */ /* 0x0001e80000100a00 */
[----:B-1----:R-:W2:Y:S04]  /*6f290*/  LDL.LU R12, [R1+0x450] ;  /* 0x00045000010c7983 */ /* 0x002ea80000300800 */
[----:B------:R-:W2:Y:S04]  /*6f2a0*/  LDL.LU R13, [R1+0x454] ;  /* 0x00045400010d7983 */ /* 0x000ea80000300800 */
[----:B0-----:R-:W2:Y:S04]  /*6f2b0*/  LDL.LU R14, [R1+0x458] ;  /* 0x00045800010e7983 */ /* 0x001ea80000300800 */
[----:B------:R-:W2:Y:S04]  /*6f2c0*/  LDL.LU R15, [R1+0x45c] ;  /* 0x00045c00010f7983 */ /* 0x000ea80000300800 */
        /* <DEDUP_REMOVED lines=23> */
[----:B------:R-:W2:Y:S04]  /*6f440*/  LDL.LU R6, [R1+0x408] ;  /* 0x0004080001067983 */ /* 0x000ea80000300800 */
[----:B------:R-:W2:Y:S04]  /*6f450*/  LDL.LU R7, [R1+0x40c] ;  /* 0x00040c0001077983 */ /* 0x000ea80000300800 */
[----:B------:R-:W-:Y:S04]  /*6f460*/  STL.64 [R1+0x6048], R10 ;  /* 0x0060480a01007387 */ /* 0x000fe80000100a00 */
[----:B------:R-:W-:Y:S04]  /*6f470*/  STL [R1+0x6040], R8 ;  /* 0x0060400801007387 */ /* 0x000fe80000100800 */
[----:B------:R-:W2:Y:S04]  /*6f480*/  LDL.LU.64 R14, [R1+0x61b8] ;  /* 0x0061b800010e7983 */ /* 0x000ea80000300a00 */
[----:B------:R-:W2:Y:S04]  /*6f490*/  LDL.LU.64 R18, [R1+0x61b0] ;  /* 0x0061b00001127983 */ /* 0x000ea80000300a00 */
[----:B------:R-:W2:Y:S04]  /*6f4a0*/  LDL.LU.64 R16, [R1+0x61a8] ;  /* 0x0061a80001107983 */ /* 0x000ea80000300a00 */
[----:B------:R-:W-:Y:S04]  /*6f4b0*/  STL.64 [R1+0x450], R24 ;  /* 0x0004501801007387 */ /* 0x000fe80000100a00 */
[----:B------:R0:W-:Y:S04]  /*6f4c0*/  STL.64 [R1+0x458], R26 ;  /* 0x0004581a01007387 */ /* 0x0001e80000100a00 */
[----:B0-----:R-:W3:Y:S01]  /*6f4d0*/  LDL.64 R26, [R1+0x198] ;  /* 0x00019800011a7983 */ /* 0x001ee20000100a00 */
[----:B--2---:R-:W-:Y:S03]  /*6f4e0*/  HMMA.16816.F32 R12, R16, R14, R4 ;  /* 0x0000000e100c723c */ /* 0x004fe60000001804 */
[----:B------:R-:W2:Y:S04]  /*6f4f0*/  LDL.LU.64 R6, [R1+0x61a0] ;  /* 0x0061a00001067983 */ /* 0x000ea80000300a00 */
[----:B------:R-:W2:-:S15]  /*6f500*/  LDL.LU.64 R4, [R1+0x6198] ;  /* 0x0061980001047983 */ /* 0x000e9e0000300a00 */
[----:B------:R-:W-:-:S01]  /*6f510*/  NOP ;  /* 0x0000000000007918 */ /* 0x000fc20000000000 */
[----:B------:R-:W-:Y:S04]  /*6f520*/  STL.64 [R1+0x400], R12 ;  /* 0x0004000c01007387 */ /* 0x000fe80000100a00 */
[----:B------:R0:W-:Y:S04]  /*6f530*/  STL.64 [R1+0x408], R14 ;  /* 0x0004080e01007387 */ /* 0x0001e80000100a00 */
[----:B0-----:R-:W3:Y:S04]  /*6f540*/  LDL.LU.64 R14, [R1+0x6190] ;  /* 0x00619000010e7983 */ /* 0x001ee80000300a00 */
[----:B------:R-:W3:Y:S01]  /*6f550*/  LDL.LU.64 R12, [R1+0x6188] ;  /* 0x00618800010c7983 */ /* 0x000ee20000300a00 */
[----:B------:R-:W0:Y:S01]  /*6f560*/  S2R R23, SR_TID.X ;  /* 0x0000000000177919 */ /* 0x000e220000002100 */
[----:B---3--:R-:W-:-:S15]  /*6f570*/  HMMA.16816.F32 R12, R16, R26, R12 ;  /* 0x0000001a100c723c */ /* 0x008fde000000180c */
[----:B------:R-:W-:-:S08]  /*6f580*/  NOP ;  /* 0x0000000000007918 */ /* 0x000fd00000000000 */
[----:B------:R-:W-:Y:S04]  /*6f590*/  STL.64 [R1+0x3f0], R12 ;  /* 0x0003f00c01007387 */ /* 0x000fe80000100a00 */
[----:B------:R1:W-:Y:S04]  /*6f5a0*/  STL.64 [R1+0x3f8], R14 ;  /* 0x0003f80e01007387 */ /* 0x0003e80000100a00 */
[----:B-1----:R-:W2:Y:S04]  /*6f5b0*/  LDL.LU.64 R14, [R1+0x6180] ;  /* 0x00618000010e7983 */ /* 0x002ea80000300a00 */
[----:B------:R-:W3:Y:S01]  /*6f5c0*/  LDL.LU.64 R12, [R1+0x6178] ;  /* 0x00617800010c7983 */ /* 0x000ee20000300a00 */
[C---:B0-----:R-:W-:Y:S01]  /*6f5d0*/  LOP3.LUT R29, R23.reuse, 0x7, RZ, 0xc0, !PT ;  /* 0x00000007171d7812 */ /* 0x041fe200078ec0ff */
[----:B------:R-:W-:-:S02]  /*6f5e0*/  IMAD.SHL.U32 R3, R23, 0x80, RZ ;  /* 0x0000008017037824 */ /* 0x000fc400078e00ff */
[----:B------:R-:W-:Y:S02]  /*6f5f0*/  IMAD.SHL.U32 R23, R23, 0x2, RZ ;  /* 0x0000000217177824 */ /* 0x000fe400078e00ff */
[----:B------:R-:W-:-:S05]  /*6f600*/  IMAD R29, R29, 0x110, RZ ;  /* 0x000001101d1d7824 */ /* 0x000fca00078e02ff */
[----:B------:R-:W-:-:S04]  /*6f610*/  LOP3.LUT R23, R29, 0x10, R23, 0x78, !PT ;  /* 0x000000101d177812 */ /* 0x000fc800078e7817 */
[----:B------:R-:W-:-:S04]  /*6f620*/  LOP3.LUT R23, R23, 0x800, R3, 0xf8, !PT ;  /* 0x0000080017177812 */ /* 0x000fc800078ef803 */
[----:B------:R-:W-:Y:S01]  /*6f630*/  LOP3.LUT R23, R23, 0x40, RZ, 0x3c, !PT ;  /* 0x0000004017177812 */ /* 0x000fe200078e3cff */
[----:B------:R-:W-:Y:S02]  /*6f640*/  IMAD.MOV.U32 R29, RZ, RZ, R26 ;  /* 0x000000ffff1d7224 */ /* 0x000fe400078e001a */
[----:B------:R-:W-:Y:S02]  /*6f650*/  IMAD.MOV.U32 R3, RZ, RZ, R27 ;  /* 0x000000ffff037224 */ /* 0x000fe400078e001b */
[----:B------:R-:W0:Y:S04]  /*6f660*/  LDSM.16.MT88.4 R24, [R23+UR4+0x11000] ;  /* 0x011000041718783b */ /* 0x000e280008004200 */
[----:B------:R-:W-:Y:S04]  /*6f670*/  STL [R1+0x5f38], R23 ;  /* 0x005f381701007387 */ /* 0x000fe80000100800 */
[----:B0-----:R-:W-:Y:S04]  /*6f680*/  STL.64 [R1+0x5f08], R26 ;  /* 0x005f081a01007387 */ /* 0x001fe80000100a00 */
[----:B------:R0:W-:Y:S04]  /*6f690*/  STL.64 [R1+0x5f00], R24 ;  /* 0x005f001801007387 */ /* 0x0001e80000100a00 */
[----:B0-----:R-:W4:Y:S04]  /*6f6a0*/  LDL.LU R24, [R1+0x740] ;  /* 0x0007400001187983 */ /* 0x001f280000300800 */
[----:B------:R-:W4:Y:S04]  /*6f6b0*/  LDL.LU R25, [R1+0x744] ;  /* 0x0007440001197983 */ /* 0x000f280000300800 */
[----:B------:R-:W4:Y:S04]  /*6f6c0*/  LDL.LU R26, [R1+0x748] ;  /* 0x00074800011a7983 */ /* 0x000f280000300800 */
[----:B------:R-:W4:Y:S01]  /*6f6d0*/  LDL.LU R27, [R1+0x74c] ;  /* 0x00074c00011b7983 */ /* 0x000f220000300800 */
[----:B---3--:R-:W-:-:S02]  /*6f6e0*/  IMAD.MOV.U32 R22, RZ, RZ, R13 ;  /* 0x000000ffff167224 */ /* 0x008fc400078e000d */
[----:B------:R-:W-:Y:S02]  /*6f6f0*/  IMAD.MOV.U32 R23, RZ, RZ, R12 ;  /* 0x000000ffff177224 */ /* 0x000fe400078e000c */
[----:B--2---:R-:W-:Y:S01]  /*6f700*/  HMMA.16816.F32 R12, R16, R14, R4 ;  /* 0x0000000e100c723c */ /* 0x004fe20000001804 */
[----:B------:R-:W2:Y:S04]  /*6f710*/  LDL.LU.64 R6, [R1+0x6170] ;  /* 0x0061700001067983 */ /* 0x000ea80000300a00 */
[----:B------:R-:W2:-:S15]  /*6f720*/  LDL.LU.64 R4, [R1+0x6168] ;  /* 0x0061680001047983 */ /* 0x000e9e0000300a00 */
[----:B------:R-:W-:-:S03]  /*6f730*/  NOP ;  /* 0x0000000000007918 */ /* 0x000fc60000000000 */
        /* <DEDUP_REMOVED lines=65> */
[----:B0-----:R-:W2:Y:S01]  /*6fb50*/  LDL.LU.64 R14, [R1+0x6088] ;  /* 0x00608800010e7983 */ /* 0x001ea20000300a00 */
[----:B----4-:R-:W-:Y:S03]  /*6fb60*/  HMMA.16816.F32 R24, R16, R22, R24 ;  /* 0x000000161018723c */ /* 0x010fe60000001818 */
[----:B------:R-:W3:-:S15]  /*6fb70*/  LDL.LU R20, [R1+0x650] ;  /* 0x0006500001147983 */ /* 0x000ede0000300800 */
[----:B------:R-:W-:-:S05]  /*6fb80*/  NOP ;  /* 0x0000000000007918 */ /* 0x000fca0000000000 */
[----:B------:R-:W-:Y:S04]  /*6fb90*/  STL.64 [R1+0x740], R24 ;  /* 0x0007401801007387 */ /* 0x000fe80000100a00 */
[----:B------:R-:W-:Y:S01]  /*6fba0*/  STL.64 [R1+0x748], R26 ;  /* 0x0007481a01007387 */ /* 0x000fe20000100a00 */
[----:B--2---:R-:W-:-:S15]  /*6fbb0*/  HMMA.16816.F32 R4, R16, R14, R4 ;  /* 0x0000000e1004723c */ /* 0x004fde0000001804 */
[----:B------:R-:W-:-:S08]  /*6fbc0*/  NOP ;  /* 0x0000000000007918 */ /* 0x000fd00000000000 */
[----:B------:R-:W-:Y:S04]  /*6fbd0*/  STL.64 [R1+0x730], R4 ;  /* 0x0007300401007387 */ /* 0x000fe80000100a00 */
[----:B------:R-:W-:Y:S04]  /*6fbe0*/  STL.64 [R1+0x738], R6 ;  /* 0x0007380601007387 */ /* 0x000fe80000100a00 */
[----:B------:R-:W3:Y:S04]  /*6fbf0*/  LDL.LU R21, [R1+0x654] ;  /* 0x0006540001157983 */ /* 0x000ee80000300800 */
[----:B------:R-:W2:Y:S04]  /*6fc00*/  LDL.LU R22, [R1+0x658] ;  /* 0x0006580001167983 */ /* 0x000ea80000300800 */
[----:B------:R-:W2:Y:S04]  /*6fc10*/  LDL.LU R23, [R1+0x65c] ;  /* 0x00065c0001177983 */ /* 0x000ea80000300800 */
[----:B------:R-:W4:Y:S04]  /*6fc20*/  LDL.LU R12, [R1+0x660] ;  /* 0x00066000010c7983 */ /* 0x000f280000300800 */
[----:B------:R-:W4:Y:S04]  /*6fc30*/  LDL.LU R13, [R1+0x664] ;  /* 0x00066400010d7983 */ /* 0x000f280000300800 */
[----:B------:R-:W3:Y:S04]  /*6fc40*/  LDL.LU R14, [R1+0x668] ;  /* 0x00066800010e7983 */ /* 0x000ee80000300800 */
[----:B------:R-:W3:Y:S04]  /*6fc50*/  LDL.LU R15, [R1+0x66c] ;  /* 0x00066c00010f7983 */ /* 0x000ee80000300800 */
[----:B---3--:R0:W-:Y:S04]  /*6fc60*/  STL.64 [R1+0x5f60], R14 ;  /* 0x005f600e01007387 */ /* 0x0081e80000100a00 */
[----:B----4-:R-:W-:Y:S01]  /*6fc70*/  STL.64 [R1+0x5f58], R12 ;  /* 0x005f580c01007387 */ /* 0x010fe20000100a00 */
[----:B0-----:R-:W-:-:S02]  /*6fc80*/  IMAD.MOV.U32 R14, RZ, RZ, R9 ;  /* 0x000000ffff0e7224 */ /* 0x001fc400078e0009 */
[----:B------:R-:W-:Y:S01]  /*6fc90*/  IMAD.MOV.U32 R15, RZ, RZ, R28 ;  /* 0x000000ffff0f7224 */ /* 0x000fe200078e001c */
[----:B------:R-:W3:Y:S04]  /*6fca0*/  LDL.LU R9, [R1+0x6084] ;  /* 0x0060840001097983 */ /* 0x000ee80000300800 */
[----:B------:R-:W4:Y:S04]  /*6fcb0*/  LDL.LU R28, [R1+0x6080] ;  /* 0x00608000011c7983 */ /* 0x000f280000300800 */
[----:B------:R0:W-:Y:S02]  /*6fcc0*/  STL.64 [R1+0x5f70], R14 ;  /* 0x005f700e01007387 */ /* 0x0001e40000100a00 */
[----:B0-----:R-:W-:-:S02]  /*6fcd0*/  IMAD.MOV.U32 R14, RZ, RZ, R0 ;  /* 0x000000ffff0e7224 */ /* 0x001fc400078e0000 */
[----:B------:R-:W-:Y:S01]  /*6fce0*/  IMAD.MOV.U32 R15, RZ, RZ, R2 ;  /* 0x000000ffff0f7224 */ /* 0x000fe200078e0002 */
[----:B------:R-:W4:Y:S04]  /*6fcf0*/  LDL.LU R0, [R1+0x607c] ;  /* 0x00607c0001007983 */ /* 0x000f280000300800 */
[----:B------:R-:W4:Y:S04]  /*6fd00*/  LDL.LU R2, [R1+0x6078] ;  /* 0x0060780001027983 */ /* 0x000f280000300800 */
[----:B------:R-:W-:Y:S04]  /*6fd10*/  STL.64 [R1+0x5f88], R14 ;  /* 0x005f880e01007387 */ /* 0x000fe80000100a00 */
[----:B--2---:R0:W-:Y:S04]  /*6fd20*/  STL.64 [R1+0x5f48], R22 ;  /* 0x005f481601007387 */ /* 0x0041e80000100a00 */
[----:B------:R1:W-:Y:S04]  /*6fd30*/  STL.64 [R1+0x5f40], R20 ;  /* 0x005f401401007387 */ /* 0x0003e80000100a00 */
[----:B0-----:R-:W2:Y:S01]  /*6fd40*/  LDL.64 R22, [R1+0x8] ;  /* 0x0000080001167983 */ /* 0x001ea20000100a00 */
[----:B---3--:R-:W-:-:S02]  /*6fd50*/  IMAD.MOV.U32 R15, RZ, RZ, R9 ;  /* 0x000000ffff0f7224 */ /* 0x008fc400078e0009 */
[----:B----4-:R-:W-:Y:S01]  /*6fd60*/  IMAD.MOV.U32 R14, RZ, RZ, R28 ;  /* 0x000000ffff0e7224 */ /* 0x010fe200078e001c */
[----:B--2---:R0:W-:Y:S04]  /*6fd70*/  STL.64 [R1+0x5f68], R22 ;  /* 0x005f681601007387 */ /* 0x0041e80000100a00 */
[----:B-1----:R-:W2:Y:S04]  /*6fd80*/  LDL.LU R20, [R1+0x670] ;  /* 0x0006700001147983 */ /* 0x002ea80000300800 */
[----:B------:R-:W2:Y:S04]  /*6fd90*/  LDL.LU R21, [R1+0x674] ;  /* 0x0006740001157983 */ /* 0x000ea80000300800 */
[----:B0-----:R-:W3:Y:S04]  /*6fda0*/  LDL.LU R22, [R1+0x678] ;  /* 0x0006780001167983 */ /* 0x001ee80000300800 */
[----:B------:R-:W3:Y:S04]  /*6fdb0*/  LDL.LU R23, [R1+0x67c] ;  /* 0x00067c0001177983 */ /* 0x000ee80000300800 */
[----:B------:R-:W4:Y:S04]  /*6fdc0*/  LDL.LU R28, [R1+0x6074] ;  /* 0x00607400011c7983 */ /* 0x000f280000300800 */
[----:B------:R-:W2:Y:S04]  /*6fdd0*/  LDL.LU R9, [R1+0x6070] ;  /* 0x0060700001097983 */ /* 0x000ea80000300800 */
[----:B------:R0:W-:Y:S04]  /*6fde0*/  STL.64 [R1+0x5fa0], R14 ;  /* 0x005fa00e01007387 */ /* 0x0001e80000100a00 */
[----:B------:R-:W3:Y:S04]  /*6fdf0*/  LDL.LU R12, [R1+0x6a0] ;  /* 0x0006a000010c7983 */ /* 0x000ee80000300800 */
[----:B------:R-:W3:Y:S04]  /*6fe00*/  LDL.LU R13, [R1+0x6a4] ;  /* 0x0006a400010d7983 */ /* 0x000ee80000300800 */
[----:B0-----:R-:W3:Y:S04]  /*6fe10*/  LDL.LU R14, [R1+0x6a8] ;  /* 0x0006a800010e7983 */ /* 0x001ee80000300800 */
[----:B------:R-:W3:Y:S01]  /*6fe20*/  LDL.LU R15, [R1+0x6ac] ;  /* 0x0006ac00010f7983 */ /* 0x000ee20000300800 */
[----:B----4-:R-:W-:-:S02]  /*6fe30*/  IMAD.MOV.U32 R27, RZ, RZ, R28 ;  /* 0x000000ffff1b7224 */ /* 0x010fc400078e001c */
[----:B--2---:R-:W-:Y:S01]  /*6fe40*/  IMAD.MOV.U32 R26, RZ, RZ, R9 ;  /* 0x000000ffff1a7224 */ /* 0x004fe200078e0009 */
[----:B---3--:R0:W-:Y:S04]  /*6fe50*/  STL.64 [R1+0x5fb0], R14 ;  /* 0x005fb00e01007387 */ /* 0x0081e80000100a00 */
[----:B------:R1:W-:Y:S01]  /*6fe60*/  STL.64 [R1+0x5fa8], R12 ;  /* 0x005fa80c01007387 */ /* 0x0003e20000100a00 */
[----:B0-----:R-:W-:Y:S02]  /*6fe70*/  IMAD.MOV.U32 R14, RZ, RZ, R2 ;  /* 0x000000ffff0e7224 */ /* 0x001fe400078e0002 */
[----:B------:R-:W-:Y:S01]  /*6fe80*/  IMAD.MOV.U32 R15, RZ, RZ, R0 ;  /* 0x000000ffff0f7224 */ /* 0x000fe200078e0000 */
[----:B------:R-:W2:Y:S04]  /*6fe90*/  LDL.LU R2, [R1+0x606c] ;  /* 0x00606c0001027983 */ /* 0x000ea80000300800 */
[----:B------:R-:W3:Y:S04]  /*6fea0*/  LDL.LU R0, [R1+0x6068] ;  /* 0x0060680001007983 */ /* 0x000ee80000300800 */
[----:B------:R0:W-:Y:S04]  /*6feb0*/  STL.64 [R1+0x5fd0], R14 ;  /* 0x005fd00e01007387 */ /* 0x0001e80000100a00 */
[----:B------:R-:W4:Y:S04]  /*6fec0*/  LDL.LU R9, [R1+0x6064] ;  /* 0x0060640001097983 */ /* 0x000f280000300800 */
[----:B------:R-:W4:Y:S04]  /*6fed0*/  LDL.LU R28, [R1+0x6060] ;  /* 0x00606000011c7983 */ /* 0x000f280000300800 */
[----:B------:R2:W-:Y:S04]  /*6fee0*/  STL.64 [R1+0x5fd8], R26 ;  /* 0x005fd81a01007387 */ /* 0x0005e80000100a00 */
[----:B-1----:R-:W2:Y:S04]  /*6fef0*/  LDL.LU R12, [R1+0x6c0] ;  /* 0x0006c000010c7983 */ /* 0x002ea80000300800 */
[----:B------:R-:W2:Y:S04]  /*6ff00*/  LDL.LU R13, [R1+0x6c4] ;  /* 0x0006c400010d7983 */ /* 0x000ea80000300800 */
[----:B0-----:R-:W3:Y:S04]  /*6ff10*/  LDL.LU R14, [R1+0x6c8] ;  /* 0x0006c800010e7983 */ /* 0x001ee80000300800 */
[----:B------:R-:W3:Y:S04]  /*6ff20*/  LDL.LU R15, [R1+0x6cc] ;  /* 0x0006cc00010f7983 */ /* 0x000ee80000300800 */
[----:B---3--:R-:W-:Y:S04]  /*6ff30*/  STL.64 [R1+0x5fe8], R14 ;  /* 0x005fe80e01007387 */ /* 0x008fe80000100a00 */
[----:B--2---:R-:W-:Y:S04]  /*6ff40*/  STL.64 [R1+0x5fe0], R12 ;  /* 0x005fe00c01007387 */ /* 0x004fe80000100a00 */
[----:B------:R-:W2:Y:S04]  /*6ff50*/  LDL R26, [R1+0x78] ;  /* 0x00007800011a7983 */ /* 0x000ea80000100800 */
[----:B------:R-:W2:Y:S01]  /*6ff60*/  LDL R27, [R1+0x7c] ;  /* 0x00007c00011b7983 */ /* 0x000ea20000100800 */
[----:B------:R-:W-:-:S02]  /*6ff70*/  IMAD.MOV.U32 R6, RZ, RZ, R0 ;  /* 0x000000ffff067224 */ /* 0x000fc400078e0000 */
[----:B------:R-:W-:Y:S01]  /*6ff80*/  IMAD.MOV.U32 R7, RZ, RZ, R2 ;  /* 0x000000ffff077224 */ /* 0x000fe200078e0002 */
[----:B--2---:R-:W-:Y:S04]  /*6ff90*/  STL.64 [R1+0x5ff0], R26 ;  /* 0x005ff01a01007387 */ /* 0x004fe80000100a00 */
[----:B------:R-:W2:Y:S04]  /*6ffa0*/  LDL.LU R0, [R1+0x605c] ;  /* 0x00605c0001007983 */ /* 0x000ea80000300800 */
[----:B------:R-:W3:Y:S04]  /*6ffb0*/  LDL.LU R2, [R1+0x6058] ;  /* 0x0060580001027983 */ /* 0x000ee80000300800 */
[----:B------:R4:W-:Y:S02]  /*6ffc0*/  STL.64 [R1+0x5ff8], R6 ;  /* 0x005ff80601007387 */ /* 0x0009e40000100a00 */
[----:B----4-:R-:W-:-:S02]  /*6ffd0*/  IMAD.MOV.U32 R6, RZ, RZ, R28 ;  /* 0x000000ffff067224 */ /* 0x010fc400078e001c */
[----:B------:R-:W-:-:S05]  /*6ffe0*/  IMAD.MOV.U32 R7, RZ, RZ, R9 ;  /* 0x000000ffff077224 */ /* 0x000fca00078e0009 */
[----:B------:R0:W-:Y:S04]  /*6fff0*/  STL.64 [R1+0x6010], R6 ;  /* 0x0060100601007387 */ /* 0x0001e80000100a00 */
[----:B------:R-:W4:Y:S04]  /*70000*/  LDL.LU R24, [R1+0x6e0] ;  /* 0x0006e00001187983 */ /* 0x000f280000300800 */
[----:B------:R-:W4:Y:S04]  /*70010*/  LDL.LU R25, [R1+0x6e4] ;  /* 0x0006e40001197983 */ /* 0x000f280000300800 */
[----:B------:R-:W2:Y:S04]  /*70020*/  LDL.LU R26, [R1+0x6e8] ;  /* 0x0006e800011a7983 */ /* 0x000ea80000300800 */
[----:B------:R-:W2:Y:S04]  /*70030*/  LDL.LU R27, [R1+0x6ec] ;  /* 0x0006ec00011b7983 */ /* 0x000ea80000300800 */
[----:B0-----:R-:W3:Y:S04]  /*70040*/  LDL.64 R6, [R1+0xa8] ;  /* 0x0000a80001067983 */ /* 0x001ee80000100a00 */
[----:B---3--:R-:W-:Y:S04]  /*70050*/  STL.64 [R1+0x6028], R6 ;  /* 0x0060280601007387 */ /* 0x008fe80000100a00 */
[----:B--2---:R-:W-:Y:S04]  /*70060*/  STL.64 [R1+0x6008], R26 ;  /* 0x0060081a01007387 */ /* 0x004fe80000100a00 */
[----:B----4-:R0:W-:Y:S04]  /*70070*/  STL.64 [R1+0x6000], R24 ;  /* 0x0060001801007387 */ /* 0x0101e80000100a00 */
        /* <DEDUP_REMOVED lines=11> */
[----:B------:R-:W4:Y:S04]  /*70130*/  LDL.64 R10, [R1+0xc8] ;  /* 0x0000c800010a7983 */ /* 0x000f280000100a00 */
        /* <DEDUP_REMOVED lines=16> */
[----:B------:R-:W-:Y:S04]  /*70240*/  STL.64 [R1+0x5f80], R22 ;  /* 0x005f801601007387 */ /* 0x000fe80000100a00 */
[----:B------:R0:W-:Y:S04]  /*70250*/  STL.64 [R1+0x5f78], R20 ;  /* 0x005f781401007387 */ /* 0x0001e80000100a00 */
        /* <DEDUP_REMOVED lines=17> */
[----:B------:R-:W-:Y:S04]  /*70370*/  STL.64 [R1+0x720], R4 ;  /* 0x0007200401007387 */ /* 0x000fe80000100a00 */
[----:B------:R0:W-:Y:S04]  /*70380*/  STL.64 [R1+0x728], R6 ;  /* 0x0007280601007387 */ /* 0x0001e80000100a00 */
[----:B0-----:R-:W3:Y:S01]  /*70390*/  LDL.LU.64 R6, [R1+0x6050] ;  /* 0x0060500001067983 */ /* 0x001ee20000300a00 */
[----:B------:R-:W-:-:S02]  /*703a0*/  IMAD.MOV.U32 R28, RZ, RZ, R10 ;  /* 0x000000ffff1c7224 */ /* 0x000fc400078e000a */
[----:B------:R-:W-:Y:S02]  /*703b0*/  IMAD.MOV.U32 R9, RZ, RZ, R11 ;  /* 0x000000ffff097224 */ /* 0x000fe400078e000b */
[----:B------:R-:W4:Y:S04]  /*703c0*/  LDL.LU.64 R10, [R1+0x6048] ;  /* 0x00604800010a7983 */ /* 0x000f280000300a00 */
[----:B------:R-:W2:Y:S01]  /*703d0*/  LDL.LU R8, [R1+0x6040] ;  /* 0x0060400001087983 */ /* 0x000ea20000300800 */
[----:B---3--:R-:W-:Y:S03]  /*703e0*/  HMMA.16816.F32 R4, R16, R6, R24 ;  /* 0x000000061004723c */ /* 0x008fe60000001818 */
[----:B------:R-:W3:Y:S04]  /*703f0*/  LDL.LU.64 R26, [R1+0x6038] ;  /* 0x00603800011a7983 */ /* 0x000ee80000300a00 */
[----:B------:R-:W3:-:S15]  /*70400*/  LDL.LU.64 R24, [R1+0x6030] ;  /* 0x0060300001187983 */ /* 0x000ede0000300a00 */
[----:B------:R-:W-:-:S01]  /*70410*/  NOP ;  /* 0x0000000000007918 */ /* 0x000fc20000000000 */
[----:B------:R-:W-:Y:S04]  /*70420*/  STL.64 [R1+0x710], R4 ;  /* 0x0007100401007387 */ /* 0x000fe80000100a00 */
[----:B------:R0:W-:Y:S04]  /*70430*/  STL.64 [R1+0x718], R6 ;  /* 0x0007180601007387 */ /* 0x0001e80000100a00 */
[----:B0-----:R-:W3:Y:S02]  /*70440*/  LDL.LU.64 R6, [R1+0x6028] ;  /* 0x0060280001067983 */ /* 0x001ee40000300a00 */
[----:B---3--:R-:W-:Y:S06]  /*70450*/  HMMA.16816.F32 R24, R16, R6, R24 ;  /* 0x000000061018723c */ /* 0x008fec0000001818 */
[----:B------:R-:W-:-:S02]  /*70460*/  IMAD.MOV.U32 R2, RZ, RZ, R6 ;  /* 0x000000ffff027224 */ /* 0x000fc400078e0006 */
[----:B------:R-:W-:-:S15]  /*70470*/  IMAD.MOV.U32 R0, RZ, RZ, R7 ;  /* 0x000000ffff007224 */ /* 0x000fde00078e0007 */
[----:B------:R-:W-:Y:S04]  /*70480*/  STL.64 [R1+0x700], R24 ;  /* 0x0007001801007387 */ /* 0x000fe80000100a00 */
[----:B------:R0:W-:Y:S04]  /*70490*/  STL.64 [R1+0x708], R26 ;  /* 0x0007081a01007387 */ /* 0x0001e80000100a00 */
[----:B0-----:R-:W3:Y:S04]  /*704a0*/  LDL.LU.64 R26, [R1+0x6020] ;  /* 0x00602000011a7983 */ /* 0x001ee80000300a00 */
[----:B------:R-:W3:Y:S04]  /*704b0*/  LDL.LU.64 R24, [R1+0x6018] ;  /* 0x0060180001187983 */ /* 0x000ee80000300a00 */
[----:B------:R-:W3:Y:S02]  /*704c0*/  LDL.LU.64 R6, [R1+0x6010] ;  /* 0x0060100001067983 */ /* 0x000ee40000300a00 */
        /* <DEDUP_REMOVED lines=10> */
[----:B------:R0:W-:Y:S04]  /*70570*/  STL.64 [R1+0x6e0], R4 ;  /* 0x0006e00401007387 */ /* 0x0001e80000100a00 */
[----:B------:R1:W-:Y:S04]  /*70580*/  STL.64 [R1+0x6e8], R6 ;  /* 0x0006e80601007387 */ /* 0x0003e80000100a00 */
[----:B0-----:R-:W2:Y:S04]  /*70590*/  LDL.LU R4, [R1+0x640] ;  /* 0x0006400001047983 */ /* 0x001ea80000300800 */
[----:B------:R-:W2:Y:S04]  /*705a0*/  LDL.LU R5, [R1+0x644] ;  /* 0x0006440001057983 */ /* 0x000ea80000300800 */
[----:B-1----:R-:W2:Y:S04]  /*705b0*/  LDL.LU R6, [R1+0x648] ;  /* 0x0006480001067983 */ /* 0x002ea80000300800 */
        /* <DEDUP_REMOVED lines=8> */
[----:B---3--:R-:W-:Y:S02]  /*70640*/  HMMA.16816.F32 R24, R16, R26, R12 ;  /* 0x0000001a1018723c */ /* 0x008fe4000000180c */
[----:B------:R-:W2:-:S15]  /*70650*/  LDL.LU.64 R14, [R1+0x5fd0] ;  /* 0x005fd000010e7983 */ /* 0x000e9e0000300a00 */
[----:B------:R-:W-:-:S06]  /*70660*/  NOP ;  /* 0x0000000000007918 */ /* 0x000fcc0000000000 */
[----:B------:R-:W-:Y:S04]  /*70670*/  STL.64 [R1+0x6c0], R24 ;  /* 0x0006c01801007387 */ /* 0x000fe80000100a00 */
[----:B------:R4:W-:Y:S02]  /*70680*/  STL.64 [R1+0x6c8], R26 ;  /* 0x0006c81a01007387 */ /* 0x0009e40000100a00 */
[----:B----4-:R-:W-:Y:S02]  /*70690*/  IMAD.MOV.U32 R26, RZ, RZ, R10 ;  /* 0x000000ffff1a7224 */ /* 0x010fe400078e000a */
[----:B------:R-:W-:Y:S01]  /*706a0*/  IMAD.MOV.U32 R27, RZ, RZ, R11 ;  /* 0x000000ffff1b7224 */ /* 0x000fe200078e000b */
[----:B------:R-:W3:Y:S04]  /*706b0*/  LDL.LU R10, [R1+0x5fcc] ;  /* 0x005fcc00010a7983 */ /* 0x000ee80000300800 */
[----:B------:R-:W3:Y:S04]  /*706c0*/  LDL.LU R11, [R1+0x5fc8] ;  /* 0x005fc800010b7983 */ /* 0x000ee80000300800 */
[----:B------:R0:W-:Y:S04]  /*706d0*/  STL.64 [R1+0x5f20], R26 ;  /* 0x005f201a01007387 */ /* 0x0001e80000100a00 */
[----:B0-----:R-:W4:Y:S01]  /*706e0*/  LDL R26, [R1+0x48] ;  /* 0x00004800011a7983 */ /* 0x001f220000100800 */
[----:B--2---:R-:W-:Y:S03]  /*706f0*/  HMMA.16816.F32 R12, R16, R14, R20 ;  /* 0x0000000e100c723c */ /* 0x004fe60000001814 */
[----:B------:R-:W2:Y:S04]  /*70700*/  LDL.LU.64 R22, [R1+0x5fc0] ;  /* 0x005fc00001167983 */ /* 0x000ea80000300a00 */
[----:B------:R-:W2:-:S15]  /*70710*/  LDL.LU.64 R20, [R1+0x5fb8] ;  /* 0x005fb80001147983 */ /* 0x000e9e0000300a00 */
[----:B------:R-:W-:-:S01]  /*70720*/  NOP ;  /* 0x0000000000007918 */ /* 0x000fc20000000000 */
[----:B------:R-:W-:Y:S04]  /*70730*/  STL.64 [R1+0x6b0], R12 ;  /* 0x0006b00c01007387 */ /* 0x000fe80000100a00 */
[----:B------:R0:W-:Y:S04]  /*70740*/  STL.64 [R1+0x6b8], R14 ;  /* 0x0006b80e01007387 */ /* 0x0001e80000100a00 */
[----:B0-----:R-:W4:Y:S04]  /*70750*/  LDL.LU.64 R14, [R1+0x5fb0] ;  /* 0x005fb000010e7983 */ /* 0x001f280000300a00 */
[----:B------:R-:W4:Y:S01]  /*70760*/  LDL.LU.64 R12, [R1+0x5fa8] ;  /* 0x005fa800010c7983 */ /* 0x000f220000300a00 */
[----:B------:R-:W-:-:S07]  /*70770*/  IMAD.MOV.U32 R27, RZ, RZ, R8 ;  /* 0x000000ffff1b7224 */ /* 0x000fce00078e0008 */
[----:B----4-:R-:W-:Y:S01]  /*70780*/  HMMA.16816.F32 R24, R16, R26, R12 ;  /* 0x0000001a1018723c */ /* 0x010fe2000000180c */
[----:B------:R-:W2:-:S15]  /*70790*/  LDL.LU.64 R14, [R1+0x5fa0] ;  /* 0x005fa000010e7983 */ /* 0x000e9e0000300a00 */
[----:B------:R-:W-:-:S07]  /*707a0*/  NOP ;  /* 0x0000000000007918 */ /* 0x000fce0000000000 */
[----:B------:R0:W-:Y:S04]  /*707b0*/  STL.64 [R1+0x6a0], R24 ;  /* 0x0006a01801007387 */ /* 0x0001e80000100a00 */
[----:B------:R1:W-:Y:S04]  /*707c0*/  STL.64 [R1+0x6a8], R26 ;  /* 0x0006a81a01007387 */ /* 0x0003e80000100a00 */
[----:B0-----:R-:W4:Y:S04]  /*707d0*/  LDL.LU R24, [R1+0x11a0] ;  /* 0x0011a00001187983 */ /* 0x001f280000300800 */
[----:B------:R-:W4:Y:S04]  /*707e0*/  LDL.LU R25, [R1+0x11a4] ;  /* 0x0011a40001197983 */ /* 0x000f280000300800 */
[----:B-1----:R-:W4:Y:S04]  /*707f0*/  LDL.LU R26, [R1+0x11a8] ;  /* 0x0011a800011a7983 */ /* 0x002f280000300800 */
        /* <DEDUP_REMOVED lines=16> */
[----:B------:R-:W2:-:S15]  /*70900*/  LDL.LU.64 R22, [R1+0x5f68] ;  /* 0x005f680001167983 */ /* 0x000e9e0000300a00 */
[----:B------:R-:W-:-:S06]  /*70910*/  NOP ;  /* 0x0000000000007918 */ /* 0x000fcc0000000000 */
[----:B------:R-:W-:Y:S04]  /*70920*/  STL.64 [R1+0x670], R12 ;  /* 0x0006700c01007387 */ /* 0x000fe80000100a00 */
[----:B------:R0:W-:Y:S04]  /*70930*/  STL.64 [R1+0x678], R14 ;  /* 0x0006780e01007387 */ /* 0x0001e80000100a00 */
[----:B0-----:R-:W2:Y:S04]  /*70940*/  LDL.LU.64 R14, [R1+0x5f60] ;  /* 0x005f6000010e7983 */ /* 0x001ea80000300a00 */
[----:B------:R-:W2:Y:S02]  /*70950*/  LDL.LU.64 R12, [R1+0x5f58] ;  /* 0x005f5800010c7983 */ /* 0x000ea40000300a00 */
[----:B--2---:R-:W-:-:S15]  /*70960*/  HMMA.16816.F32 R12, R16, R22, R12 ;  /* 0x00000016100c723c */ /* 0x004fde000000180c */
[----:B------:R-:W-:-:S08]  /*70970*/  NOP ;  /* 0x0000000000007918 */ /* 0x000fd00000000000 */
[----:B------:R0:W-:Y:S04]  /*70980*/  STL.64 [R1+0x660], R12 ;  /* 0x0006600c01007387 */ /* 0x0001e80000100a00 */
[----:B------:R1:W-:Y:S01]  /*70990*/  STL.64 [R1+0x668], R14 ;  /* 0x0006680e01007387 */ /* 0x0003e20000100a00 */
[----:B0-----:R-:W-:-:S03]  /*709a0*/  IMAD.MOV.U32 R13, RZ, RZ, R22 ;  /* 0x000000ffff0d7224 */ /* 0x001fc600078e0016 */
[----:B-1----:R-:W2:Y:S01]  /*709b0*/  LDL.LU.64 R14, [R1+0x5f50] ;  /* 0x005f5000010e7983 */ /* 0x002ea20000300a00 */
[----:B------:R-:W-:-:S03]  /*709c0*/  IMAD.MOV.U32 R12, RZ, RZ, R23 ;  /* 0x000000ffff0c7224 */ /* 0x000fc600078e0017 */
[----:B------:R-:W2:Y:S04]  /*709d0*/  LDL.LU.64 R22, [R1+0x5f48] ;  /* 0x005f480001167983 */ /* 0x000ea80000300a00 */
[----:B------:R-:W2:Y:S02]  /*709e0*/  LDL.LU.64 R20, [R1+0x5f40] ;  /* 0x005f400001147983 */ /* 0x000ea40000300a00 */
[----:B--2---:R-:W-:-:S15]  /*709f0*/  HMMA.16816.F32 R20, R16, R14, R20 ;  /* 0x0000000e1014723c */ /* 0x004fde0000001814 */
[----:B------:R-:W-:-:S08]  /*70a00*/  NOP ;  /* 0x0000000000007918 */ /* 0x000fd00000000000 */
[----:B------:R-:W-:Y:S04]  /*70a10*/  STL.64 [R1+0x650], R20 ;  /* 0x0006501401007387 */ /* 0x000fe80000100a00 */
[----:B------:R0:W-:Y:S04]  /*70a20*/  STL.64 [R1+0x658], R22 ;  /* 0x0006581601007387 */ /* 0x0001e80000100a00 */
[----:B0-----:R-:W2:Y:S04]  /*70a30*/  LDL.LU R23, [R1+0x5f38] ;  /* 0x005f380001177983 */ /* 0x001ea80000300800 */
[----:B------:R-:W-:Y:S04]  /*70a40*/  STL.64 [R1+0x5d50], R14 ;  /* 0x005d500e01007387 */ /* 0x000fe80000100a00 */
[----:B------:R0:W-:Y:S04]  /*70a50*/  STL.64 [R1+0x5e28], R12 ;  /* 0x005e280c01007387 */ /* 0x0001e80000100a00 */
[----:B0-----:R-:W4:Y:S04]  /*70a60*/  LDL.LU R12, [R1+0x630] ;  /* 0x00063000010c7983 */ /* 0x001f280000300800 */
[----:B------:R-:W4:Y:S04]  /*70a70*/  LDL.LU R13, [R1+0x634] ;  /* 0x00063400010d7983 */ /* 0x000f280000300800 */
[----:B------:R-:W4:Y:S04]  /*70a80*/  LDL.LU R14, [R1+0x638] ;  /* 0x00063800010e7983 */ /* 0x000f280000300800 */
[----:B------:R-:W4:Y:S01]  /*70a90*/  LDL.LU R15, [R1+0x63c] ;  /* 0x00063c00010f7983 */ /* 0x000f220000300800 */
[C---:B---3--:R-:W-:Y:S03]  /*70aa0*/  HMMA.16816.F32 R4, R16.reuse, R10, R4 ;  /* 0x0000000a1004723c */ /* 0x048fe60000001804 */
[----:B--2---:R-:W0:Y:S04]  /*70ab0*/  LDSM.16.MT88.4 R20, [R23+UR4+0x11080] ;  /* 0x011080041714783b */ /* 0x004e280008004200 */
[----:B----4-:R-:W-:Y:S04]  /*70ac0*/  STL.64 [R1+0x5f18], R14 ;  /* 0x005f180e01007387 */ /* 0x010fe80000100a00 */
[----:B------:R1:W-:Y:S04]  /*70ad0*/  STL.64 [R1+0x5f10], R12 ;  /* 0x005f100c01007387 */ /* 0x0003e80000100a00 */
[----:B-1----:R-:W2:Y:S04]  /*70ae0*/  LDL.LU R12, [R1+0x1190] ;  /* 0x00119000010c7983 */ /* 0x002ea80000300800 */
[----:B------:R-:W2:Y:S04]  /*70af0*/  LDL.LU R13, [R1+0x1194] ;  /* 0x00119400010d7983 */ /* 0x000ea80000300800 */
[----:B------:R-:W2:Y:S04]  /*70b00*/  LDL.LU R14, [R1+0x1198] ;  /* 0x00119800010e7983 */ /* 0x000ea80000300800 */
[----:B------:R-:W2:Y:S04]  /*70b10*/  LDL.LU R15, [R1+0x119c] ;  /* 0x00119c00010f7983 */ /* 0x000ea80000300800 */
[----:B------:R-:W-:Y:S04]  /*70b20*/  STL.64 [R1+0x640], R4 ;  /* 0x0006400401007387 */ /* 0x000fe80000100a00 */
[----:B------:R1:W-:Y:S04]  /*70b30*/  STL.64 [R1+0x648], R6 ;  /* 0x0006480601007387 */ /* 0x0003e80000100a00 */
[----:B-1----:R-:W3:Y:S04]  /*70b40*/  LDL.LU.64 R6, [R1+0x5f30] ;  /* 0x005f300001067983 */ /* 0x002ee80000300a00 */
[----:B------:R-:W4:Y:S04]  /*70b50*/  LDL.LU.64 R4, [R1+0x5f28] ;  /* 0x005f280001047983 */ /* 0x000f280000300a00 */
[----:B------:R-:W-:Y:S04]  /*70b60*/  STL.64 [R1+0x5ef8], R10 ;  /* 0x005ef80a01007387 */ /* 0x000fe80000100a00 */
[----:B------:R1:W-:Y:S04]  /*70b70*/  STL [R1+0x5ef0], R9 ;  /* 0x005ef00901007387 */ /* 0x0003e80000100800 */
[----:B------:R-:W2:Y:S04]  /*70b80*/  LDL.LU R8, [R1+0xd80] ;  /* 0x000d800001087983 */ /* 0x000ea80000300800 */
[----:B-1----:R-:W2:Y:S04]  /*70b90*/  LDL.LU R9, [R1+0xd84] ;  /* 0x000d840001097983 */ /* 0x002ea80000300800 */
[----:B------:R-:W2:Y:S04]  /*70ba0*/  LDL.LU R10, [R1+0xd88] ;  /* 0x000d8800010a7983 */ /* 0x000ea80000300800 */
[----:B------:R-:W2:Y:S04]  /*70bb0*/  LDL.LU R11, [R1+0xd8c] ;  /* 0x000d8c00010b7983 */ /* 0x000ea80000300800 */
[----:B0-----:R0:W-:Y:S04]  /*70bc0*/  STL.64 [R1+0x5cd8], R22 ;  /* 0x005cd81601007387 */ /* 0x0011e80000100a00 */
[----:B------:R-:W-:Y:S04]  /*70bd0*/  STL.64 [R1+0x5cd0], R20 ;  /* 0x005cd01401007387 */ /* 0x000fe80000100a00 */
[----:B0-----:R-:W2:Y:S01]  /*70be0*/  LDL.64 R22, [R1+0x1d8] ;  /* 0x0001d80001167983 */ /* 0x001ea20000100a00 */
[----:B---3--:R-:W-:-:S15]  /*70bf0*/  HMMA.16816.F32 R24, R16, R6, R24 ;  /* 0x000000061018723c */ /* 0x008fde0000001818 */
[----:B------:R-:W-:-:S08]  /*70c00*/  NOP ;  /* 0x0000000000007918 */ /* 0x000fd00000000000 */
[----:B------:R-:W-:Y:S04]  /*70c10*/  STL.64 [R1+0x11a0], R24 ;  /* 0x0011a01801007387 */ /* 0x000fe80000100a00 */
[----:B------:R0:W-:Y:S04]  /*70c20*/  STL.64 [R1+0x11a8], R26 ;  /* 0x0011a81a01007387 */ /* 0x0001e80000100a00 */
[----:B0-----:R-:W2:Y:S04]  /*70c30*/  LDL.LU.64 R26, [R1+0x5f20] ;  /* 0x005f2000011a7983 */ /* 0x001ea80000300a00 */
[----:B------:R0:W-:Y:S04]  /*70c40*/  STL.64 [R1+0x5d38], R6 ;  /* 0x005d380601007387 */ /* 0x0001e80000100a00 */
[----:B----4-:R-:W-:Y:S04]  /*70c50*/  STL.64 [R1+0x5d30], R4 ;  /* 0x005d300401007387 */ /* 0x010fe80000100a00 */
        /* <DEDUP_REMOVED lines=9> */
[----:B--2---:R-:W-:Y:S03]  /*70cf0*/  HMMA.16816.F32 R16, R16, R22, R12 ;  /* 0x000000161010723c */ /* 0x004fe6000000180c */
[----:B------:R-:W2:-:S15]  /*70d00*/  LDL.LU R12, [R1+0xd70] ;  /* 0x000d7000010c7983 */ /* 0x000e9e0000300800 */
[----:B------:R-:W-:-:S05]  /*70d10*/  NOP ;  /* 0x0000000000007918 */ /* 0x000fca0000000000 */
[----:B------:R-:W-:Y:S04]  /*70d20*/  STL.64 [R1+0x630], R16 ;  /* 0x0006301001007387 */ /* 0x000fe80000100a00 */
[----:B------:R-:W-:Y:S04]  /*70d30*/  STL.64 [R1+0x638], R18 ;  /* 0x0006381201007387 */ /* 0x000fe80000100a00 */
[----:B------:R-:W2:Y:S04]  /*70d40*/  LDL.LU R13, [R1+0xd74] ;  /* 0x000d7400010d7983 */ /* 0x000ea80000300800 */
[----:B------:R-:W2:Y:S04]  /*70d50*/  LDL.LU R14, [R1+0xd78] ;  /* 0x000d7800010e7983 */ /* 0x000ea80000300800 */
[----:B------:R-:W2:Y:S04]  /*70d60*/  LDL.LU R15, [R1+0xd7c] ;  /* 0x000d7c00010f7983 */ /* 0x000ea80000300800 */
[----:B------:R0:W-:Y:S04]  /*70d70*/  STL [R1+0x5cec], R22 ;  /* 0x005cec1601007387 */ /* 0x0001e80000100800 */
[----:B------:R1:W-:Y:S04]  /*70d80*/  STL [R1+0x5ce8], R23 ;  /* 0x005ce81701007387 */ /* 0x0003e80000100800 */
[----:B------:R-:W4:Y:S04]  /*70d90*/  LDL.LU R20, [R1+0xd30] ;  /* 0x000d300001147983 */ /* 0x000f280000300800 */
[----:B------:R-:W4:Y:S04]  /*70da0*/  LDL.LU R21, [R1+0xd34] ;  /* 0x000d340001157983 */ /* 0x000f280000300800 */
[----:B0-----:R-:W3:Y:S04]  /*70db0*/  LDL.LU R22, [R1+0xd38] ;  /* 0x000d380001167983 */ /* 0x001ee80000300800 */
[----:B-1----:R-:W3:Y:S04]  /*70dc0*/  LDL.LU R23, [R1+0xd3c] ;  /* 0x000d3c0001177983 */ /* 0x002ee80000300800 */
[----:B---3--:R0:W-:Y:S04]  /*70dd0*/  STL.64 [R1+0x5ed0], R22 ;  /* 0x005ed01601007387 */ /* 0x0081e80000100a00 */
[----:B----4-:R-:W-:Y:S04]  /*70de0*/  STL.64 [R1+0x5ec8], R20 ;  /* 0x005ec81401007387 */ /* 0x010fe80000100a00 */
[----:B0-----:R-:W3:Y:S01]  /*70df0*/  LDL.64 R22, [R1+0x168] ;  /* 0x0001680001167983 */ /* 0x001ee20000100a00 */
[----:B------:R-:W-:Y:S03]  /*70e00*/  HMMA.16816.F32 R8, R24, R6, R8 ;  /* 0x000000061808723c */ /* 0x000fe60000001808 */
[----:B---3--:R0:W-:Y:S04]  /*70e10*/  STL.64 [R1+0x5ed8], R22 ;  /* 0x005ed81601007387 */ /* 0x0081e80000100a00 */
[----:B0-----:R-:W3:Y:S01]  /*70e20*/  LDL.64 R22, [R1+0x178] ;  /* 0x0001780001167983 */ /* 0x001ee20000100a00 */
[----:B------:R-:W-:-:S02]  /*70e30*/  IMAD.MOV.U32 R19, RZ, RZ, R3 ;  /* 0x000000ffff137224 */ /* 0x000fc400078e0003 */
[----:B------:R-:W-:Y:S01]  /*70e40*/  IMAD.MOV.U32 R3, RZ, RZ, R7 ;  /* 0x000000ffff037224 */ /* 0x000fe200078e0007 */
[----:B---3--:R0:W-:Y:S04]  /*70e50*/  STL.64 [R1+0x5ee0], R22 ;  /* 0x005ee01601007387 */ /* 0x0081e80000100a00 */
[----:B0-----:R-:W3:Y:S04]  /*70e60*/  LDL R22, [R1+0x188] ;  /* 0x0001880001167983 */ /* 0x001ee80000100800 */
[----:B------:R-:W3:Y:S04]  /*70e70*/  LDL R23, [R1+0x18c] ;  /* 0x00018c0001177983 */ /* 0x000ee80000100800 */
[----:B------:R0:W-:Y:S04]  /*70e80*/  STL.64 [R1+0xd80], R8 ;  /* 0x000d800801007387 */ /* 0x0001e80000100a00 */
[----:B------:R1:W-:Y:S01]  /*70e90*/  STL.64 [R1+0xd88], R10 ;  /* 0x000d880a01007387 */ /* 0x0003e20000100a00 */
[----:B0-----:R-:W-:-:S03]  /*70ea0*/  IMAD.MOV.U32 R8, RZ, RZ, R6 ;  /* 0x000000ffff087224 */ /* 0x001fc600078e0006 */
[----:B-1----:R-:W4:Y:S04]  /*70eb0*/  LDL.LU.64 R10, [R1+0x5ef8] ;  /* 0x005ef800010a7983 */ /* 0x002f280000300a00 */
[----:B------:R-:W4:Y:S04]  /*70ec0*/  LDL.LU R9, [R1+0x5ef0] ;  /* 0x005ef00001097983 */ /* 0x000f280000300800 */
[----:B------:R-:W2:Y:S04]  /*70ed0*/  LDL.64 R6, [R1+0x138] ;  /* 0x0001380001067983 */ /* 0x000ea80000100a00 */
[----:B--2---:R0:W-:Y:S04]  /*70ee0*/  STL.64 [R1+0x5eb8], R6 ;  /* 0x005eb80601007387 */ /* 0x0041e80000100a00 */
[----:B0-----:R-:W2:Y:S04]  /*70ef0*/  LDL.64 R6, [R1+0x148] ;  /* 0x0001480001067983 */ /* 0x001ea80000100a00 */
[----:B--2---:R0:W-:Y:S04]  /*70f00*/  STL.64 [R1+0x5ec0], R6 ;  /* 0x005ec00601007387 */ /* 0x0041e80000100a00 */
[----:B0-----:R-:W2:Y:S01]  /*70f10*/  LDL.64 R6, [R1+0x158] ;  /* 0x0001580001067983 */ /* 0x001ea20000100a00 */
[----:B------:R-:W-:-:S03]  /*70f20*/  IMAD.MOV.U32 R18, RZ, RZ, R29 ;  /* 0x000000ffff127224 */ /* 0x000fc600078e001d */
[----:B--2---:R0:W-:Y:S04]  /*70f30*/  STL.64 [R1+0x5ee8], R6 ;  /* 0x005ee80601007387 */ /* 0x0041e80000100a00 */
[----:B------:R-:W3:Y:S04]  /*70f40*/  LDL.LU R4, [R1+0xd60] ;  /* 0x000d600001047983 */ /* 0x000ee80000300800 */
[----:B------:R-:W3:Y:S04]  /*70f50*/  LDL.LU R5, [R1+0xd64] ;  /* 0x000d640001057983 */ /* 0x000ee80000300800 */
[----:B0-----:R-:W3:Y:S04]  /*70f60*/  LDL.LU R6, [R1+0xd68] ;  /* 0x000d680001067983 */ /* 0x001ee80000300800 */
[----:B------:R-:W3:Y:S01]  /*70f70*/  LDL.LU R7, [R1+0xd6c] ;  /* 0x000d6c0001077983 */ /* 0x000ee20000300800 */
[----:B------:R-:W-:Y:S03]  /*70f80*/  HMMA.16816.F32 R12, R24, R18, R12 ;  /* 0x00000012180c723c */ /* 0x000fe6000000180c */
[----:B------:R-:W-:Y:S04]  /*70f90*/  STL [R1+0x5cf4], R3 ;  /* 0x005cf40301007387 */ /* 0x000fe80000100800 */
[----:B------:R-:W-:-:S15]  /*70fa0*/  STL [R1+0x5cf0], R8 ;  /* 0x005cf00801007387 */ /* 0x000fde0000100800 */
[----:B------:R-:W-:-:S01]  /*70fb0*/  NOP ;  /* 0x0000000000007918 */ /* 0x000fc20000000000 */
[----:B------:R-:W-:Y:S04]  /*70fc0*/  STL.64 [R1+0xd70], R12 ;  /* 0x000d700c01007387 */ /* 0x000fe80000100a00 */
[----:B------:R0:W-:Y:S04]  /*70fd0*/  STL.64 [R1+0xd78], R14 ;  /* 0x000d780e01007387 */ /* 0x0001e80000100a00 */
[----:B0-----:R-:W2:Y:S04]  /*70fe0*/  LDL.64 R14, [R1+0x128] ;  /* 0x00012800010e7983 */ /* 0x001ea80000100a00 */
[----:B------:R0:W-:Y:S04]  /*70ff0*/  STL.64 [R1+0x5cb8], R18 ;  /* 0x005cb81201007387 */ /* 0x0001e80000100a00 */
[----:B------:R-:W4:Y:S04]  /*71000*/  LDL.LU R16, [R1+0xd50] ;  /* 0x000d500001107983 */ /* 0x000f280000300800 */
[----:B------:R-:W4:Y:S04]  /*71010*/  LDL.LU R17, [R1+0xd54] ;  /* 0x000d540001117983 */ /* 0x000f280000300800 */
[----:B0-----:R-:W4:Y:S04]  /*71020*/  LDL.LU R18, [R1+0xd58] ;  /* 0x000d580001127983 */ /* 0x001f280000300800 */
[----:B------:R-:W4:Y:S01]  /*71030*/  LDL.LU R19, [R1+0xd5c] ;  /* 0x000d5c0001137983 */ /* 0x000f220000300800 */
[----:B---3--:R-:W-:Y:S03]  /*71040*/  HMMA.16816.F32 R20, R24, R22, R4 ;  /* 0x000000161814723c */ /* 0x008fe60000001804 */
[----:B------:R-:W3:-:S15]  /*71050*/  LDL.LU.64 R6, [R1+0x5ee8] ;  /* 0x005ee80001067983 */ /* 0x000ede0000300a00 */
[----:B------:R-:W-:-:S05]  /*71060*/  NOP ;  /* 0x0000000000007918 */ /* 0x000fca0000000000 */
[----:B------:R-:W-:Y:S04]  /*71070*/  STL.64 [R1+0xd60], R20 ;  /* 0x000d601401007387 */ /* 0x000fe80000100a00 */
[----:B------:R0:W-:Y:S04]  /*71080*/  STL.64 [R1+0xd68], R22 ;  /* 0x000d681601007387 */ /* 0x0001e80000100a00 */
[----:B0-----:R-:W4:Y:S02]  /*71090*/  LDL.LU.64 R22, [R1+0x5ee0] ;  /* 0x005ee00001167983 */ /* 0x001f240000300a00 */
[----:B----4-:R-:W-:-:S15]  /*710a0*/  HMMA.16816.F32 R16, R24, R22, R16 ;  /* 0x000000161810723c */ /* 0x010fde0000001810 */
[----:B------:R-:W-:-:S08]  /*710b0*/  NOP ;  /* 0x0000000000007918 */ /* 0x000fd00000000000 */
[----:B------:R0:W-:Y:S04]  /*710c0*/  STL.64 [R1+0xd50], R16 ;  /* 0x000d501001007387 */ /* 0x0001e80000100a00 */
[----:B------:R-:W-:Y:S01]  /*710d0*/  STL.64 [R1+0xd58], R18 ;  /* 0x000d581201007387 */ /* 0x000fe20000100a00 */
[----:B0-----:R-:W-:Y:S02]  /*710e0*/  IMAD.MOV.U32 R16, RZ, RZ, R23 ;  /* 0x000000ffff107224 */ /* 0x001fe400078e0017 */
[----:B------:R-:W-:Y:S02]  /*710f0*/  IMAD.MOV.U32 R17, RZ, RZ, R22 ;  /* 0x000000ffff117224 */ /* 0x000fe400078e0016 */
[----:B------:R-:W4:Y:S04]  /*71100*/  LDL.LU.64 R22, [R1+0x5ed8] ;  /* 0x005ed80001167983 */ /* 0x000f280000300a00 */
[----:B------:R0:W-:Y:S04]  /*71110*/  STL [R1+0x5cfc], R16 ;  /* 0x005cfc1001007387 */ /* 0x0001e80000100800 */
[----:B------:R1:W-:Y:S04]  /*71120*/  STL [R1+0x5cf8], R17 ;  /* 0x005cf81101007387 */ /* 0x0003e80000100800 */
[----:B0-----:R-:W4:Y:S04]  /*71130*/  LDL.LU R16, [R1+0xd40] ;  /* 0x000d400001107983 */ /* 0x001f280000300800 */
[----:B-1----:R-:W4:Y:S04]  /*71140*/  LDL.LU R17, [R1+0xd44] ;  /* 0x000d440001117983 */ /* 0x002f280000300800 */
[----:B------:R-:W4:Y:S04]  /*71150*/  LDL.LU R18, [R1+0xd48] ;  /* 0x000d480001127983 */ /* 0x000f280000300800 */
[----:B------:R-:W4:Y:S02]  /*71160*/  LDL.LU R19, [R1+0xd4c] ;  /* 0x000d4c0001137983 */ /* 0x000f240000300800 */
[----:B----4-:R-:W-:-:S15]  /*71170*/  HMMA.16816.F32 R16, R24, R22, R16 ;  /* 0x000000161810723c */ /* 0x010fde0000001810 */
[----:B------:R-:W-:-:S08]  /*71180*/  NOP ;  /* 0x0000000000007918 */ /* 0x000fd00000000000 */
[----:B------:R-:W-:Y:S04]  /*71190*/  STL.64 [R1+0xd40], R16 ;  /* 0x000d401001007387 */ /* 0x000fe80000100a00 */
[----:B------:R0:W-:Y:S02]  /*711a0*/  STL.64 [R1+0xd48], R18 ;  /* 0x000d481201007387 */ /* 0x0001e40000100a00 */
[----:B0-----:R-:W-:Y:S02]  /*711b0*/  IMAD.MOV.U32 R19, RZ, RZ, R22 ;  /* 0x000000ffff137224 */ /* 0x001fe400078e0016 */
[----:B------:R-:W-:Y:S02]  /*711c0*/  IMAD.MOV.U32 R18, RZ, RZ, R23 ;  /* 0x000000ffff127224 */ /* 0x000fe400078e0017 */
[----:B------:R-:W3:Y:S04]  /*711d0*/  LDL.LU.64 R22, [R1+0x5ed0] ;  /* 0x005ed00001167983 */ /* 0x000ee80000300a00 */
[----:B------:R-:W3:Y:S04]  /*711e0*/  LDL.LU.64 R20, [R1+0x5ec8] ;  /* 0x005ec80001147983 */ /* 0x000ee80000300a00 */
[----:B------:R0:W-:Y:S04]  /*711f0*/  STL [R1+0x5d04], R18 ;  /* 0x005d041201007387 */ /* 0x0001e80000100800 */
[----:B------:R1:W-:Y:S04]  /*71200*/  STL [R1+0x5d00], R19 ;  /* 0x005d001301007387 */ /* 0x0003e80000100800 */
[----:B------:R-:W2:Y:S04]  /*71210*/  LDL.LU R16, [R1+0xd00] ;  /* 0x000d000001107983 */ /* 0x000ea80000300800 */
[----:B------:R-:W2:Y:S04]  /*71220*/  LDL.LU R17, [R1+0xd04] ;  /* 0x000d040001117983 */ /* 0x000ea80000300800 */
[----:B0-----:R-:W2:Y:S04]  /*71230*/  LDL.LU R18, [R1+0xd08] ;  /* 0x000d080001127983 */ /* 0x001ea80000300800 */
[----:B-1----:R-:W2:Y:S01]  /*71240*/  LDL.LU R19, [R1+0xd0c] ;  /* 0x000d0c0001137983 */ /* 0x002ea20000300800 */
[----:B---3--:R-:W-:-:S15]  /*71250*/  HMMA.16816.F32 R20, R24, R6, R20 ;  /* 0x000000061814723c */ /* 0x008fde0000001814 */
[----:B------:R-:W-:-:S08]  /*71260*/  NOP ;  /* 0x0000000000007918 */ /* 0x000fd00000000000 */
[----:B------:R0:W-:Y:S04]  /*71270*/  STL.64 [R1+0xd30], R20 ;  /* 0x000d301401007387 */ /* 0x0001e80000100a00 */
[----:B------:R-:W-:Y:S01]  /*71280*/  STL.64 [R1+0xd38], R22 ;  /* 0x000d381601007387 */ /* 0x000fe20000100a00 */
[----:B0-----:R-:W-:Y:S02]  /*71290*/  IMAD.MOV.U32 R20, RZ, RZ, R7 ;  /* 0x000000ffff147224 */ /* 0x001fe400078e0007 */
[----:B------:R-:W-:Y:S02]  /*712a0*/  IMAD.MOV.U32 R21, RZ, RZ, R6 ;  /* 0x000000ffff157224 */ /* 0x000fe400078e0006 */
[----:B------:R-:W3:Y:S04]  /*712b0*/  LDL.LU.64 R6, [R1+0x5ec0] ;  /* 0x005ec00001067983 */ /* 0x000ee80000300a00 */
[----:B------:R0:W-:Y:S04]  /*712c0*/  STL [R1+0x5d0c], R20 ;  /* 0x005d0c1401007387 */ /* 0x0001e80000100800 */
[----:B------:R1:W-:Y:S04]  /*712d0*/  STL [R1+0x5d08], R21 ;  /* 0x005d081501007387 */ /* 0x0003e80000100800 */
[----:B0-----:R-:W3:Y:S04]  /*712e0*/  LDL.LU R20, [R1+0xd20] ;  /* 0x000d200001147983 */ /* 0x001ee80000300800 */
[----:B-1----:R-:W3:Y:S04]  /*712f0*/  LDL.LU R21, [R1+0xd24] ;  /* 0x000d240001157983 */ /* 0x002ee80000300800 */
[----:B------:R-:W3:Y:S04]  /*71300*/  LDL.LU R22, [R1+0xd28] ;  /* 0x000d280001167983 */ /* 0x000ee80000300800 */
[----:B------:R-:W3:Y:S02]  /*71310*/  LDL.LU R23, [R1+0xd2c] ;  /* 0x000d2c0001177983 */ /* 0x000ee40000300800 */
[----:B---3--:R-:W-:-:S15]  /*71320*/  HMMA.16816.F32 R20, R24, R6, R20 ;  /* 0x000000061814723c */ /* 0x008fde0000001814 */
[----:B------:R-:W-:-:S08]  /*71330*/  NOP ;  /* 0x0000000000007918 */ /* 0x000fd00000000000 */
[----:B------:R-:W-:Y:S04]  /*71340*/  STL.64 [R1+0xd20], R20 ;  /* 0x000d201401007387 */ /* 0x000fe80000100a00 */
[----:B------:R0:W-:Y:S02]  /*71350*/  STL.64 [R1+0xd28], R22 ;  /* 0x000d281601007387 */ /* 0x0001e40000100a00 */
[----:B0-----:R-:W-:Y:S02]  /*71360*/  IMAD.MOV.U32 R23, RZ, RZ, R7 ;  /* 0x000000ffff177224 */ /* 0x001fe400078e0007 */
[----:B------:R-:W-:Y:S02]  /*71370*/  IMAD.MOV.U32 R22, RZ, RZ, R6 ;  /* 0x000000ffff167224 */ /* 0x000fe400078e0006 */
[----:B------:R-:W3:Y:S04]  /*71380*/  LDL.LU.64 R6, [R1+0x5eb8] ;  /* 0x005eb80001067983 */ /* 0x000ee80000300a00 */
[----:B------:R-:W-:Y:S04]  /*71390*/  STL [R1+0x5d14], R23 ;  /* 0x005d141701007387 */ /* 0x000fe80000100800 */
[----:B------:R0:W-:Y:S04]  /*713a0*/  STL [R1+0x5d10], R22 ;  /* 0x005d101601007387 */ /* 0x0001e80000100800 */
[----:B------:R-:W3:Y:S04]  /*713b0*/  LDL.LU R20, [R1+0xd10] ;  /* 0x000d100001147983 */ /* 0x000ee80000300800 */
[----:B------:R-:W3:Y:S04]  /*713c0*/  LDL.LU R21, [R1+0xd14] ;  /* 0x000d140001157983 */ /* 0x000ee80000300800 */
[----:B0-----:R-:W3:Y:S04]  /*713d0*/  LDL.LU R22, [R1+0xd18] ;  /* 0x000d180001167983 */ /* 0x001ee80000300800 */
[----:B------:R-:W3:Y:S02]  /*713e0*/  LDL.LU R23, [R1+0xd1c] ;  /* 0x000d1c0001177983 */ /* 0x000ee40000300800 */
[----:B---3--:R-:W-:Y:S06]  /*713f0*/  HMMA.16816.F32 R20, R24, R6, R20 ;  /* 0x000000061814723c */ /* 0x008fec0000001814 */
[----:B------:R-:W-:-:S02]  /*71400*/  IMAD.MOV.U32 R8, RZ, RZ, R7 ;  /* 0x000000ffff087224 */ /* 0x000fc400078e0007 */
[----:B------:R-:W-:-:S15]  /*71410*/  IMAD.MOV.U32 R3, RZ, RZ, R6 ;  /* 0x000000ffff037224 */ /* 0x000fde00078e0006 */
[----:B------:R-:W-:Y:S04]  /*71420*/  STL.64 [R1+0xd10], R20 ;  /* 0x000d101401007387 */ /* 0x000fe80000100a00 */
[----:B------:R-:W-:Y:S04]  /*71430*/  STL.64 [R1+0xd18], R22 ;  /* 0x000d181601007387 */ /* 0x000fe80000100a00 */
[----:B------:R-:W-:Y:S04]  /*71440*/  STL.64 [R1+0x5e58], R10 ;  /* 0x005e580a01007387 */ /* 0x000fe80000100a00 */
[----:B------:R-:W-:Y:S04]  /*71450*/  STL [R1+0x5e50], R8 ;  /* 0x005e500801007387 */ /* 0x000fe80000100800 */
[----:B------:R-:W3:Y:S04]  /*71460*/  LDL.64 R6, [R1+0x98] ;  /* 0x0000980001067983 */ /* 0x000ee80000100a00 */
[----:B---3--:R2:W-:Y:S02]  /*71470*/  STL.64 [R1+0x5e30], R6 ;  /* 0x005e300601007387 */ /* 0x0085e40000100a00 */
[----:B--2---:R-:W-:Y:S02]  /*71480*/  HMMA.16816.F32 R4, R24, R14, R16 ;  /* 0x0000000e1804723c */ /* 0x004fe40000001810 */
[----:B------:R-:W-:Y:S05]  /*71490*/  STL [R1+0x5d18], R3 ;  /* 0x005d180301007387 */ /* 0x000fea0000100800 */
[----:B------:R-:W-:-:S02]  /*714a0*/  IMAD.MOV.U32 R16, RZ, RZ, R14 ;  /* 0x000000ffff107224 */ /* 0x000fc400078e000e */
[----:B------:R-:W-:-:S14]  /*714b0*/  IMAD.MOV.U32 R17, RZ, RZ, R15 ;  /* 0x000000ffff117224 */ /* 0x000fdc00078e000f */
[----:B------:R0:W-:Y:S04]  /*714c0*/  STL.64 [R1+0xd00], R4 ;  /* 0x000d000401007387 */ /* 0x0001e80000100a00 */
[----:B------:R1:W-:Y:S04]  /*714d0*/  STL.64 [R1+0xd08], R6 ;  /* 0x000d080601007387 */ /* 0x0003e80000100a00 */
[----:B------:R2:W-:Y:S04]  /*714e0*/  STL.64 [R1+0x5eb0], R16 ;  /* 0x005eb01001007387 */ /* 0x0005e80000100a00 */
[----:B0-----:R-:W3:Y:S04]  /*714f0*/  LDL.LU R4, [R1+0xc90] ;  /* 0x000c900001047983 */ /* 0x001ee80000300800 */
[----:B------:R-:W3:Y:S04]  /*71500*/  LDL.LU R5, [R1+0xc94] ;  /* 0x000c940001057983 */ /* 0x000ee80000300800 */
[----:B-1----:R-:W4:Y:S04]  /*71510*/  LDL.LU R6, [R1+0xc98] ;  /* 0x000c980001067983 */ /* 0x002f280000300800 */
[----:B------:R-:W4:Y:S04]  /*71520*/  LDL.LU R7, [R1+0xc9c] ;  /* 0x000c9c0001077983 */ /* 0x000f280000300800 */
[----:B------:R-:W2:Y:S04]  /*71530*/  LDL.64 R10, [R1+0xd8] ;  /* 0x0000d800010a7983 */ /* 0x000ea80000100a00 */
[----:B--2---:R0:W-:Y:S04]  /*71540*/  STL.64 [R1+0x5e68], R10 ;  /* 0x005e680a01007387 */ /* 0x0041e80000100a00 */
[----:B----4-:R-:W-:Y:S04]  /*71550*/  STL.64 [R1+0x5e40], R6 ;  /* 0x005e400601007387 */ /* 0x010fe80000100a00 */
[----:B---3--:R-:W-:Y:S04]  /*71560*/  STL.64 [R1+0x5e38], R4 ;  /* 0x005e380401007387 */ /* 0x008fe80000100a00 */
[----:B------:R-:W2:Y:S04]  /*71570*/  LDL.LU R20, [R1+0xce0] ;  /* 0x000ce00001147983 */ /* 0x000ea80000300800 */
[----:B------:R-:W2:Y:S04]  /*71580*/  LDL.LU R21, [R1+0xce4] ;  /* 0x000ce40001157983 */ /* 0x000ea80000300800 */
[----:B------:R-:W3:Y:S04]  /*71590*/  LDL.LU R22, [R1+0xce8] ;  /* 0x000ce80001167983 */ /* 0x000ee80000300800 */
[----:B------:R-:W3:Y:S04]  /*715a0*/  LDL.LU R23, [R1+0xcec] ;  /* 0x000cec0001177983 */ /* 0x000ee80000300800 */
[----:B------:R-:W4:Y:S04]  /*715b0*/  LDL.LU R16, [R1+0xcf0] ;  /* 0x000cf00001107983 */ /* 0x000f280000300800 */
[----:B------:R-:W4:Y:S04]  /*715c0*/  LDL.LU R17, [R1+0xcf4] ;  /* 0x000cf40001117983 */ /* 0x000f280000300800 */
[----:B------:R-:W4:Y:S04]  /*715d0*/  LDL.LU R18, [R1+0xcf8] ;  /* 0x000cf80001127983 */ /* 0x000f280000300800 */
[----:B------:R-:W4:Y:S04]  /*715e0*/  LDL.LU R19, [R1+0xcfc] ;  /* 0x000cfc0001137983 */ /* 0x000f280000300800 */
[----:B---3--:R1:W-:Y:S04]  /*715f0*/  STL.64 [R1+0x5ea8], R22 ;  /* 0x005ea81601007387 */ /* 0x0083e80000100a00 */
[----:B--2---:R-:W-:Y:S04]  /*71600*/  STL.64 [R1+0x5ea0], R20 ;  /* 0x005ea01401007387 */ /* 0x004fe80000100a00 */
[----:B0-----:R-:W2:Y:S04]  /*71610*/  LDL.64 R10, [R1+0xe8] ;  /* 0x0000e800010a7983 */ /* 0x001ea80000100a00 */
[----:B-1----:R-:W4:Y:S04]  /*71620*/  LDL.64 R22, [R1+0x118] ;  /* 0x0001180001167983 */ /* 0x002f280000100a00 */
[----:B--2---:R0:W-:Y:S04]  /*71630*/  STL.64 [R1+0x5e80], R10 ;  /* 0x005e800a01007387 */ /* 0x0041e80000100a00 */
[----:B0-----:R-:W2:Y:S01]  /*71640*/  LDL.64 R10, [R1+0xf8] ;  /* 0x0000f800010a7983 */ /* 0x001ea20000100a00 */
[----:B------:R-:W-:-:S02]  /*71650*/  IMAD.MOV.U32 R6, RZ, RZ, R28 ;  /* 0x000000ffff067224 */ /* 0x000fc400078e001c */
[----:B------:R-:W-:Y:S01]  /*71660*/  IMAD.MOV.U32 R7, RZ, RZ, R9 ;  /* 0x000000ffff077224 */ /* 0x000fe200078e0009 */
[----:B--2---:R0:W-:Y:S04]  /*71670*/  STL.64 [R1+0x5e98], R10 ;  /* 0x005e980a01007387 */ /* 0x0041e80000100a00 */
[----:B0-----:R-:W2:Y:S04]  /*71680*/  LDL.64 R10, [R1+0x108] ;  /* 0x00010800010a7983 */ /* 0x001ea80000100a00 */
[----:B------:R0:W-:Y:S04]  /*71690*/  STL.64 [R1+0x5e60], R6 ;  /* 0x005e600601007387 */ /* 0x0001e80000100a00 */
[----:B------:R-:W3:Y:S04]  /*716a0*/  LDL.LU R4, [R1+0xcb0] ;  /* 0x000cb00001047983 */ /* 0x000ee80000300800 */
[----:B------:R-:W3:Y:S04]  /*716b0*/  LDL.LU R5, [R1+0xcb4] ;  /* 0x000cb40001057983 */ /* 0x000ee80000300800 */
[----:B0-----:R-:W4:Y:S04]  /*716c0*/  LDL.LU R6, [R1+0xcb8] ;  /* 0x000cb80001067983 */ /* 0x001f280000300800 */
[----:B------:R-:W4:Y:S04]  /*716d0*/  LDL.LU R7, [R1+0xcbc] ;  /* 0x000cbc0001077983 */ /* 0x000f280000300800 */
[----:B----4-:R-:W-:Y:S04]  /*716e0*/  STL.64 [R1+0x5e78], R6 ;  /* 0x005e780601007387 */ /* 0x010fe80000100a00 */
[----:B---3--:R0:W-:Y:S04]  /*716f0*/  STL.64 [R1+0x5e70], R4 ;  /* 0x005e700401007387 */ /* 0x0081e80000100a00 */
[----:B0-----:R-:W3:Y:S04]  /*71700*/  LDL.LU R4, [R1+0xcc0] ;  /* 0x000cc00001047983 */ /* 0x001ee80000300800 */
[----:B------:R-:W3:Y:S04]  /*71710*/  LDL.LU R5, [R1+0xcc4] ;  /* 0x000cc40001057983 */ /* 0x000ee80000300800 */
[----:B------:R-:W4:Y:S04]  /*71720*/  LDL.LU R6, [R1+0xcc8] ;  /* 0x000cc80001067983 */ /* 0x000f280000300800 */
[----:B------:R-:W4:Y:S01]  /*71730*/  LDL.LU R7, [R1+0xccc] ;  /* 0x000ccc0001077983 */ /* 0x000f220000300800 */
[----:B------:R-:W-:Y:S03]  /*71740*/  HMMA.16816.F32 R16, R24, R22, R16 ;  /* 0x000000161810723c */ /* 0x000fe60000001810 */
[----:B----4-:R-:W-:Y:S04]  /*71750*/  STL.64 [R1+0x5e90], R6 ;  /* 0x005e900601007387 */ /* 0x010fe80000100a00 */
[----:B---3--:R0:W-:Y:S04]  /*71760*/  STL.64 [R1+0x5e88], R4 ;  /* 0x005e880401007387 */ /* 0x0081e80000100a00 */
[----:B0-----:R-:W3:Y:S04]  /*71770*/  LDL.LU R4, [R1+0xcd0] ;  /* 0x000cd00001047983 */ /* 0x001ee80000300800 */
[----:B------:R-:W3:Y:S04]  /*71780*/  LDL.LU R5, [R1+0xcd4] ;  /* 0x000cd40001057983 */ /* 0x000ee80000300800 */
[----:B------:R-:W3:Y:S04]  /*71790*/  LDL.LU R6, [R1+0xcd8] ;  /* 0x000cd80001067983 */ /* 0x000ee80000300800 */
[----:B------:R-:W3:Y:S04]  /*717a0*/  LDL.LU R7, [R1+0xcdc] ;  /* 0x000cdc0001077983 */ /* 0x000ee80000300800 */
[----:B------:R-:W4:Y:S04]  /*717b0*/  LDL.64 R14, [R1+0xb8] ;  /* 0x0000b800010e7983 */ /* 0x000f280000100a00 */
[----:B----4-:R0:W-:Y:S04]  /*717c0*/  STL.64 [R1+0x5e48], R14 ;  /* 0x005e480e01007387 */ /* 0x0101e80000100a00 */
[----:B------:R-:W4:Y:S04]  /*717d0*/  LDL.LU R12, [R1+0xca0] ;  /* 0x000ca000010c7983 */ /* 0x000f280000300800 */
[----:B------:R-:W4:Y:S04]  /*717e0*/  LDL.LU R13, [R1+0xca4] ;  /* 0x000ca400010d7983 */ /* 0x000f280000300800 */
[----:B0-----:R-:W4:Y:S04]  /*717f0*/  LDL.LU R14, [R1+0xca8] ;  /* 0x000ca800010e7983 */ /* 0x001f280000300800 */
[----:B------:R-:W4:Y:S04]  /*71800*/  LDL.LU R15, [R1+0xcac] ;  /* 0x000cac00010f7983 */ /* 0x000f280000300800 */
[----:B------:R0:W-:Y:S04]  /*71810*/  STL.64 [R1+0xcf0], R16 ;  /* 0x000cf01001007387 */ /* 0x0001e80000100a00 */
[----:B------:R1:W-:Y:S04]  /*71820*/  STL.64 [R1+0xcf8], R18 ;  /* 0x000cf81201007387 */ /* 0x0003e80000100a00 */
[----:B0-----:R-:W3:Y:S01]  /*71830*/  LDL.LU.64 R16, [R1+0x5eb0] ;  /* 0x005eb00001107983 */ /* 0x001ee20000300a00 */
[----:B-1----:R-:W-:-:S02]  /*71840*/  IMAD.MOV.U32 R18, RZ, RZ, R22 ;  /* 0x000000ffff127224 */ /* 0x002fc400078e0016 */
[----:B------:R-:W-:Y:S02]  /*71850*/  IMAD.MOV.U32 R19, RZ, RZ, R23 ;  /* 0x000000ffff137224 */ /* 0x000fe400078e0017 */
[----:B------:R-:W2:Y:S04]  /*71860*/  LDL.LU.64 R22, [R1+0x5ea8] ;  /* 0x005ea80001167983 */ /* 0x000ea80000300a00 */
[----:B------:R-:W2:Y:S04]  /*71870*/  LDL.LU.64 R20, [R1+0x5ea0] ;  /* 0x005ea00001147983 */ /* 0x000ea80000300a00 */
[----:B------:R-:W-:Y:S01]  /*71880*/  STL.64 [R1+0x5d28], R18 ;  /* 0x005d281201007387 */ /* 0x000fe20000100a00 */
[----:B--2---:R-:W-:Y:S03]  /*71890*/  HMMA.16816.F32 R20, R24, R10, R20 ;  /* 0x0000000a1814723c */ /* 0x004fe60000001814 */
[----:B---3--:R0:W-:Y:S04]  /*718a0*/  STL.64 [R1+0x5d20], R16 ;  /* 0x005d201001007387 */ /* 0x0081e80000100a00 */
[----:B0-----:R-:W2:Y:S04]  /*718b0*/  LDL.LU R16, [R1+0xc70] ;  /* 0x000c700001107983 */ /* 0x001ea80000300800 */
[----:B------:R-:W2:Y:S04]  /*718c0*/  LDL.LU R17, [R1+0xc74] ;  /* 0x000c740001117983 */ /* 0x000ea80000300800 */
[----:B------:R-:W2:Y:S04]  /*718d0*/  LDL.LU R18, [R1+0xc78] ;  /* 0x000c780001127983 */ /* 0x000ea80000300800 */
[----:B------:R-:W2:Y:S04]  /*718e0*/  LDL.LU R19, [R1+0xc7c] ;  /* 0x000c7c0001137983 */ /* 0x000ea80000300800 */
[----:B------:R0:W-:Y:S04]  /*718f0*/  STL.64 [R1+0xce0], R20 ;  /* 0x000ce01401007387 */ /* 0x0001e80000100a00 */
[----:B------:R1:W-:Y:S01]  /*71900*/  STL.64 [R1+0xce8], R22 ;  /* 0x000ce81601007387 */ /* 0x0003e20000100a00 */
[----:B0-----:R-:W-:-:S02]  /*71910*/  IMAD.MOV.U32 R20, RZ, RZ, R10 ;  /* 0x000000ffff147224 */ /* 0x001fc400078e000a */
[----:B------:R-:W-:Y:S02]  /*71920*/  IMAD.MOV.U32 R21, RZ, RZ, R11 ;  /* 0x000000ffff157224 */ /* 0x000fe400078e000b */
[----:B------:R-:W3:Y:S02]  /*71930*/  LDL.LU.64 R10, [R1+0x5e98] ;  /* 0x005e9800010a7983 */ /* 0x000ee40000300a00 */
[----:B---3--:R-:W-:Y:S06]  /*71940*/  HMMA.16816.F32 R4, R24, R10, R4 ;  /* 0x0000000a1804723c */ /* 0x008fec0000001804 */
[----:B-1----:R-:W-:-:S02]  /*71950*/  IMAD.MOV.U32 R23, RZ, RZ, R10 ;  /* 0x000000ffff177224 */ /* 0x002fc400078e000a */
[----:B------:R-:W-:-:S15]  /*71960*/  IMAD.MOV.U32 R22, RZ, RZ, R11 ;  /* 0x000000ffff167224 */ /* 0x000fde00078e000b */
[----:B------:R-:W-:Y:S04]  /*71970*/  STL.64 [R1+0xcd0], R4 ;  /* 0x000cd00401007387 */ /* 0x000fe80000100a00 */
[----:B------:R0:W-:Y:S04]  /*71980*/  STL.64 [R1+0xcd8], R6 ;  /* 0x000cd80601007387 */ /* 0x0001e80000100a00 */
[----:B0-----:R-:W3:Y:S04]  /*71990*/  LDL.LU.64 R6, [R1+0x5e90] ;  /* 0x005e900001067983 */ /* 0x001ee80000300a00 */
[----:B------:R-:W3:Y:S04]  /*719a0*/  LDL.LU.64 R4, [R1+0x5e88] ;  /* 0x005e880001047983 */ /* 0x000ee80000300a00 */
[----:B------:R-:W3:Y:S04]  /*719b0*/  LDL.LU.64 R10, [R1+0x5e80] ;  /* 0x005e8000010a7983 */ /* 0x000ee80000300a00 */
[----:B------:R0:W-:Y:S04]  /*719c0*/  STL.64 [R1+0x5d48], R22 ;  /* 0x005d481601007387 */ /* 0x0001e80000100a00 */
[----:B------:R-:W-:Y:S01]  /*719d0*/  STL.64 [R1+0x5d40], R20 ;  /* 0x005d401401007387 */ /* 0x000fe20000100a00 */
[----:B0-----:R-:W-:-:S02]  /*719e0*/  IMAD.MOV.U32 R22, RZ, RZ, R2 ;  /* 0x000000ffff167224 */ /* 0x001fc400078e0002 */
[----:B------:R-:W-:Y:S01]  /*719f0*/  IMAD.MOV.U32 R23, RZ, RZ, R0 ;  /* 0x000000ffff177224 */ /* 0x000fe200078e0000 */
[----:B---3--:R-:W-:Y:S06]  /*71a00*/  HMMA.16816.F32 R4, R24, R10, R4 ;  /* 0x0000000a1804723c */ /* 0x008fec0000001804 */
[----:B------:R-:W-:Y:S02]  /*71a10*/  IMAD.MOV.U32 R2, RZ, RZ, R10 ;  /* 0x000000ffff027224 */ /* 0x000fe400078e000a */
[----:B------:R-:W-:-:S15]  /*71a20*/  IMAD.MOV.U32 R0, RZ, RZ, R11 ;  /* 0x000000ffff007224 */ /* 0x000fde00078e000b */
[----:B------:R-:W-:Y:S04]  /*71a30*/  STL.64 [R1+0xcc0], R4 ;  /* 0x000cc00401007387 */ /* 0x000fe80000100a00 */
[----:B------:R0:W-:Y:S04]  /*71a40*/  STL.64 [R1+0xcc8], R6 ;  /* 0x000cc80601007387 */ /* 0x0001e80000100a00 */
[----:B0-----:R-:W3:Y:S04]  /*71a50*/  LDL.LU.64 R6, [R1+0x5e78] ;  /* 0x005e780001067983 */ /* 0x001ee80000300a00 */
[----:B------:R-:W3:Y:S04]  /*71a60*/  LDL.LU.64 R4, [R1+0x5e70] ;  /* 0x005e700001047983 */ /* 0x000ee80000300a00 */
[----:B------:R-:W3:Y:S02]  /*71a70*/  LDL.LU.64 R10, [R1+0x5e68] ;  /* 0x005e6800010a7983 */ /* 0x000ee40000300a00 */
[----:B---3--:R-:W-:Y:S06]  /*71a80*/  HMMA.16816.F32 R4, R24, R10, R4 ;  /* 0x0000000a1804723c */ /* 0x008fec0000001804 */
[----:B------:R-:W-:-:S02]  /*71a90*/  IMAD.MOV.U32 R3, RZ, RZ, R10 ;  /* 0x000000ffff037224 */ /* 0x000fc400078e000a */
[----:B------:R-:W-:-:S15]  /*71aa0*/  IMAD.MOV.U32 R9, RZ, RZ, R11 ;  /* 0x000000ffff097224 */ /* 0x000fde00078e000b */
[----:B------:R-:W-:Y:S04]  /*71ab0*/  STL.64 [R1+0xcb0], R4 ;  /* 0x000cb00401007387 */ /* 0x000fe80000100a00 */
[----:B------:R0:W-:Y:S04]  /*71ac0*/  STL.64 [R1+0xcb8], R6 ;  /* 0x000cb80601007387 */ /* 0x0001e80000100a00 */
[----:B0-----:R-:W4:Y:S04]  /*71ad0*/  LDL.LU.64 R6, [R1+0x5e60] ;  /* 0x005e600001067983 */ /* 0x001f280000300a00 */
[----:B------:R-:W3:Y:S04]  /*71ae0*/  LDL.LU.64 R10, [R1+0x5e58] ;  /* 0x005e5800010a7983 */ /* 0x000ee80000300a00 */
[----:B------:R-:W2:Y:S01]  /*71af0*/  LDL.LU R8, [R1+0x5e50] ;  /* 0x005e500001087983 */ /* 0x000ea20000300800 */
[C---:B----4-:R-:W-:Y:S03]  /*71b00*/  HMMA.16816.F32 R4, R24.reuse, R6, R12 ;  /* 0x000000061804723c */ /* 0x050fe6000000180c */
[----:B---3--:R-:W-:Y:S04]  /*71b10*/  STL.64 [R1+0x5d60], R10 ;  /* 0x005d600a01007387 */ /* 0x008fe80000100a00 */
[----:B--2---:R0:W-:Y:S04]  /*71b20*/  STL.64 [R1+0x5d58], R8 ;  /* 0x005d580801007387 */ /* 0x0041e80000100a00 */
[----:B0-----:R-:W2:Y:S04]  /*71b30*/  LDL.LU R8, [R1+0xc80] ;  /* 0x000c800001087983 */ /* 0x001ea80000300800 */
[----:B------:R-:W2:Y:S04]  /*71b40*/  LDL.LU R9, [R1+0xc84] ;  /* 0x000c840001097983 */ /* 0x000ea80000300800 */
[----:B------:R-:W2:Y:S04]  /*71b50*/  LDL.LU R10, [R1+0xc88] ;  /* 0x000c8800010a7983 */ /* 0x000ea80000300800 */
[----:B------:R-:W2:Y:S04]  /*71b60*/  LDL.LU R11, [R1+0xc8c] ;  /* 0x000c8c00010b7983 */ /* 0x000ea80000300800 */
[----:B------:R-:W3:Y:S04]  /*71b70*/  LDL.LU.64 R14, [R1+0x5e48] ;  /* 0x005e4800010e7983 */ /* 0x000ee80000300a00 */
        /* <DEDUP_REMOVED lines=8> */
[----:B0-----:R-:W3:Y:S01]  /*71c00*/  LDL.LU.64 R6, [R1+0x5e30] ;  /* 0x005e300001067983 */ /* 0x001ee20000300a00 */
[----:B--2---:R-:W-:Y:S01]  /*71c10*/  HMMA.16816.F32 R20, R24, R22, R8 ;  /* 0x000000161814723c */ /* 0x004fe20000001808 */
[----:B------:R-:W-:-:S02]  /*71c20*/  IMAD.MOV.U32 R28, RZ, RZ, R15 ;  /* 0x000000ffff1c7224 */ /* 0x000fc400078e000f */
[----:B------:R-:W-:Y:S01]  /*71c30*/  IMAD.MOV.U32 R29, RZ, RZ, R14 ;  /* 0x000000ffff1d7224 */ /* 0x000fe200078e000e */
[----:B------:R-:W2:Y:S04]  /*71c40*/  LDL.LU.64 R12, [R1+0x5e28] ;  /* 0x005e2800010c7983 */ /* 0x000ea80000300a00 */
[----:B------:R-:W-:Y:S04]  /*71c50*/  STL [R1+0x5ba4], R28 ;  /* 0x005ba41c01007387 */ /* 0x000fe80000100800 */
[----:B------:R-:W-:Y:S11]  /*71c60*/  STL [R1+0x5ba0], R29 ;  /* 0x005ba01d01007387 */ /* 0x000ff60000100800 */
[----:B------:R0:W-:Y:S04]  /*71c70*/  STL.64 [R1+0xc80], R20 ;  /* 0x000c801401007387 */ /* 0x0001e80000100a00 */
[----:B------:R1:W-:Y:S01]  /*71c80*/  STL.64 [R1+0xc88], R22 ;  /* 0x000c881601007387 */ /* 0x0003e20000100a00 */
[----:B---3--:R-:W-:-:S15]  /*71c90*/  HMMA.16816.F32 R8, R24, R6, R16 ;  /* 0x000000061808723c */ /* 0x008fde0000001810 */
[----:B------:R-:W-:-:S08]  /*71ca0*/  NOP ;  /* 0x0000000000007918 */ /* 0x000fd00000000000 */
[----:B------:R-:W-:Y:S04]  /*71cb0*/  STL.64 [R1+0xc70], R8 ;  /* 0x000c700801007387 */ /* 0x000fe80000100a00 */
[----:B------:R-:W-:Y:S04]  /*71cc0*/  STL.64 [R1+0xc78], R10 ;  /* 0x000c780a01007387 */ /* 0x000fe80000100a00 */
[----:B0-----:R-:W3:Y:S04]  /*71cd0*/  LDL.LU R20, [R1+0xbd0] ;  /* 0x000bd00001147983 */ /* 0x001ee80000300800 */
[----:B------:R-:W3:Y:S04]  /*71ce0*/  LDL.LU R21, [R1+0xbd4] ;  /* 0x000bd40001157983 */ /* 0x000ee80000300800 */
[----:B-1----:R-:W4:Y:S04]  /*71cf0*/  LDL.LU R22, [R1+0xbd8] ;  /* 0x000bd80001167983 */ /* 0x002f280000300800 */
[----:B------:R-:W4:Y:S01]  /*71d00*/  LDL.LU R23, [R1+0xbdc] ;  /* 0x000bdc0001177983 */ /* 0x000f220000300800 */
[----:B--2---:R-:W-:-:S02]  /*71d10*/  IMAD.MOV.U32 R14, RZ, RZ, R13 ;  /* 0x000000ffff0e7224 */ /* 0x004fc400078e000d */
[----:B------:R-:W-:Y:S01]  /*71d20*/  IMAD.MOV.U32 R15, RZ, RZ, R12 ;  /* 0x000000ffff0f7224 */ /* 0x000fe200078e000c */
[----:B----4-:R-:W-:Y:S04]  /*71d30*/  STL.64 [R1+0x5d70], R22 ;  /* 0x005d701601007387 */ /* 0x010fe80000100a00 */
[----:B---3--:R-:W-:Y:S04]  /*71d40*/  STL.64 [R1+0x5d68], R20 ;  /* 0x005d681401007387 */ /* 0x008fe80000100a00 */
[----:B------:R0:W-:Y:S04]  /*71d50*/  STL.64 [R1+0x5d78], R14 ;  /* 0x005d780e01007387 */ /* 0x0001e80000100a00 */
[----:B------:R-:W2:Y:S04]  /*71d60*/  LDL.LU R12, [R1+0xbf0] ;  /* 0x000bf000010c7983 */ /* 0x000ea80000300800 */
[----:B------:R-:W2:Y:S04]  /*71d70*/  LDL.LU R13, [R1+0xbf4] ;  /* 0x000bf400010d7983 */ /* 0x000ea80000300800 */
[----:B0-----:R-:W3:Y:S04]  /*71d80*/  LDL.LU R14, [R1+0xbf8] ;  /* 0x000bf800010e7983 */ /* 0x001ee80000300800 */
[----:B------:R-:W3:Y:S04]  /*71d90*/  LDL.LU R15, [R1+0xbfc] ;  /* 0x000bfc00010f7983 */ /* 0x000ee80000300800 */
[----:B---3--:R0:W-:Y:S04]  /*71da0*/  STL.64 [R1+0x5d88], R14 ;  /* 0x005d880e01007387 */ /* 0x0081e80000100a00 */
[----:B--2---:R-:W-:Y:S04]  /*71db0*/  STL.64 [R1+0x5d80], R12 ;  /* 0x005d800c01007387 */ /* 0x004fe80000100a00 */
[----:B0-----:R-:W2:Y:S04]  /*71dc0*/  LDL R14, [R1+0x28] ;  /* 0x00002800010e7983 */ /* 0x001ea80000100800 */
[----:B------:R-:W2:Y:S04]  /*71dd0*/  LDL R15, [R1+0x2c] ;  /* 0x00002c00010f7983 */ /* 0x000ea80000100800 */
[----:B--2---:R0:W-:Y:S04]  /*71de0*/  STL.64 [R1+0x5d98], R14 ;  /* 0x005d980e01007387 */ /* 0x0041e80000100a00 */
[----:B0-----:R-:W2:Y:S04]  /*71df0*/  LDL.64 R14, [R1+0x38] ;  /* 0x00003800010e7983 */ /* 0x001ea80000100a00 */
[----:B--2---:R-:W-:Y:S04]  /*71e00*/  STL.64 [R1+0x5db0], R14 ;  /* 0x005db00e01007387 */ /* 0x004fe80000100a00 */
[----:B------:R-:W2:Y:S04]  /*71e10*/  LDL.64 R22, [R1+0x18] ;  /* 0x0000180001167983 */ /* 0x000ea80000100a00 */
[----:B--2---:R0:W-:Y:S04]  /*71e20*/  STL.64 [R1+0x5d90], R22 ;  /* 0x005d901601007387 */ /* 0x0041e80000100a00 */
[----:B------:R-:W2:Y:S04]  /*71e30*/  LDL.LU R20, [R1+0xc00] ;  /* 0x000c000001147983 */ /* 0x000ea80000300800 */
[----:B------:R-:W2:Y:S04]  /*71e40*/  LDL.LU R21, [R1+0xc04] ;  /* 0x000c040001157983 */ /* 0x000ea80000300800 */
[----:B0-----:R-:W3:Y:S04]  /*71e50*/  LDL.LU R22, [R1+0xc08] ;  /* 0x000c080001167983 */ /* 0x001ee80000300800 */
[----:B------:R-:W3:Y:S04]  /*71e60*/  LDL.LU R23, [R1+0xc0c] ;  /* 0x000c0c0001177983 */ /* 0x000ee80000300800 */
[----:B------:R-:W4:Y:S04]  /*71e70*/  LDL R14, [R1+0x48] ;  /* 0x00004800010e7983 */ /* 0x000f280000100800 */
[----:B------:R-:W4:Y:S04]  /*71e80*/  LDL R15, [R1+0x4c] ;  /* 0x00004c00010f7983 */ /* 0x000f280000100800 */
[----:B----4-:R0:W-:Y:S04]  /*71e90*/  STL.64 [R1+0x5dc8], R14 ;  /* 0x005dc80e01007387 */ /* 0x0101e80000100a00 */
[----:B0-----:R-:W4:Y:S04]  /*71ea0*/  LDL.64 R14, [R1+0x58] ;  /* 0x00005800010e7983 */ /* 0x001f280000100a00 */
        /* <DEDUP_REMOVED lines=48> */
[----:B------:R-:W3:Y:S04]  /*721b0*/  LDL.LU R16, [R1+0xbb0] ;  /* 0x000bb00001107983 */ /* 0x000ee80000300800 */
[----:B------:R-:W3:Y:S04]  /*721c0*/  LDL.LU R17, [R1+0xbb4] ;  /* 0x000bb40001117983 */ /* 0x000ee80000300800 */
[----:B------:R-:W3:Y:S01]  /*721d0*/  LDL.LU R18, [R1+0xbb8] ;  /* 0x000bb80001127983 */ /* 0x000ee20000300800 */
[----:B------:R-:W-:-:S03]  /*721e0*/  IMAD.MOV.U32 R29, RZ, RZ, R7 ;  /* 0x000000ffff1d7224 */ /* 0x000fc600078e0007 */
[----:B------:R-:W3:Y:S01]  /*721f0*/  LDL.LU R19, [R1+0xbbc] ;  /* 0x000bbc0001137983 */ /* 0x000ee20000300800 */
[----:B------:R-:W-:-:S03]  /*72200*/  IMAD.MOV.U32 R28, RZ, RZ, R6 ;  /* 0x000000ffff1c7224 */ /* 0x000fc600078e0006 */
[----:B------:R-:W3:Y:S04]  /*72210*/  LDL.LU R4, [R1+0xbc0] ;  /* 0x000bc00001047983 */ /* 0x000ee80000300800 */
[----:B------:R-:W3:Y:S04]  /*72220*/  LDL.LU R5, [R1+0xbc4] ;  /* 0x000bc40001057983 */ /* 0x000ee80000300800 */
[----:B------:R-:W3:Y:S04]  /*72230*/  LDL.LU R6, [R1+0xbc8] ;  /* 0x000bc80001067983 */ /* 0x000ee80000300800 */
[----:B------:R-:W3:Y:S04]  /*72240*/  LDL.LU R7, [R1+0xbcc] ;  /* 0x000bcc0001077983 */ /* 0x000ee80000300800 */
[----:B------:R-:W-:Y:S04]  /*72250*/  STL [R1+0x5bac], R29 ;  /* 0x005bac1d01007387 */ /* 0x000fe80000100800 */
        /* <DEDUP_REMOVED lines=15> */
[----:B------:R-:W4:Y:S04]  /*72350*/  LDL.LU.64 R14, [R1+0x5df8] ;  /* 0x005df800010e7983 */ /* 0x000f280000300a00 */
        /* <DEDUP_REMOVED lines=37> */
[----:B------:R-:W4:-:S15]  /*725b0*/  LDL.LU.64 R22, [R1+0x5d90] ;  /* 0x005d900001167983 */ /* 0x000f1e0000300a00 */
[----:B------:R-:W-:-:S05]  /*725c0*/  NOP ;  /* 0x0000000000007918 */ /* 0x000fca0000000000 */
[----:B------:R-:W-:Y:S04]  /*725d0*/  STL.64 [R1+0xc00], R12 ;  /* 0x000c000c01007387 */ /* 0x000fe80000100a00 */
[----:B------:R0:W-:Y:S04]  /*725e0*/  STL.64 [R1+0xc08], R14 ;  /* 0x000c080e01007387 */ /* 0x0001e80000100a00 */
[----:B0-----:R-:W4:Y:S04]  /*725f0*/  LDL.LU.64 R14, [R1+0x5d88] ;  /* 0x005d8800010e7983 */ /* 0x001f280000300a00 */
[----:B------:R-:W4:Y:S02]  /*72600*/  LDL.LU.64 R12, [R1+0x5d80] ;  /* 0x005d8000010c7983 */ /* 0x000f240000300a00 */
[----:B----4-:R-:W-:-:S15]  /*72610*/  HMMA.16816.F32 R12, R24, R22, R12 ;  /* 0x00000016180c723c */ /* 0x010fde000000180c */
[----:B------:R-:W-:-:S08]  /*72620*/  NOP ;  /* 0x0000000000007918 */ /* 0x000fd00000000000 */
[----:B------:R-:W-:Y:S04]  /*72630*/  STL.64 [R1+0xbf0], R12 ;  /* 0x000bf00c01007387 */ /* 0x000fe80000100a00 */
[----:B------:R0:W-:Y:S04]  /*72640*/  STL.64 [R1+0xbf8], R14 ;  /* 0x000bf80e01007387 */ /* 0x0001e80000100a00 */
[----:B0-----:R-:W2:Y:S01]  /*72650*/  LDL.LU.64 R14, [R1+0x5d78] ;  /* 0x005d7800010e7983 */ /* 0x001ea20000300a00 */
[----:B------:R-:W-:Y:S02]  /*72660*/  IMAD.MOV.U32 R28, RZ, RZ, R22 ;  /* 0x000000ffff1c7224 */ /* 0x000fe400078e0016 */
[----:B------:R-:W-:-:S02]  /*72670*/  IMAD.MOV.U32 R29, RZ, RZ, R23 ;  /* 0x000000ffff1d7224 */ /* 0x000fc400078e0017 */
[----:B------:R-:W4:Y:S04]  /*72680*/  LDL.LU.64 R22, [R1+0x5d70] ;  /* 0x005d700001167983 */ /* 0x000f280000300a00 */
[----:B------:R-:W4:Y:S01]  /*72690*/  LDL.LU.64 R20, [R1+0x5d68] ;  /* 0x005d680001147983 */ /* 0x000f220000300a00 */
[----:B--2---:R-:W-:Y:S03]  /*726a0*/  HMMA.16816.F32 R12, R24, R14, R8 ;  /* 0x0000000e180c723c */ /* 0x004fe60000001808 */
[----:B------:R-:W3:Y:S04]  /*726b0*/  LDL.LU.64 R10, [R1+0x5d60] ;  /* 0x005d6000010a7983 */ /* 0x000ee80000300a00 */
[----:B------:R-:W2:-:S15]  /*726c0*/  LDL.LU.64 R8, [R1+0x5d58] ;  /* 0x005d580001087983 */ /* 0x000e9e0000300a00 */
[----:B------:R-:W-:-:S01]  /*726d0*/  NOP ;  /* 0x0000000000007918 */ /* 0x000fc20000000000 */
[----:B------:R-:W-:Y:S04]  /*726e0*/  STL.64 [R1+0xbe0], R12 ;  /* 0x000be00c01007387 */ /* 0x000fe80000100a00 */
[----:B------:R0:W-:Y:S04]  /*726f0*/  STL.64 [R1+0xbe8], R14 ;  /* 0x000be80e01007387 */ /* 0x0001e80000100a00 */
[----:B0-----:R-:W4:Y:S01]  /*72700*/  LDL.LU.64 R14, [R1+0x5d50] ;  /* 0x005d5000010e7983 */ /* 0x001f220000300a00 */
[C---:B---3--:R-:W-:Y:S06]  /*72710*/  HMMA.16816.F32 R4, R24.reuse, R10, R4 ;  /* 0x0000000a1804723c */ /* 0x048fec0000001804 */
[----:B----4-:R-:W-:-:S15]  /*72720*/  HMMA.16816.F32 R20, R24, R14, R20 ;  /* 0x0000000e1814723c */ /* 0x010fde0000001814 */
[----:B------:R-:W-:-:S08]  /*72730*/  NOP ;  /* 0x0000000000007918 */ /* 0x000fd00000000000 */
[----:B------:R-:W-:Y:S04]  /*72740*/  STL.64 [R1+0xbd0], R20 ;  /* 0x000bd01401007387 */ /* 0x000fe80000100a00 */
[----:B------:R0:W-:Y:S04]  /*72750*/  STL.64 [R1+0xbd8], R22 ;  /* 0x000bd81601007387 */ /* 0x0001e80000100a00 */
[----:B0-----:R-:W3:Y:S04]  /*72760*/  LDL.LU.64 R22, [R1+0x5d48] ;  /* 0x005d480001167983 */ /* 0x001ee80000300a00 */
[----:B------:R-:W4:Y:S04]  /*72770*/  LDL.LU.64 R20, [R1+0x5d40] ;  /* 0x005d400001147983 */ /* 0x000f280000300a00 */
[----:B------:R0:W-:Y:S04]  /*72780*/  STL.64 [R1+0x5a80], R14 ;  /* 0x005a800e01007387 */ /* 0x0001e80000100a00 */
[----:B------:R-:W3:Y:S04]  /*72790*/  LDL.LU R12, [R1+0xba0] ;  /* 0x000ba000010c7983 */ /* 0x000ee80000300800 */
[----:B------:R-:W3:Y:S04]  /*727a0*/  LDL.LU R13, [R1+0xba4] ;  /* 0x000ba400010d7983 */ /* 0x000ee80000300800 */
[----:B0-----:R-:W3:Y:S04]  /*727b0*/  LDL.LU R14, [R1+0xba8] ;  /* 0x000ba800010e7983 */ /* 0x001ee80000300800 */
[----:B------:R-:W3:Y:S04]  /*727c0*/  LDL.LU R15, [R1+0xbac] ;  /* 0x000bac00010f7983 */ /* 0x000ee80000300800 */
        /* <DEDUP_REMOVED lines=10> */
[----:B------:R0:W-:Y:S04]  /*72870*/  STL.64 [R1+0x5a78], R6 ;  /* 0x005a780601007387 */ /* 0x0001e80000100a00 */
[----:B----4-:R-:W-:Y:S01]  /*72880*/  STL.64 [R1+0x5a70], R4 ;  /* 0x005a700401007387 */ /* 0x010fe20000100a00 */
[----:B0-----:R-:W-:-:S02]  /*72890*/  IMAD.MOV.U32 R6, RZ, RZ, R3 ;  /* 0x000000ffff067224 */ /* 0x001fc400078e0003 */
[----:B------:R-:W-:Y:S01]  /*728a0*/  IMAD.MOV.U32 R7, RZ, RZ, R9 ;  /* 0x000000ffff077224 */ /* 0x000fe200078e0009 */
[----:B------:R-:W4:Y:S04]  /*728b0*/  LDL.LU R3, [R1+0x5d18] ;  /* 0x005d180001037983 */ /* 0x000f280000300800 */
[----:B------:R0:W-:Y:S04]  /*728c0*/  STL.64 [R1+0x5bc8], R6 ;  /* 0x005bc80601007387 */ /* 0x0001e80000100a00 */
[----:B0-----:R-:W3:Y:S01]  /*728d0*/  LDL.64 R6, [R1+0x1e8] ;  /* 0x0001e80001067983 */ /* 0x001ee20000100a00 */
[----:B------:R-:W0:Y:S01]  /*728e0*/  S2R R9, SR_TID.X ;  /* 0x0000000000097919 */ /* 0x000e220000002100 */
[----:B---3--:R-:W-:-:S15]  /*728f0*/  HMMA.16816.F32 R12, R24, R6, R12 ;  /* 0x00000006180c723c */ /* 0x008fde000000180c */
[----:B------:R-:W-:-:S08]  /*72900*/  NOP ;  /* 0x0000000000007918 */ /* 0x000fd00000000000 */
[----:B------:R-:W-:Y:S04]  /*72910*/  STL.64 [R1+0xba0], R12 ;  /* 0x000ba00c01007387 */ /* 0x000fe80000100a00 */
[----:B------:R0:W-:Y:S02]  /*72920*/  STL.64 [R1+0xba8], R14 ;  /* 0x000ba80e01007387 */ /* 0x0001e40000100a00 */
[C---:B0-----:R-:W-:Y:S01]  /*72930*/  LOP3.LUT R14, R9.reuse, 0x7, RZ, 0xc0, !PT ;  /* 0x00000007090e7812 */ /* 0x041fe200078ec0ff */
[----:B------:R-:W-:Y:S02]  /*72940*/  IMAD.MOV.U32 R13, RZ, RZ, R6 ;  /* 0x000000ffff0d7224 */ /* 0x000fe400078e0006 */
[----:B------:R-:W-:Y:S02]  /*72950*/  IMAD.MOV.U32 R12, RZ, RZ, R7 ;  /* 0x000000ffff0c7224 */ /* 0x000fe400078e0007 */
[----:B------:R-:W-:-:S02]  /*72960*/  IMAD.SHL.U32 R15, R9, 0x80, RZ ;  /* 0x00000080090f7824 */ /* 0x000fc400078e00ff */
[----:B------:R-:W-:Y:S02]  /*72970*/  IMAD.SHL.U32 R9, R9, 0x2, RZ ;  /* 0x0000000209097824 */ /* 0x000fe400078e00ff */
[----:B------:R-:W-:Y:S02]  /*72980*/  IMAD R14, R14, 0x110, RZ ;  /* 0x000001100e0e7824 */ /* 0x000fe400078e02ff */
[----:B------:R-:W-:Y:S02]  /*72990*/  IMAD.MOV.U32 R6, RZ, RZ, R23 ;  /* 0x000000ffff067224 */ /* 0x000fe400078e0017 */
[----:B------:R-:W-:Y:S01]  /*729a0*/  IMAD.MOV.U32 R7, RZ, RZ, R22 ;  /* 0x000000ffff077224 */ /* 0x000fe200078e0016 */
[----:B------:R0:W-:Y:S04]  /*729b0*/  STL.64 [R1+0x5bd0], R12 ;  /* 0x005bd00c01007387 */ /* 0x0001e80000100a00 */
[----:B------:R-:W3:Y:S01]  /*729c0*/  LDL.LU R23, [R1+0x5d14] ;  /* 0x005d140001177983 */ /* 0x000ee20000300800 */
[----:B------:R-:W-:-:S03]  /*729d0*/  LOP3.LUT R9, R14, 0x10, R9, 0x78, !PT ;  /* 0x000000100e097812 */ /* 0x000fc600078e7809 */
[----:B------:R-:W3:Y:S04]  /*729e0*/  LDL.LU R22, [R1+0x5d10] ;  /* 0x005d100001167983 */ /* 0x000ee80000300800 */
[----:B------:R1:W-:Y:S01]  /*729f0*/  STL.64 [R1+0x5bd8], R6 ;  /* 0x005bd80601007387 */ /* 0x0003e20000100a00 */
[----:B------:R-:W-:-:S03]  /*72a00*/  LOP3.LUT R9, R9, 0x800, R15, 0xf8, !PT ;  /* 0x0000080009097812 */ /* 0x000fc600078ef80f */
[----:B0-----:R-:W2:Y:S04]  /*72a10*/  LDL.LU R12, [R1+0x590] ;  /* 0x00059000010c7983 */ /* 0x001ea80000300800 */
[----:B------:R-:W2:Y:S04]  /*72a20*/  LDL.LU R13, [R1+0x594] ;  /* 0x00059400010d7983 */ /* 0x000ea80000300800 */
[----:B------:R-:W4:Y:S04]  /*72a30*/  LDL.LU R14, [R1+0x598] ;  /* 0x00059800010e7983 */ /* 0x000f280000300800 */
[----:B------:R-:W4:Y:S01]  /*72a40*/  LDL.LU R15, [R1+0x59c] ;  /* 0x00059c00010f7983 */ /* 0x000f220000300800 */
[----:B-1----:R-:W-:-:S02]  /*72a50*/  IMAD.MOV.U32 R6, RZ, RZ, R20 ;  /* 0x000000ffff067224 */ /* 0x002fc400078e0014 */
[----:B------:R-:W-:Y:S01]  /*72a60*/  IMAD.MOV.U32 R7, RZ, RZ, R21 ;  /* 0x000000ffff077224 */ /* 0x000fe200078e0015 */
[----:B----4-:R-:W-:Y:S04]  /*72a70*/  STL.64 [R1+0x5be8], R14 ;  /* 0x005be80e01007387 */ /* 0x010fe80000100a00 */
[----:B--2---:R0:W-:Y:S04]  /*72a80*/  STL.64 [R1+0x5be0], R12 ;  /* 0x005be00c01007387 */ /* 0x0041e80000100a00 */
[----:B------:R-:W2:Y:S04]  /*72a90*/  LDL.LU R20, [R1+0x5d0c] ;  /* 0x005d0c0001147983 */ /* 0x000ea80000300800 */
[----:B------:R-:W4:Y:S04]  /*72aa0*/  LDL.LU R21, [R1+0x5d08] ;  /* 0x005d080001157983 */ /* 0x000f280000300800 */
[----:B------:R1:W-:Y:S04]  /*72ab0*/  STL.64 [R1+0x5bf0], R6 ;  /* 0x005bf00601007387 */ /* 0x0003e80000100a00 */
[----:B0-----:R-:W3:Y:S04]  /*72ac0*/  LDL.LU R12, [R1+0x5a0] ;  /* 0x0005a000010c7983 */ /* 0x001ee80000300800 */
[----:B------:R-:W3:Y:S04]  /*72ad0*/  LDL.LU R13, [R1+0x5a4] ;  /* 0x0005a400010d7983 */ /* 0x000ee80000300800 */
[----:B------:R-:W2:Y:S04]  /*72ae0*/  LDL.LU R14, [R1+0x5a8] ;  /* 0x0005a800010e7983 */ /* 0x000ea80000300800 */
[----:B------:R-:W2:Y:S01]  /*72af0*/  LDL.LU R15, [R1+0x5ac] ;  /* 0x0005ac00010f7983 */ /* 0x000ea20000300800 */
[----:B-1----:R-:W-:-:S02]  /*72b00*/  IMAD.MOV.U32 R6, RZ, RZ, R18 ;  /* 0x000000ffff067224 */ /* 0x002fc400078e0012 */
[----:B------:R-:W-:Y:S01]  /*72b10*/  IMAD.MOV.U32 R7, RZ, RZ, R19 ;  /* 0x000000ffff077224 */ /* 0x000fe200078e0013 */
[----:B--2---:R-:W-:Y:S04]  /*72b20*/  STL.64 [R1+0x5c00], R14 ;  /* 0x005c000e01007387 */ /* 0x004fe80000100a00 */
[----:B---3--:R-:W-:Y:S04]  /*72b30*/  STL.64 [R1+0x5bf8], R12 ;  /* 0x005bf80c01007387 */ /* 0x008fe80000100a00 */
[----:B------:R-:W2:Y:S04]  /*72b40*/  LDL.LU R18, [R1+0x5d04] ;  /* 0x005d040001127983 */ /* 0x000ea80000300800 */
[----:B------:R-:W3:Y:S04]  /*72b50*/  LDL.LU R19, [R1+0x5d00] ;  /* 0x005d000001137983 */ /* 0x000ee80000300800 */
[----:B------:R0:W-:Y:S02]  /*72b60*/  STL.64 [R1+0x5c08], R6 ;  /* 0x005c080601007387 */ /* 0x0001e40000100a00 */
[----:B0-----:R-:W-:-:S02]  /*72b70*/  IMAD.MOV.U32 R6, RZ, RZ, R16 ;  /* 0x000000ffff067224 */ /* 0x001fc400078e0010 */
[----:B------:R-:W-:Y:S01]  /*72b80*/  IMAD.MOV.U32 R7, RZ, RZ, R17 ;  /* 0x000000ffff077224 */ /* 0x000fe200078e0011 */
[----:B------:R-:W2:Y:S04]  /*72b90*/  LDL.LU R16, [R1+0x5cfc] ;  /* 0x005cfc0001107983 */ /* 0x000ea80000300800 */
[----:B------:R-:W2:Y:S04]  /*72ba0*/  LDL.LU R17, [R1+0x5cf8] ;  /* 0x005cf80001117983 */ /* 0x000ea80000300800 */
[----:B------:R0:W-:Y:S04]  /*72bb0*/  STL.64 [R1+0x5c20], R6 ;  /* 0x005c200601007387 */ /* 0x0001e80000100a00 */
[----:B------:R-:W4:Y:S04]  /*72bc0*/  LDL.LU R12, [R1+0x5b0] ;  /* 0x0005b000010c7983 */ /* 0x000f280000300800 */
[----:B------:R-:W4:Y:S04]  /*72bd0*/  LDL.LU R13, [R1+0x5b4] ;  /* 0x0005b400010d7983 */ /* 0x000f280000300800 */
[----:B------:R-:W3:Y:S04]  /*72be0*/  LDL.LU R14, [R1+0x5b8] ;  /* 0x0005b800010e7983 */ /* 0x000ee80000300800 */
[----:B------:R-:W3:Y:S01]  /*72bf0*/  LDL.LU R15, [R1+0x5bc] ;  /* 0x0005bc00010f7983 */ /* 0x000ee20000300800 */
[----:B0-----:R-:W-:-:S02]  /*72c00*/  IMAD.MOV.U32 R6, RZ, RZ, R3 ;  /* 0x000000ffff067224 */ /* 0x001fc400078e0003 */
[----:B------:R-:W-:Y:S01]  /*72c10*/  IMAD.MOV.U32 R7, RZ, RZ, R8 ;  /* 0x000000ffff077224 */ /* 0x000fe200078e0008 */
[----:B------:R-:W2:Y:S04]  /*72c20*/  LDL.LU R3, [R1+0x5cf4] ;  /* 0x005cf40001037983 */ /* 0x000ea80000300800 */
[----:B------:R-:W2:Y:S04]  /*72c30*/  LDL.LU R8, [R1+0x5cf0] ;  /* 0x005cf00001087983 */ /* 0x000ea80000300800 */
[----:B------:R-:W-:Y:S04]  /*72c40*/  STL.64 [R1+0x5c38], R6 ;  /* 0x005c380601007387 */ /* 0x000fe80000100a00 */
[----:B---3--:R-:W-:Y:S04]  /*72c50*/  STL.64 [R1+0x5c18], R14 ;  /* 0x005c180e01007387 */ /* 0x008fe80000100a00 */
[----:B----4-:R0:W-:Y:S04]  /*72c60*/  STL.64 [R1+0x5c10], R12 ;  /* 0x005c100c01007387 */ /* 0x0101e80000100a00 */
        /* <DEDUP_REMOVED lines=16> */
[----:B------:R-:W-:-:S05]  /*72d70*/  IMAD.MOV.U32 R7, RZ, RZ, R20 ;  /* 0x000000ffff077224 */ /* 0x000fca00078e0014 */
        /* <DEDUP_REMOVED lines=8> */
[----:B--2---:R-:W-:Y:S02]  /*72e00*/  IMAD.MOV.U32 R7, RZ, RZ, R18 ;  /* 0x000000ffff077224 */ /* 0x004fe400078e0012 */
[----:B------:R-:W-:Y:S02]  /*72e10*/  IMAD.MOV.U32 R18, RZ, RZ, R8 ;  /* 0x000000ffff127224 */ /* 0x000fe400078e0008 */
[----:B------:R-:W-:Y:S01]  /*72e20*/  IMAD.MOV.U32 R19, RZ, RZ, R3 ;  /* 0x000000ffff137224 */ /* 0x000fe200078e0003 */
[----:B------:R0:W-:Y:S02]  /*72e30*/  STL.64 [R1+0x5c80], R6 ;  /* 0x005c800601007387 */ /* 0x0001e40000100a00 */
[----:B0-----:R-:W-:Y:S02]  /*72e40*/  IMAD.MOV.U32 R6, RZ, RZ, R17 ;  /* 0x000000ffff067224 */ /* 0x001fe400078e0011 */
[----:B------:R-:W-:Y:S01]  /*72e50*/  IMAD.MOV.U32 R7, RZ, RZ, R16 ;  /* 0x000000ffff077224 */ /* 0x000fe200078e0010 */
[----:B----4-:R-:W-:Y:S04]  /*72e60*/  STL.64 [R1+0x5c60], R14 ;  /* 0x005c600e01007387 */ /* 0x010fe80000100a00 */
[----:B---3--:R0:W-:Y:S04]  /*72e70*/  STL.64 [R1+0x5c58], R12 ;  /* 0x005c580c01007387 */ /* 0x0081e80000100a00 */
[----:B0-----:R-:W2:Y:S04]  /*72e80*/  LDL.LU R12, [R1+0x5f0] ;  /* 0x0005f000010c7983 */ /* 0x001ea80000300800 */
[----:B------:R-:W2:Y:S04]  /*72e90*/  LDL.LU R13, [R1+0x5f4] ;  /* 0x0005f400010d7983 */ /* 0x000ea80000300800 */
[----:B------:R-:W3:Y:S04]  /*72ea0*/  LDL.LU R14, [R1+0x5f8] ;  /* 0x0005f800010e7983 */ /* 0x000ee80000300800 */
[----:B------:R-:W3:Y:S04]  /*72eb0*/  LDL.LU R15, [R1+0x5fc] ;  /* 0x0005fc00010f7983 */ /* 0x000ee80000300800 */
[----:B------:R0:W-:Y:S04]  /*72ec0*/  STL.64 [R1+0x5ce0], R18 ;  /* 0x005ce01201007387 */ /* 0x0001e80000100a00 */
[----:B------:R-:W4:Y:S04]  /*72ed0*/  LDL.LU R16, [R1+0x440] ;  /* 0x0004400001107983 */ /* 0x000f280000300800 */
[----:B------:R-:W4:Y:S04]  /*72ee0*/  LDL.LU R17, [R1+0x444] ;  /* 0x0004440001117983 */ /* 0x000f280000300800 */
[----:B0-----:R-:W4:Y:S04]  /*72ef0*/  LDL.LU R18, [R1+0x448] ;  /* 0x0004480001127983 */ /* 0x001f280000300800 */
[----:B------:R-:W4:Y:S04]  /*72f00*/  LDL.LU R19, [R1+0x44c] ;  /* 0x00044c0001137983 */ /* 0x000f280000300800 */
[----:B------:R0:W-:Y:S04]  /*72f10*/  STL.64 [R1+0x5c98], R6 ;  /* 0x005c980601007387 */ /* 0x0001e80000100a00 */
[----:B0-----:R-:W2:Y:S04]  /*72f20*/  LDL.LU.64 R6, [R1+0x188] ;  /* 0x0001880001067983 */ /* 0x001ea80000300a00 */
[----:B--2---:R0:W-:Y:S04]  /*72f30*/  STL.64 [R1+0x5cb0], R6 ;  /* 0x005cb00601007387 */ /* 0x0041e80000100a00 */
[----:B------:R-:W2:Y:S04]  /*72f40*/  LDL.LU R4, [R1+0x3d0] ;  /* 0x0003d00001047983 */ /* 0x000ea80000300800 */
[----:B------:R-:W2:Y:S04]  /*72f50*/  LDL.LU R5, [R1+0x3d4] ;  /* 0x0003d40001057983 */ /* 0x000ea80000300800 */
[----:B0-----:R-:W3:Y:S04]  /*72f60*/  LDL.LU R6, [R1+0x3d8] ;  /* 0x0003d80001067983 */ /* 0x001ee80000300800 */
        /* <DEDUP_REMOVED lines=9> */
[----:B0-----:R-:W3:Y:S04]  /*73000*/  LDL.LU R12, [R1+0x600] ;  /* 0x00060000010c7983 */ /* 0x001ee80000300800 */
[----:B------:R-:W3:Y:S04]  /*73010*/  LDL.LU R13, [R1+0x604] ;  /* 0x00060400010d7983 */ /* 0x000ee80000300800 */
[----:B------:R-:W2:Y:S04]  /*73020*/  LDL.LU R14, [R1+0x608] ;  /* 0x00060800010e7983 */ /* 0x000ea80000300800 */
[----:B------:R-:W2:Y:S01]  /*73030*/  LDL.LU R15, [R1+0x60c] ;  /* 0x00060c00010f7983 */ /* 0x000ea20000300800 */
[----:B----4-:R-:W-:Y:S03]  /*73040*/  HMMA.16816.F32 R24, R24, R22, R16 ;  /* 0x000000161818723c */ /* 0x010fe60000001810 */
[----:B--2---:R-:W-:Y:S04]  /*73050*/  STL.64 [R1+0x5c90], R14 ;  /* 0x005c900e01007387 */ /* 0x004fe80000100a00 */
        /* <DEDUP_REMOVED lines=13> */
[----:B------:R-:W3:Y:S04]  /*73130*/  LDL.LU.64 R18, [R1+0x5ce0] ;  /* 0x005ce00001127983 */ /* 0x000ee80000300a00 */
[----:B------:R0:W-:Y:S04]  /*73140*/  STL.64 [R1+0x440], R24 ;  /* 0x0004401801007387 */ /* 0x0001e80000100a00 */
[----:B------:R1:W-:Y:S04]  /*73150*/  STL.64 [R1+0x448], R26 ;  /* 0x0004481a01007387 */ /* 0x0003e80000100a00 */
[----:B------:R-:W3:Y:S04]  /*73160*/  LDL.LU.64 R22, [R1+0x5cd8] ;  /* 0x005cd80001167983 */ /* 0x000ee80000300a00 */
[----:B------:R-:W3:Y:S04]  /*73170*/  LDL.LU.64 R20, [R1+0x5cd0] ;  /* 0x005cd00001147983 */ /* 0x000ee80000300a00 */
[----:B0-----:R-:W4:Y:S04]  /*73180*/  LDL.LU R24, [R1+0x570] ;  /* 0x0005700001187983 */ /* 0x001f280000300800 */
[----:B------:R-:W4:Y:S04]  /*73190*/  LDL.LU R25, [R1+0x574] ;  /* 0x0005740001197983 */ /* 0x000f280000300800 */
[----:B-1----:R-:W4:Y:S04]  /*731a0*/  LDL.LU R26, [R1+0x578] ;  /* 0x00057800011a7983 */ /* 0x002f280000300800 */
[----:B------:R-:W4:Y:S01]  /*731b0*/  LDL.LU R27, [R1+0x57c] ;  /* 0x00057c00011b7983 */ /* 0x000f220000300800 */
[----:B---3--:R-:W-:Y:S03]  /*731c0*/  HMMA.16816.F32 R16, R20, R18, R4 ;  /* 0x000000121410723c */ /* 0x008fe60000001804 */
[----:B------:R-:W3:Y:S04]  /*731d0*/  LDL.LU.64 R6, [R1+0x5cc8] ;  /* 0x005cc80001067983 */ /* 0x000ee80000300a00 */
[----:B------:R-:W3:-:S15]  /*731e0*/  LDL.LU.64 R4, [R1+0x5cc0] ;  /* 0x005cc00001047983 */ /* 0x000ede0000300a00 */
[----:B------:R-:W-:-:S01]  /*731f0*/  NOP ;  /* 0x0000000000007918 */ /* 0x000fc20000000000 */
[----:B------:R-:W-:Y:S04]  /*73200*/  STL.64 [R1+0x3e0], R16 ;  /* 0x0003e01001007387 */ /* 0x000fe80000100a00 */
[----:B------:R0:W-:Y:S04]  /*73210*/  STL.64 [R1+0x3e8], R18 ;  /* 0x0003e81201007387 */ /* 0x0001e80000100a00 */
[----:B0-----:R-:W3:Y:S01]  /*73220*/  LDL.LU.64 R18, [R1+0x5cb8] ;  /* 0x005cb80001127983 */ /* 0x001ee20000300a00 */
[----:B------:R-:W-:Y:S01]  /*73230*/  LOP3.LUT R9, R9, 0x60, RZ, 0x3c, !PT ;  /* 0x0000006009097812 */ /* 0x000fe200078e3cff */
[----:B---3--:R-:W-:Y:S02]  /*73240*/  HMMA.16816.F32 R16, R20, R18, R4 ;  /* 0x000000121410723c */ /* 0x008fe40000001804 */
[----:B------:R-:W2:-:S15]  /*73250*/  LDL.LU.64 R6, [R1+0x5cb0] ;  /* 0x005cb00001067983 */ /* 0x000e9e0000300a00 */
[----:B------:R-:W-:-:S06]  /*73260*/  NOP ;  /* 0x0000000000007918 */ /* 0x000fcc0000000000 */
[----:B------:R-:W-:Y:S04]  /*73270*/  STL.64 [R1+0x3d0], R16 ;  /* 0x0003d01001007387 */ /* 0x000fe80000100a00 */
[----:B------:R-:W-:Y:S04]  /*73280*/  STL.64 [R1+0x3d8], R18 ;  /* 0x0003d81201007387 */ /* 0x000fe80000100a00 */
[----:B------:R-:W0:Y:S04]  /*73290*/  LDSM.16.MT88.4 R16, [R9+UR4+0x11000] ;  /* 0x011000040910783b */ /* 0x000e280008004200 */
[----:B------:R1:W-:Y:S04]  /*732a0*/  STL.64 [R1+0x5a90], R10 ;  /* 0x005a900a01007387 */ /* 0x0003e80000100a00 */
[----:B------:R-:W-:Y:S01]  /*732b0*/  STL.64 [R1+0x5a88], R8 ;  /* 0x005a880801007387 */ /* 0x000fe20000100a00 */
[----:B-1----:R-:W-:-:S02]  /*732c0*/  IMAD.MOV.U32 R10, RZ, RZ, R2 ;  /* 0x000000ffff0a7224 */ /* 0x002fc400078e0002 */
[----:B------:R-:W-:Y:S01]  /*732d0*/  IMAD.MOV.U32 R11, RZ, RZ, R0 ;  /* 0x000000ffff0b7224 */ /* 0x000fe200078e0000 */
[----:B0-----:R-:W-:Y:S04]  /*732e0*/  STL.64 [R1+0x5a48], R18 ;  /* 0x005a481201007387 */ /* 0x001fe80000100a00 */
[----:B------:R0:W-:Y:S04]  /*732f0*/  STL.64 [R1+0x5a40], R16 ;  /* 0x005a401001007387 */ /* 0x0001e80000100a00 */
[----:B0-----:R-:W3:Y:S04]  /*73300*/  LDL.LU R16, [R1+0x580] ;  /* 0x0005800001107983 */ /* 0x001ee80000300800 */
[----:B------:R-:W3:Y:S04]  /*73310*/  LDL.LU R17, [R1+0x584] ;  /* 0x0005840001117983 */ /* 0x000ee80000300800 */
[----:B------:R-:W3:Y:S04]  /*73320*/  LDL.LU R18, [R1+0x588] ;  /* 0x0005880001127983 */ /* 0x000ee80000300800 */
[----:B------:R-:W3:Y:S01]  /*73330*/  LDL.LU R19, [R1+0x58c] ;  /* 0x00058c0001137983 */ /* 0x000ee20000300800 */
        /* <DEDUP_REMOVED lines=69> */
[----:B0-----:R-:W4:Y:S01]  /*73790*/  LDL.LU.64 R6, [R1+0x5bc8] ;  /* 0x005bc80001067983 */ /* 0x001f220000300a00 */
[----:B---3--:R-:W-:Y:S03]  /*737a0*/  HMMA.16816.F32 R8, R20, R10, R16 ;  /* 0x0000000a1408723c */ /* 0x008fe60000001810 */
[----:B------:R-:W3:-:S15]  /*737b0*/  LDL R14, [R1+0x8] ;  /* 0x00000800010e7983 */ /* 0x000ede0000100800 */
[----:B------:R-:W-:-:S05]  /*737c0*/  NOP ;  /* 0x0000000000007918 */ /* 0x000fca0000000000 */
[----:B------:R0:W-:Y:S04]  /*737d0*/  STL.64 [R1+0x580], R8 ;  /* 0x0005800801007387 */ /* 0x0001e80000100a00 */
[----:B------:R1:W-:Y:S01]  /*737e0*/  STL.64 [R1+0x588], R10 ;  /* 0x0005880a01007387 */ /* 0x0003e20000100a00 */
[----:B----4-:R-:W-:-:S15]  /*737f0*/  HMMA.16816.F32 R4, R20, R6, R24 ;  /* 0x000000061404723c */ /* 0x010fde0000001818 */
[----:B------:R-:W-:-:S08]  /*73800*/  NOP ;  /* 0x0000000000007918 */ /* 0x000fd00000000000 */
[----:B------:R-:W-:Y:S04]  /*73810*/  STL.64 [R1+0x570], R4 ;  /* 0x0005700401007387 */ /* 0x000fe80000100a00 */
[----:B------:R-:W-:Y:S04]  /*73820*/  STL.64 [R1+0x578], R6 ;  /* 0x0005780601007387 */ /* 0x000fe80000100a00 */
[----:B------:R-:W3:Y:S04]  /*73830*/  LDL R15, [R1+0xc] ;  /* 0x00000c00010f7983 */ /* 0x000ee80000100800 */
[----:B---3--:R3:W-:Y:S04]  /*73840*/  STL.64 [R1+0x5a98], R14 ;  /* 0x005a980e01007387 */ /* 0x0087e80000100a00 */
[----:B0-----:R-:W4:Y:S04]  /*73850*/  LDL.LU R8, [R1+0x4a0] ;  /* 0x0004a00001087983 */ /* 0x001f280000300800 */
[----:B------:R-:W4:Y:S04]  /*73860*/  LDL.LU R9, [R1+0x4a4] ;  /* 0x0004a40001097983 */ /* 0x000f280000300800 */
[----:B-1----:R-:W2:Y:S04]  /*73870*/  LDL.LU R10, [R1+0x4a8] ;  /* 0x0004a800010a7983 */ /* 0x002ea80000300800 */
[----:B------:R-:W2:Y:S01]  /*73880*/  LDL.LU R11, [R1+0x4ac] ;  /* 0x0004ac00010b7983 */ /* 0x000ea20000300800 */
[----:B---3--:R-:W-:-:S02]  /*73890*/  IMAD.MOV.U32 R14, RZ, RZ, R28 ;  /* 0x000000ffff0e7224 */ /* 0x008fc400078e001c */
[----:B------:R-:W-:Y:S01]  /*738a0*/  IMAD.MOV.U32 R15, RZ, RZ, R29 ;  /* 0x000000ffff0f7224 */ /* 0x000fe200078e001d */
[----:B--2---:R-:W-:Y:S04]  /*738b0*/  STL.64 [R1+0x5aa8], R10 ;  /* 0x005aa80a01007387 */ /* 0x004fe80000100a00 */
[----:B----4-:R0:W-:Y:S04]  /*738c0*/  STL.64 [R1+0x5aa0], R8 ;  /* 0x005aa00801007387 */ /* 0x0101e80000100a00 */
[----:B------:R-:W2:Y:S04]  /*738d0*/  LDL.LU R28, [R1+0x5bc4] ;  /* 0x005bc400011c7983 */ /* 0x000ea80000300800 */
[----:B------:R-:W3:Y:S04]  /*738e0*/  LDL.LU R29, [R1+0x5bc0] ;  /* 0x005bc000011d7983 */ /* 0x000ee80000300800 */
[----:B------:R1:W-:Y:S04]  /*738f0*/  STL.64 [R1+0x5ab0], R14 ;  /* 0x005ab00e01007387 */ /* 0x0003e80000100a00 */
[----:B0-----:R-:W4:Y:S04]  /*73900*/  LDL.LU R8, [R1+0x4b0] ;  /* 0x0004b00001087983 */ /* 0x001f280000300800 */
[----:B------:R-:W4:Y:S04]  /*73910*/  LDL.LU R9, [R1+0x4b4] ;  /* 0x0004b40001097983 */ /* 0x000f280000300800 */
[----:B------:R-:W2:Y:S04]  /*73920*/  LDL.LU R10, [R1+0x4b8] ;  /* 0x0004b800010a7983 */ /* 0x000ea80000300800 */
[----:B------:R-:W2:Y:S04]  /*73930*/  LDL.LU R11, [R1+0x4bc] ;  /* 0x0004bc00010b7983 */ /* 0x000ea80000300800 */
[----:B--2---:R-:W-:Y:S04]  /*73940*/  STL.64 [R1+0x5ac0], R10 ;  /* 0x005ac00a01007387 */ /* 0x004fe80000100a00 */
[----:B----4-:R0:W-:Y:S04]  /*73950*/  STL.64 [R1+0x5ab8], R8 ;  /* 0x005ab80801007387 */ /* 0x0101e80000100a00 */
[----:B-1----:R-:W2:Y:S04]  /*73960*/  LDL R14, [R1+0x28] ;  /* 0x00002800010e7983 */ /* 0x002ea80000100800 */
[----:B------:R-:W2:Y:S04]  /*73970*/  LDL R15, [R1+0x2c] ;  /* 0x00002c00010f7983 */ /* 0x000ea80000100800 */
[----:B--2---:R3:W-:Y:S04]  /*73980*/  STL.64 [R1+0x5ac8], R14 ;  /* 0x005ac80e01007387 */ /* 0x0047e80000100a00 */
[----:B0-----:R-:W2:Y:S04]  /*73990*/  LDL.LU R8, [R1+0x4c0] ;  /* 0x0004c00001087983 */ /* 0x001ea80000300800 */
[----:B------:R-:W2:Y:S04]  /*739a0*/  LDL.LU R9, [R1+0x4c4] ;  /* 0x0004c40001097983 */ /* 0x000ea80000300800 */
[----:B------:R-:W4:Y:S04]  /*739b0*/  LDL.LU R10, [R1+0x4c8] ;  /* 0x0004c800010a7983 */ /* 0x000f280000300800 */
[----:B------:R-:W4:Y:S01]  /*739c0*/  LDL.LU R11, [R1+0x4cc] ;  /* 0x0004cc00010b7983 */ /* 0x000f220000300800 */
[----:B---3--:R-:W-:-:S02]  /*739d0*/  IMAD.MOV.U32 R14, RZ, RZ, R29 ;  /* 0x000000ffff0e7224 */ /* 0x008fc400078e001d */
[----:B------:R-:W-:Y:S01]  /*739e0*/  IMAD.MOV.U32 R15, RZ, RZ, R28 ;  /* 0x000000ffff0f7224 */ /* 0x000fe200078e001c */
[----:B----4-:R-:W-:Y:S04]  /*739f0*/  STL.64 [R1+0x5ad8], R10 ;  /* 0x005ad80a01007387 */ /* 0x010fe80000100a00 */
[----:B--2---:R-:W-:Y:S04]  /*73a00*/  STL.64 [R1+0x5ad0], R8 ;  /* 0x005ad00801007387 */ /* 0x004fe80000100a00 */
[----:B------:R-:W2:Y:S04]  /*73a10*/  LDL.LU R29, [R1+0x5bbc] ;  /* 0x005bbc00011d7983 */ /* 0x000ea80000300800 */
[----:B------:R-:W3:Y:S04]  /*73a20*/  LDL.LU R28, [R1+0x5bb8] ;  /* 0x005bb800011c7983 */ /* 0x000ee80000300800 */
[----:B------:R0:W-:Y:S04]  /*73a30*/  STL.64 [R1+0x5ae0], R14 ;  /* 0x005ae00e01007387 */ /* 0x0001e80000100a00 */
[----:B0-----:R-:W4:Y:S04]  /*73a40*/  LDL R14, [R1+0x48] ;  /* 0x00004800010e7983 */ /* 0x001f280000100800 */
[----:B------:R-:W4:Y:S04]  /*73a50*/  LDL R15, [R1+0x4c] ;  /* 0x00004c00010f7983 */ /* 0x000f280000100800 */
[----:B----4-:R3:W-:Y:S04]  /*73a60*/  STL.64 [R1+0x5af8], R14 ;  /* 0x005af80e01007387 */ /* 0x0107e80000100a00 */
[----:B------:R-:W4:Y:S04]  /*73a70*/  LDL.LU R8, [R1+0x4d0] ;  /* 0x0004d00001087983 */ /* 0x000f280000300800 */
[----:B------:R-:W4:Y:S04]  /*73a80*/  LDL.LU R9, [R1+0x4d4] ;  /* 0x0004d40001097983 */ /* 0x000f280000300800 */
[----:B------:R-:W4:Y:S04]  /*73a90*/  LDL.LU R10, [R1+0x4d8] ;  /* 0x0004d800010a7983 */ /* 0x000f280000300800 */
[----:B------:R-:W4:Y:S01]  /*73aa0*/  LDL.LU R11, [R1+0x4dc] ;  /* 0x0004dc00010b7983 */ /* 0x000f220000300800 */
[----:B---3--:R-:W-:-:S02]  /*73ab0*/  IMAD.MOV.U32 R14, RZ, RZ, R28 ;  /* 0x000000ffff0e7224 */ /* 0x008fc400078e001c */
[----:B--2---:R-:W-:Y:S01]  /*73ac0*/  IMAD.MOV.U32 R15, RZ, RZ, R29 ;  /* 0x000000ffff0f7224 */ /* 0x004fe200078e001d */
[----:B------:R-:W2:Y:S04]  /*73ad0*/  LDL.LU R28, [R1+0x5bb4] ;  /* 0x005bb400011c7983 */ /* 0x000ea80000300800 */
[----:B------:R-:W3:Y:S04]  /*73ae0*/  LDL.LU R29, [R1+0x5bb0] ;  /* 0x005bb000011d7983 */ /* 0x000ee80000300800 */
[----:B------:R-:W-:Y:S04]  /*73af0*/  STL.64 [R1+0x5b10], R14 ;  /* 0x005b100e01007387 */ /* 0x000fe80000100a00 */
[----:B----4-:R-:W-:Y:S04]  /*73b00*/  STL.64 [R1+0x5af0], R10 ;  /* 0x005af00a01007387 */ /* 0x010fe80000100a00 */
[----:B------:R0:W-:Y:S04]  /*73b10*/  STL.64 [R1+0x5ae8], R8 ;  /* 0x005ae80801007387 */ /* 0x0001e80000100a00 */
[----:B0-----:R-:W4:Y:S04]  /*73b20*/  LDL.LU R8, [R1+0x4e0] ;  /* 0x0004e00001087983 */ /* 0x001f280000300800 */
[----:B------:R-:W4:Y:S04]  /*73b30*/  LDL.LU R9, [R1+0x4e4] ;  /* 0x0004e40001097983 */ /* 0x000f280000300800 */
[----:B------:R-:W2:Y:S04]  /*73b40*/  LDL.LU R10, [R1+0x4e8] ;  /* 0x0004e800010a7983 */ /* 0x000ea80000300800 */
[----:B------:R-:W2:Y:S04]  /*73b50*/  LDL.LU R11, [R1+0x4ec] ;  /* 0x0004ec00010b7983 */ /* 0x000ea80000300800 */
[----:B------:R-:W3:Y:S04]  /*73b60*/  LDL R14, [R1+0x68] ;  /* 0x00006800010e7983 */ /* 0x000ee80000100800 */
[----:B------:R-:W3:Y:S04]  /*73b70*/  LDL R15, [R1+0x6c] ;  /* 0x00006c00010f7983 */ /* 0x000ee80000100800 */
        /* <DEDUP_REMOVED lines=21> */
[----:B---3--:R-:W-:Y:S04]  /*73cd0*/  STL.64 [R1+0x5b38], R10 ;  /* 0x005b380a01007387 */ /* 0x008fe80000100a00 */
[----:B--2---:R1:W-:Y:S01]  /*73ce0*/  STL.64 [R1+0x5b30], R8 ;  /* 0x005b300801007387 */ /* 0x0043e20000100a00 */
[----:B0-----:R-:W-:-:S02]  /*73cf0*/  IMAD.MOV.U32 R14, RZ, RZ, R28 ;  /* 0x000000ffff0e7224 */ /* 0x001fc400078e001c */
[----:B------:R-:W-:Y:S01]  /*73d00*/  IMAD.MOV.U32 R15, RZ, RZ, R29 ;  /* 0x000000ffff0f7224 */ /* 0x000fe200078e001d */
[----:B-1----:R-:W2:Y:S04]  /*73d10*/  LDL.LU R8, [R1+0x510] ;  /* 0x0005100001087983 */ /* 0x002ea80000300800 */
[----:B------:R-:W2:Y:S04]  /*73d20*/  LDL.LU R9, [R1+0x514] ;  /* 0x0005140001097983 */ /* 0x000ea80000300800 */
[----:B------:R-:W3:Y:S04]  /*73d30*/  LDL.LU R10, [R1+0x518] ;  /* 0x00051800010a7983 */ /* 0x000ee80000300800 */
[----:B------:R-:W3:Y:S04]  /*73d40*/  LDL.LU R11, [R1+0x51c] ;  /* 0x00051c00010b7983 */ /* 0x000ee80000300800 */
[----:B------:R-:W4:Y:S04]  /*73d50*/  LDL.LU R28, [R1+0x5ba4] ;  /* 0x005ba400011c7983 */ /* 0x000f280000300800 */
[----:B------:R-:W4:Y:S04]  /*73d60*/  LDL.LU R29, [R1+0x5ba0] ;  /* 0x005ba000011d7983 */ /* 0x000f280000300800 */
[----:B------:R0:W-:Y:S04]  /*73d70*/  STL.64 [R1+0x5b70], R14 ;  /* 0x005b700e01007387 */ /* 0x0001e80000100a00 */
[----:B------:R-:W4:Y:S04]  /*73d80*/  LDL R26, [R1+0xc8] ;  /* 0x0000c800011a7983 */ /* 0x000f280000100800 */
[----:B------:R-:W4:Y:S04]  /*73d90*/  LDL R27, [R1+0xcc] ;  /* 0x0000cc00011b7983 */ /* 0x000f280000100800 */
[----:B0-----:R-:W2:Y:S04]  /*73da0*/  LDL R14, [R1+0xa8] ;  /* 0x0000a800010e7983 */ /* 0x001ea80000100800 */
[----:B------:R-:W2:Y:S04]  /*73db0*/  LDL R15, [R1+0xac] ;  /* 0x0000ac00010f7983 */ /* 0x000ea80000100800 */
[----:B------:R-:W4:Y:S04]  /*73dc0*/  LDL.LU R16, [R1+0x560] ;  /* 0x0005600001107983 */ /* 0x000f280000300800 */
[----:B------:R-:W4:Y:S04]  /*73dd0*/  LDL.LU R17, [R1+0x564] ;  /* 0x0005640001117983 */ /* 0x000f280000300800 */
[----:B------:R-:W4:Y:S04]  /*73de0*/  LDL.LU R18, [R1+0x568] ;  /* 0x0005680001127983 */ /* 0x000f280000300800 */
[----:B------:R-:W4:Y:S04]  /*73df0*/  LDL.LU R19, [R1+0x56c] ;  /* 0x00056c0001137983 */ /* 0x000f280000300800 */
[----:B--2---:R-:W-:Y:S04]  /*73e00*/  STL.64 [R1+0x5b88], R14 ;  /* 0x005b880e01007387 */ /* 0x004fe80000100a00 */
[----:B---3--:R-:W-:Y:S04]  /*73e10*/  STL.64 [R1+0x5b50], R10 ;  /* 0x005b500a01007387 */ /* 0x008fe80000100a00 */
[----:B------:R0:W-:Y:S04]  /*73e20*/  STL.64 [R1+0x5b48], R8 ;  /* 0x005b480801007387 */ /* 0x0001e80000100a00 */
        /* <DEDUP_REMOVED lines=27> */
[----:B------:R-:W4:Y:S04]  /*73fe0*/  LDL.LU R24, [R1+0x480] ;  /* 0x0004800001187983 */ /* 0x000f280000300800 */
[----:B------:R0:W-:Y:S04]  /*73ff0*/  STL.64 [R1+0x560], R16 ;  /* 0x0005601001007387 */ /* 0x0001e80000100a00 */
[----:B------:R1:W-:Y:S04]  /*74000*/  STL.64 [R1+0x568], R18 ;  /* 0x0005681201007387 */ /* 0x0003e80000100a00 */
[----:B------:R-:W4:Y:S04]  /*74010*/  LDL.LU R25, [R1+0x484] ;  /* 0x0004840001197983 */ /* 0x000f280000300800 */
[----:B------:R-:W4:Y:S04]  /*74020*/  LDL.LU R26, [R1+0x488] ;  /* 0x00048800011a7983 */ /* 0x000f280000300800 */
[----:B------:R-:W4:Y:S04]  /*74030*/  LDL.LU R27, [R1+0x48c] ;  /* 0x00048c00011b7983 */ /* 0x000f280000300800 */
[----:B0-----:R-:W3:Y:S04]  /*74040*/  LDL.LU R16, [R1+0x470] ;  /* 0x0004700001107983 */ /* 0x001ee80000300800 */
[----:B------:R-:W3:Y:S04]  /*74050*/  LDL.LU R17, [R1+0x474] ;  /* 0x0004740001117983 */ /* 0x000ee80000300800 */
[----:B-1----:R-:W2:Y:S04]  /*74060*/  LDL.LU R18, [R1+0x478] ;  /* 0x0004780001127983 */ /* 0x002ea80000300800 */
[----:B------:R-:W2:Y:S01]  /*74070*/  LDL.LU R19, [R1+0x47c] ;  /* 0x00047c0001137983 */ /* 0x000ea20000300800 */
[----:B------:R-:W-:-:S02]  /*74080*/  IMAD.MOV.U32 R14, RZ, RZ, R29 ;  /* 0x000000ffff0e7224 */ /* 0x000fc400078e001d */
[----:B------:R-:W-:Y:S01]  /*74090*/  IMAD.MOV.U32 R15, RZ, RZ, R28 ;  /* 0x000000ffff0f7224 */ /* 0x000fe200078e001c */
[----:B--2---:R0:W-:Y:S02]  /*740a0*/  STL.64 [R1+0x5a58], R18 ;  /* 0x005a581201007387 */ /* 0x0041e40000100a00 */
[----:B0-----:R-:W-:Y:S02]  /*740b0*/  IMAD.MOV.U32 R18, RZ, RZ, R13 ;  /* 0x000000ffff127224 */ /* 0x001fe400078e000d */
[----:B------:R-:W-:Y:S02]  /*740c0*/  IMAD.MOV.U32 R19, RZ, RZ, R12 ;  /* 0x000000ffff137224 */ /* 0x000fe400078e000c */
[C---:B------:R-:W-:Y:S01]  /*740d0*/  HMMA.16816.F32 R12, R20.reuse, R14, R8 ;  /* 0x0000000e140c723c */ /* 0x040fe20000001808 */
[----:B---3--:R0:W-:Y:S04]  /*740e0*/  STL.64 [R1+0x5a50], R16 ;  /* 0x005a501001007387 */ /* 0x0081e80000100a00 */
[----:B------:R1:W-:Y:S04]  /*740f0*/  STL.64 [R1+0x5a68], R18 ;  /* 0x005a681201007387 */ /* 0x0003e80000100a00 */
[----:B0-----:R-:W2:Y:S04]  /*74100*/  LDL.LU R16, [R1+0x1180] ;  /* 0x0011800001107983 */ /* 0x001ea80000300800 */
[----:B------:R-:W2:Y:S04]  /*74110*/  LDL.LU R17, [R1+0x1184] ;  /* 0x0011840001117983 */ /* 0x000ea80000300800 */
[----:B-1----:R-:W2:Y:S04]  /*74120*/  LDL.LU R18, [R1+0x1188] ;  /* 0x0011880001127983 */ /* 0x002ea80000300800 */
        /* <DEDUP_REMOVED lines=77> */
[----:B------:R-:W4:Y:S04]  /*74600*/  LDL.LU.64 R10, [R1+0x5a90] ;  /* 0x005a9000010a7983 */ /* 0x000f280000300a00 */
[----:B------:R-:W3:-:S15]  /*74610*/  LDL.LU.64 R8, [R1+0x5a88] ;  /* 0x005a880001087983 */ /* 0x000ede0000300a00 */
[----:B------:R-:W-:-:S02]  /*74620*/  NOP ;  /* 0x0000000000007918 */ /* 0x000fc40000000000 */
[----:B------:R-:W-:Y:S04]  /*74630*/  STL.64 [R1+0x4a0], R12 ;  /* 0x0004a00c01007387 */ /* 0x000fe80000100a00 */
[----:B------:R0:W-:Y:S04]  /*74640*/  STL.64 [R1+0x4a8], R14 ;  /* 0x0004a80e01007387 */ /* 0x0001e80000100a00 */
[----:B0-----:R-:W2:Y:S02]  /*74650*/  LDL.LU.64 R14, [R1+0x5a80] ;  /* 0x005a8000010e7983 */ /* 0x001ea40000300a00 */
[----:B--2---:R-:W-:-:S15]  /*74660*/  HMMA.16816.F32 R4, R20, R14, R4 ;  /* 0x0000000e1404723c */ /* 0x004fde0000001804 */
[----:B------:R-:W-:-:S08]  /*74670*/  NOP ;  /* 0x0000000000007918 */ /* 0x000fd00000000000 */
[----:B------:R-:W-:Y:S04]  /*74680*/  STL.64 [R1+0x490], R4 ;  /* 0x0004900401007387 */ /* 0x000fe80000100a00 */
[----:B------:R0:W-:Y:S04]  /*74690*/  STL.64 [R1+0x498], R6 ;  /* 0x0004980601007387 */ /* 0x0001e80000100a00 */
[----:B0-----:R-:W2:Y:S04]  /*746a0*/  LDL.LU.64 R6, [R1+0x5a78] ;  /* 0x005a780001067983 */ /* 0x001ea80000300a00 */
[----:B------:R-:W2:Y:S04]  /*746b0*/  LDL.LU.64 R4, [R1+0x5a70] ;  /* 0x005a700001047983 */ /* 0x000ea80000300a00 */
[----:B------:R0:W-:Y:S04]  /*746c0*/  STL.64 [R1+0x5910], R14 ;  /* 0x0059100e01007387 */ /* 0x0001e80000100a00 */
[----:B0-----:R-:W3:Y:S01]  /*746d0*/  LDL.LU.64 R14, [R1+0x1a8] ;  /* 0x0001a800010e7983 */ /* 0x001ee20000300a00 */
[C---:B----4-:R-:W-:Y:S03]  /*746e0*/  HMMA.16816.F32 R24, R20.reuse, R10, R24 ;  /* 0x0000000a1418723c */ /* 0x050fe60000001818 */
[----:B---3--:R0:W-:Y:S04]  /*746f0*/  STL.64 [R1+0x5a60], R14 ;  /* 0x005a600e01007387 */ /* 0x0081e80000100a00 */
[----:B------:R-:W3:Y:S04]  /*74700*/  LDL.LU R12, [R1+0x1170] ;  /* 0x00117000010c7983 */ /* 0x000ee80000300800 */
[----:B------:R-:W3:Y:S04]  /*74710*/  LDL.LU R13, [R1+0x1174] ;  /* 0x00117400010d7983 */ /* 0x000ee80000300800 */
[----:B0-----:R-:W3:Y:S04]  /*74720*/  LDL.LU R14, [R1+0x1178] ;  /* 0x00117800010e7983 */ /* 0x001ee80000300800 */
[----:B------:R-:W3:Y:S04]  /*74730*/  LDL.LU R15, [R1+0x117c] ;  /* 0x00117c00010f7983 */ /* 0x000ee80000300800 */
[----:B------:R-:W-:Y:S04]  /*74740*/  STL.64 [R1+0x5a38], R10 ;  /* 0x005a380a01007387 */ /* 0x000fe80000100a00 */
[----:B------:R-:W-:Y:S04]  /*74750*/  STL.64 [R1+0x480], R24 ;  /* 0x0004801801007387 */ /* 0x000fe80000100a00 */
[----:B------:R-:W-:Y:S04]  /*74760*/  STL.64 [R1+0x488], R26 ;  /* 0x0004881a01007387 */ /* 0x000fe80000100a00 */
[----:B------:R-:W0:Y:S01]  /*74770*/  LDSM.16.MT88.4 R24, [R9+UR4+0x11080] ;  /* 0x011080040918783b */ /* 0x000e220008004200 */
[----:B--2---:R-:W-:Y:S03]  /*74780*/  HMMA.16816.F32 R16, R20, R6, R16 ;  /* 0x000000061410723c */ /* 0x004fe60000001810 */
[----:B0-----:R-:W-:Y:S04]  /*74790*/  STL [R1+0x58ac], R26 ;  /* 0x0058ac1a01007387 */ /* 0x001fe80000100800 */
[----:B------:R-:W-:-:S15]  /*747a0*/  STL [R1+0x58a8], R27 ;  /* 0x0058a81b01007387 */ /* 0x000fde0000100800 */
[----:B------:R-:W-:-:S01]  /*747b0*/  NOP ;  /* 0x0000000000007918 */ /* 0x000fc20000000000 */
[----:B------:R-:W-:Y:S04]  /*747c0*/  STL.64 [R1+0x1180], R16 ;  /* 0x0011801001007387 */ /* 0x000fe80000100a00 */
[----:B------:R0:W-:Y:S04]  /*747d0*/  STL.64 [R1+0x1188], R18 ;  /* 0x0011881201007387 */ /* 0x0001e80000100a00 */
[----:B0-----:R-:W3:Y:S04]  /*747e0*/  LDL.LU.64 R18, [R1+0x5a68] ;  /* 0x005a680001127983 */ /* 0x001ee80000300a00 */
[----:B------:R-:W-:Y:S04]  /*747f0*/  STL.64 [R1+0x58f8], R6 ;  /* 0x0058f80601007387 */ /* 0x000fe80000100a00 */
[----:B------:R0:W-:Y:S04]  /*74800*/  STL.64 [R1+0x58f0], R4 ;  /* 0x0058f00401007387 */ /* 0x0001e80000100a00 */
[----:B0-----:R-:W2:Y:S04]  /*74810*/  LDL.LU R4, [R1+0xb90] ;  /* 0x000b900001047983 */ /* 0x001ea80000300800 */
[----:B------:R-:W2:Y:S04]  /*74820*/  LDL.LU R5, [R1+0xb94] ;  /* 0x000b940001057983 */ /* 0x000ea80000300800 */
[----:B------:R-:W2:Y:S04]  /*74830*/  LDL.LU R6, [R1+0xb98] ;  /* 0x000b980001067983 */ /* 0x000ea80000300800 */
[----:B------:R-:W2:Y:S01]  /*74840*/  LDL.LU R7, [R1+0xb9c] ;  /* 0x000b9c0001077983 */ /* 0x000ea20000300800 */
[----:B---3--:R-:W-:Y:S03]  /*74850*/  HMMA.16816.F32 R16, R20, R18, R12 ;  /* 0x000000121410723c */ /* 0x008fe6000000180c */
[----:B------:R-:W2:-:S15]  /*74860*/  LDL.LU.64 R14, [R1+0x5a60] ;  /* 0x005a6000010e7983 */ /* 0x000e9e0000300a00 */
[----:B------:R-:W-:-:S05]  /*74870*/  NOP ;  /* 0x0000000000007918 */ /* 0x000fca0000000000 */
[----:B------:R-:W-:Y:S04]  /*74880*/  STL.64 [R1+0x1170], R16 ;  /* 0x0011701001007387 */ /* 0x000fe80000100a00 */
[----:B------:R0:W-:Y:S04]  /*74890*/  STL.64 [R1+0x1178], R18 ;  /* 0x0011781201007387 */ /* 0x0001e80000100a00 */
[----:B0-----:R-:W3:Y:S04]  /*748a0*/  LDL.LU.64 R18, [R1+0x5a58] ;  /* 0x005a580001127983 */ /* 0x001ee80000300a00 */
[----:B------:R-:W3:Y:S01]  /*748b0*/  LDL.LU.64 R16, [R1+0x5a50] ;  /* 0x005a500001107983 */ /* 0x000ee20000300a00 */
[----:B------:R-:W-:-:S02]  /*748c0*/  IMAD.MOV.U32 R10, RZ, RZ, R8 ;  /* 0x000000ffff0a7224 */ /* 0x000fc400078e0008 */
[----:B------:R-:W-:-:S07]  /*748d0*/  IMAD.MOV.U32 R11, RZ, RZ, R3 ;  /* 0x000000ffff0b7224 */ /* 0x000fce00078e0003 */
[----:B---3--:R-:W-:Y:S01]  /*748e0*/  HMMA.16816.F32 R8, R20, R10, R16 ;  /* 0x0000000a1408723c */ /* 0x008fe20000001810 */
[----:B------:R-:W2:Y:S04]  /*748f0*/  LDL.LU.64 R18, [R1+0x5a48] ;  /* 0x005a480001127983 */ /* 0x000ea80000300a00 */
[----:B------:R-:W2:Y:S02]  /*74900*/  LDL.LU.64 R16, [R1+0x5a40] ;  /* 0x005a400001107983 */ /* 0x000ea40000300a00 */
[----:B------:R-:W-:Y:S02]  /*74910*/  IMAD.MOV.U32 R22, RZ, RZ, R2 ;  /* 0x000000ffff167224 */ /* 0x000fe400078e0002 */
[----:B------:R-:W-:-:S14]  /*74920*/  IMAD.MOV.U32 R23, RZ, RZ, R0 ;  /* 0x000000ffff177224 */ /* 0x000fdc00078e0000 */
[----:B------:R0:W-:Y:S04]  /*74930*/  STL.64 [R1+0x470], R8 ;  /* 0x0004700801007387 */ /* 0x0001e80000100a00 */
[----:B------:R1:W-:Y:S04]  /*74940*/  STL.64 [R1+0x478], R10 ;  /* 0x0004780a01007387 */ /* 0x0003e80000100a00 */
[----:B0-----:R-:W3:Y:S04]  /*74950*/  LDL.LU R8, [R1+0xb80] ;  /* 0x000b800001087983 */ /* 0x001ee80000300800 */
[----:B------:R-:W3:Y:S04]  /*74960*/  LDL.LU R9, [R1+0xb84] ;  /* 0x000b840001097983 */ /* 0x000ee80000300800 */
[----:B-1----:R-:W3:Y:S04]  /*74970*/  LDL.LU R10, [R1+0xb88] ;  /* 0x000b8800010a7983 */ /* 0x002ee80000300800 */
[----:B------:R-:W3:Y:S04]  /*74980*/  LDL.LU R11, [R1+0xb8c] ;  /* 0x000b8c00010b7983 */ /* 0x000ee80000300800 */
[----:B------:R0:W-:Y:S04]  /*74990*/  STL.64 [R1+0x5a30], R22 ;  /* 0x005a301601007387 */ /* 0x0001e80000100a00 */
[----:B0-----:R-:W3:Y:S01]  /*749a0*/  LDL.LU.64 R22, [R1+0x198] ;  /* 0x0001980001167983 */ /* 0x001ee20000300a00 */
[----:B--2---:R-:W-:-:S15]  /*749b0*/  HMMA.16816.F32 R4, R16, R14, R4 ;  /* 0x0000000e1004723c */ /* 0x004fde0000001804 */
[----:B------:R-:W-:-:S08]  /*749c0*/  NOP ;  /* 0x0000000000007918 */ /* 0x000fd00000000000 */
[----:B------:R0:W-:Y:S04]  /*749d0*/  STL.64 [R1+0xb90], R4 ;  /* 0x000b900401007387 */ /* 0x0001e80000100a00 */
[----:B------:R1:W-:Y:S04]  /*749e0*/  STL.64 [R1+0xb98], R6 ;  /* 0x000b980601007387 */ /* 0x0003e80000100a00 */
[----:B0-----:R-:W2:Y:S04]  /*749f0*/  LDL.LU R4, [R1+0xb20] ;  /* 0x000b200001047983 */ /* 0x001ea80000300800 */
[----:B------:R-:W2:Y:S04]  /*74a00*/  LDL.LU R5, [R1+0xb24] ;  /* 0x000b240001057983 */ /* 0x000ea80000300800 */
[----:B-1----:R-:W4:Y:S04]  /*74a10*/  LDL.LU R6, [R1+0xb28] ;  /* 0x000b280001067983 */ /* 0x002f280000300800 */
[----:B------:R-:W4:Y:S04]  /*74a20*/  LDL.LU R7, [R1+0xb2c] ;  /* 0x000b2c0001077983 */ /* 0x000f280000300800 */
[----:B----4-:R-:W-:Y:S04]  /*74a30*/  STL.64 [R1+0x5a00], R6 ;  /* 0x005a000601007387 */ /* 0x010fe80000100a00 */
[----:B--2---:R0:W-:Y:S04]  /*74a40*/  STL.64 [R1+0x59f8], R4 ;  /* 0x0059f80401007387 */ /* 0x0041e80000100a00 */
[----:B0-----:R-:W2:Y:S04]  /*74a50*/  LDL.LU R4, [R1+0xb40] ;  /* 0x000b400001047983 */ /* 0x001ea80000300800 */
[----:B------:R-:W2:Y:S04]  /*74a60*/  LDL.LU R5, [R1+0xb44] ;  /* 0x000b440001057983 */ /* 0x000ea80000300800 */
[----:B------:R-:W4:Y:S04]  /*74a70*/  LDL.LU R6, [R1+0xb48] ;  /* 0x000b480001067983 */ /* 0x000f280000300800 */
[----:B------:R-:W4:Y:S04]  /*74a80*/  LDL.LU R7, [R1+0xb4c] ;  /* 0x000b4c0001077983 */ /* 0x000f280000300800 */
[----:B----4-:R0:W-:Y:S04]  /*74a90*/  STL.64 [R1+0x5a10], R6 ;  /* 0x005a100601007387 */ /* 0x0101e80000100a00 */
[----:B--2---:R-:W-:Y:S04]  /*74aa0*/  STL.64 [R1+0x5a08], R4 ;  /* 0x005a080401007387 */ /* 0x004fe80000100a00 */
[----:B0-----:R-:W2:Y:S04]  /*74ab0*/  LDL.LU.64 R6, [R1+0x168] ;  /* 0x0001680001067983 */ /* 0x001ea80000300a00 */
[----:B--2---:R0:W-:Y:S04]  /*74ac0*/  STL.64 [R1+0x5a20], R6 ;  /* 0x005a200601007387 */ /* 0x0041e80000100a00 */
[----:B0-----:R-:W2:Y:S01]  /*74ad0*/  LDL.LU.64 R6, [R1+0x178] ;  /* 0x0001780001067983 */ /* 0x001ea20000300a00 */
[----:B------:R-:W-:-:S02]  /*74ae0*/  IMAD.MOV.U32 R26, RZ, RZ, R14 ;  /* 0x000000ffff1a7224 */ /* 0x000fc400078e000e */
[----:B------:R-:W-:Y:S01]  /*74af0*/  IMAD.MOV.U32 R27, RZ, RZ, R15 ;  /* 0x000000ffff1b7224 */ /* 0x000fe200078e000f */
[----:B---3--:R-:W-:Y:S01]  /*74b00*/  HMMA.16816.F32 R8, R16, R22, R8 ;  /* 0x000000161008723c */ /* 0x008fe20000001808 */
[----:B--2---:R0:W-:Y:S04]  /*74b10*/  STL.64 [R1+0x5a28], R6 ;  /* 0x005a280601007387 */ /* 0x0041e80000100a00 */
[----:B------:R-:W2:Y:S04]  /*74b20*/  LDL.LU R4, [R1+0xb70] ;  /* 0x000b700001047983 */ /* 0x000ea80000300800 */
[----:B------:R-:W2:Y:S04]  /*74b30*/  LDL.LU R5, [R1+0xb74] ;  /* 0x000b740001057983 */ /* 0x000ea80000300800 */
[----:B0-----:R-:W2:Y:S04]  /*74b40*/  LDL.LU R6, [R1+0xb78] ;  /* 0x000b780001067983 */ /* 0x001ea80000300800 */
[----:B------:R-:W2:Y:S04]  /*74b50*/  LDL.LU R7, [R1+0xb7c] ;  /* 0x000b7c0001077983 */ /* 0x000ea80000300800 */
[----:B------:R-:W3:Y:S04]  /*74b60*/  LDL.LU.64 R14, [R1+0x138] ;  /* 0x00013800010e7983 */ /* 0x000ee80000300a00 */
[----:B---3--:R0:W-:Y:S04]  /*74b70*/  STL.64 [R1+0x5a18], R14 ;  /* 0x005a180e01007387 */ /* 0x0081e80000100a00 */
[----:B------:R-:W3:Y:S04]  /*74b80*/  LDL.LU R12, [R1+0xb50] ;  /* 0x000b5000010c7983 */ /* 0x000ee80000300800 */
[----:B------:R-:W3:Y:S04]  /*74b90*/  LDL.LU R13, [R1+0xb54] ;  /* 0x000b5400010d7983 */ /* 0x000ee80000300800 */
[----:B0-----:R-:W3:Y:S04]  /*74ba0*/  LDL.LU R14, [R1+0xb58] ;  /* 0x000b5800010e7983 */ /* 0x001ee80000300800 */
[----:B------:R-:W3:Y:S04]  /*74bb0*/  LDL.LU R15, [R1+0xb5c] ;  /* 0x000b5c00010f7983 */ /* 0x000ee80000300800 */
[----:B------:R0:W-:Y:S04]  /*74bc0*/  STL.64 [R1+0x58b8], R26 ;  /* 0x0058b81a01007387 */ /* 0x0001e80000100a00 */
[----:B------:R-:W-:Y:S04]  /*74bd0*/  STL.64 [R1+0x58b0], R24 ;  /* 0x0058b01801007387 */ /* 0x000fe80000100a00 */
[----:B0-----:R-:W4:Y:S04]  /*74be0*/  LDL.LU.64 R26, [R1+0x148] ;  /* 0x00014800011a7983 */ /* 0x001f280000300a00 */
[----:B------:R0:W-:Y:S04]  /*74bf0*/  STL.64 [R1+0xb80], R8 ;  /* 0x000b800801007387 */ /* 0x0001e80000100a00 */
[----:B------:R1:W-:Y:S01]  /*74c00*/  STL.64 [R1+0xb88], R10 ;  /* 0x000b880a01007387 */ /* 0x0003e20000100a00 */
[----:B0-----:R-:W-:-:S03]  /*74c10*/  IMAD.MOV.U32 R9, RZ, RZ, R22 ;  /* 0x000000ffff097224 */ /* 0x001fc600078e0016 */
[----:B-1----:R-:W3:Y:S01]  /*74c20*/  LDL.LU.64 R10, [R1+0x5a38] ;  /* 0x005a3800010a7983 */ /* 0x002ee20000300a00 */
[----:B------:R-:W-:-:S03]  /*74c30*/  IMAD.MOV.U32 R8, RZ, RZ, R23 ;  /* 0x000000ffff087224 */ /* 0x000fc600078e0017 */
[----:B------:R-:W2:Y:S02]  /*74c40*/  LDL.LU.64 R22, [R1+0x5a30] ;  /* 0x005a300001167983 */ /* 0x000ea40000300a00 */
[C---:B--2---:R-:W-:Y:S02]  /*74c50*/  HMMA.16816.F32 R4, R16.reuse, R22, R4 ;  /* 0x000000161004723c */ /* 0x044fe40000001804 */
[----:B---3--:R-:W-:Y:S04]  /*74c60*/  STL.64 [R1+0x5908], R10 ;  /* 0x0059080a01007387 */ /* 0x008fe80000100a00 */
[----:B------:R0:W-:Y:S04]  /*74c70*/  STL.64 [R1+0x5900], R8 ;  /* 0x0059000801007387 */ /* 0x0001e80000100a00 */
[----:B0-----:R-:W4:Y:S04]  /*74c80*/  LDL.LU R8, [R1+0xb30] ;  /* 0x000b300001087983 */ /* 0x001f280000300800 */
[----:B------:R-:W4:Y:S04]  /*74c90*/  LDL.LU R9, [R1+0xb34] ;  /* 0x000b340001097983 */ /* 0x000f280000300800 */
[----:B------:R-:W4:Y:S04]  /*74ca0*/  LDL.LU R10, [R1+0xb38] ;  /* 0x000b3800010a7983 */ /* 0x000f280000300800 */
[----:B------:R-:W4:Y:S04]  /*74cb0*/  LDL.LU R11, [R1+0xb3c] ;  /* 0x000b3c00010b7983 */ /* 0x000f280000300800 */
[----:B------:R-:W-:Y:S04]  /*74cc0*/  STL.64 [R1+0xb70], R4 ;  /* 0x000b700401007387 */ /* 0x000fe80000100a00 */
[----:B------:R0:W-:Y:S04]  /*74cd0*/  STL.64 [R1+0xb78], R6 ;  /* 0x000b780601007387 */ /* 0x0001e80000100a00 */
[----:B0-----:R-:W2:Y:S04]  /*74ce0*/  LDL.LU.64 R6, [R1+0x5a28] ;  /* 0x005a280001067983 */ /* 0x001ea80000300a00 */
[----:B------:R0:W-:Y:S04]  /*74cf0*/  STL [R1+0x5808], R22 ;  /* 0x0058081601007387 */ /* 0x0001e80000100800 */
[----:B------:R1:W-:Y:S04]  /*74d00*/  STL [R1+0x5804], R23 ;  /* 0x0058041701007387 */ /* 0x0003e80000100800 */
[----:B------:R-:W2:Y:S04]  /*74d10*/  LDL.LU R20, [R1+0xb60] ;  /* 0x000b600001147983 */ /* 0x000ea80000300800 */
[----:B------:R-:W2:Y:S04]  /*74d20*/  LDL.LU R21, [R1+0xb64] ;  /* 0x000b640001157983 */ /* 0x000ea80000300800 */
[----:B0-----:R-:W2:Y:S04]  /*74d30*/  LDL.LU R22, [R1+0xb68] ;  /* 0x000b680001167983 */ /* 0x001ea80000300800 */
[----:B-1----:R-:W2:Y:S02]  /*74d40*/  LDL.LU R23, [R1+0xb6c] ;  /* 0x000b6c0001177983 */ /* 0x002ea40000300800 */
[----:B--2---:R-:W-:-:S15]  /*74d50*/  HMMA.16816.F32 R20, R16, R6, R20 ;  /* 0x000000061014723c */ /* 0x004fde0000001814 */
[----:B------:R-:W-:-:S08]  /*74d60*/  NOP ;  /* 0x0000000000007918 */ /* 0x000fd00000000000 */
[----:B------:R0:W-:Y:S04]  /*74d70*/  STL.64 [R1+0xb60], R20 ;  /* 0x000b601401007387 */ /* 0x0001e80000100a00 */
[----:B------:R1:W-:Y:S01]  /*74d80*/  STL.64 [R1+0xb68], R22 ;  /* 0x000b681601007387 */ /* 0x0003e20000100a00 */
[----:B0-----:R-:W-:Y:S02]  /*74d90*/  IMAD.MOV.U32 R21, RZ, RZ, R6 ;  /* 0x000000ffff157224 */ /* 0x001fe400078e0006 */
[----:B------:R-:W-:Y:S02]  /*74da0*/  IMAD.MOV.U32 R20, RZ, RZ, R7 ;  /* 0x000000ffff147224 */ /* 0x000fe400078e0007 */
[----:B------:R-:W2:Y:S04]  /*74db0*/  LDL.LU.64 R6, [R1+0x5a20] ;  /* 0x005a200001067983 */ /* 0x000ea80000300a00 */
[----:B------:R-:W-:Y:S04]  /*74dc0*/  STL [R1+0x5810], R20 ;  /* 0x0058101401007387 */ /* 0x000fe80000100800 */
[----:B------:R-:W-:Y:S04]  /*74dd0*/  STL [R1+0x580c], R21 ;  /* 0x00580c1501007387 */ /* 0x000fe80000100800 */
[----:B-1----:R-:W3:Y:S01]  /*74de0*/  LDL.LU.64 R22, [R1+0x158] ;  /* 0x0001580001167983 */ /* 0x002ee20000300a00 */
[----:B--2---:R-:W-:Y:S06]  /*74df0*/  HMMA.16816.F32 R12, R16, R6, R12 ;  /* 0x00000006100c723c */ /* 0x004fec000000180c */
[----:B------:R-:W-:-:S02]  /*74e00*/  IMAD.MOV.U32 R3, RZ, RZ, R6 ;  /* 0x000000ffff037224 */ /* 0x000fc400078e0006 */
[----:B------:R-:W-:-:S15]  /*74e10*/  IMAD.MOV.U32 R29, RZ, RZ, R7 ;  /* 0x000000ffff1d7224 */ /* 0x000fde00078e0007 */
[----:B------:R-:W-:Y:S04]  /*74e20*/  STL.64 [R1+0xb50], R12 ;  /* 0x000b500c01007387 */ /* 0x000fe80000100a00 */
[----:B------:R0:W-:Y:S04]  /*74e30*/  STL.64 [R1+0xb58], R14 ;  /* 0x000b580e01007387 */ /* 0x0001e80000100a00 */
[----:B0-----:R-:W2:Y:S04]  /*74e40*/  LDL.LU.64 R14, [R1+0x5a18] ;  /* 0x005a1800010e7983 */ /* 0x001ea80000300a00 */
[----:B------:R-:W3:Y:S04]  /*74e50*/  LDL.LU.64 R6, [R1+0x5a10] ;  /* 0x005a100001067983 */ /* 0x000ee80000300a00 */
[----:B------:R-:W3:Y:S04]  /*74e60*/  LDL.LU.64 R4, [R1+0x5a08] ;  /* 0x005a080001047983 */ /* 0x000ee80000300a00 */
[----:B------:R-:W-:Y:S04]  /*74e70*/  STL [R1+0x5818], R29 ;  /* 0x0058181d01007387 */ /* 0x000fe80000100800 */
[----:B------:R-:W-:Y:S01]  /*74e80*/  STL [R1+0x5814], R3 ;  /* 0x0058140301007387 */ /* 0x000fe20000100800 */
[----:B---3--:R-:W-:-:S15]  /*74e90*/  HMMA.16816.F32 R4, R16, R22, R4 ;  /* 0x000000161004723c */ /* 0x008fde0000001804 */
[----:B------:R-:W-:-:S08]  /*74ea0*/  NOP ;  /* 0x0000000000007918 */ /* 0x000fd00000000000 */
[----:B------:R-:W-:Y:S04]  /*74eb0*/  STL.64 [R1+0xb40], R4 ;  /* 0x000b400401007387 */ /* 0x000fe80000100a00 */
[----:B------:R0:W-:Y:S04]  /*74ec0*/  STL.64 [R1+0xb48], R6 ;  /* 0x000b480601007387 */ /* 0x0001e80000100a00 */
[----:B0-----:R-:W2:Y:S04]  /*74ed0*/  LDL.LU.64 R6, [R1+0x5a00] ;  /* 0x005a000001067983 */ /* 0x001ea80000300a00 */
[----:B------:R-:W2:Y:S01]  /*74ee0*/  LDL.LU.64 R4, [R1+0x59f8] ;  /* 0x0059f80001047983 */ /* 0x000ea20000300a00 */
[----:B----4-:R-:W-:Y:S01]  /*74ef0*/  HMMA.16816.F32 R8, R16, R26, R8 ;  /* 0x0000001a1008723c */ /* 0x010fe20000001808 */
[----:B------:R-:W-:-:S02]  /*74f00*/  IMAD.MOV.U32 R28, RZ, RZ, R23 ;  /* 0x000000ffff1c7224 */ /* 0x000fc400078e0017 */
[----:B------:R-:W-:-:S03]  /*74f10*/  IMAD.MOV.U32 R2, RZ, RZ, R22 ;  /* 0x000000ffff027224 */ /* 0x000fc600078e0016 */
[----:B------:R-:W-:Y:S02]  /*74f20*/  IMAD.MOV.U32 R0, RZ, RZ, R27 ;  /* 0x000000ffff007224 */ /* 0x000fe400078e001b */
[----:B------:R-:W-:Y:S01]  /*74f30*/  IMAD.MOV.U32 R23, RZ, RZ, R26 ;  /* 0x000000ffff177224 */ /* 0x000fe200078e001a */
[----:B------:R-:W-:Y:S04]  /*74f40*/  STL [R1+0x5820], R28 ;  /* 0x0058201c01007387 */ /* 0x000fe80000100800 */
[----:B------:R-:W-:Y:S10]  /*74f50*/  STL [R1+0x581c], R2 ;  /* 0x00581c0201007387 */ /* 0x000ff40000100800 */
[----:B------:R0:W-:Y:S04]  /*74f60*/  STL.64 [R1+0xb30], R8 ;  /* 0x000b300801007387 */ /* 0x0001e80000100a00 */
[----:B------:R1:W-:Y:S04]  /*74f70*/  STL.64 [R1+0xb38], R10 ;  /* 0x000b380a01007387 */ /* 0x0003e80000100a00 */
[----:B------:R-:W-:Y:S04]  /*74f80*/  STL [R1+0x5828], R0 ;  /* 0x0058280001007387 */ /* 0x000fe80000100800 */
[----:B------:R-:W-:Y:S01]  /*74f90*/  STL [R1+0x5824], R23 ;  /* 0x0058241701007387 */ /* 0x000fe20000100800 */
[----:B--2---:R-:W-:-:S15]  /*74fa0*/  HMMA.16816.F32 R4, R16, R14, R4 ;  /* 0x0000000e1004723c */ /* 0x004fde0000001804 */
[----:B------:R-:W-:-:S08]  /*74fb0*/  NOP ;  /* 0x0000000000007918 */ /* 0x000fd00000000000 */
[----:B------:R-:W-:Y:S04]  /*74fc0*/  STL.64 [R1+0xb20], R4 ;  /* 0x000b200401007387 */ /* 0x000fe80000100a00 */
[----:B------:R-:W-:Y:S04]  /*74fd0*/  STL.64 [R1+0xb28], R6 ;  /* 0x000b280601007387 */ /* 0x000fe80000100a00 */
[----:B0-----:R-:W2:Y:S04]  /*74fe0*/  LDL.LU R8, [R1+0xac0] ;  /* 0x000ac00001087983 */ /* 0x001ea80000300800 */
[----:B------:R-:W2:Y:S04]  /*74ff0*/  LDL.LU R9, [R1+0xac4] ;  /* 0x000ac40001097983 */ /* 0x000ea80000300800 */
[----:B-1----:R-:W3:Y:S04]  /*75000*/  LDL.LU R10, [R1+0xac8] ;  /* 0x000ac800010a7983 */ /* 0x002ee80000300800 */
[----:B------:R-:W3:Y:S04]  /*75010*/  LDL.LU R11, [R1+0xacc] ;  /* 0x000acc00010b7983 */ /* 0x000ee80000300800 */
[----:B---3--:R-:W-:Y:S04]  /*75020*/  STL.64 [R1+0x59c0], R10 ;  /* 0x0059c00a01007387 */ /* 0x008fe80000100a00 */
[----:B--2---:R0:W-:Y:S04]  /*75030*/  STL.64 [R1+0x59b8], R8 ;  /* 0x0059b80801007387 */ /* 0x0041e80000100a00 */
[----:B0-----:R-:W2:Y:S04]  /*75040*/  LDL.LU R8, [R1+0xad0] ;  /* 0x000ad00001087983 */ /* 0x001ea80000300800 */
[----:B------:R-:W2:Y:S04]  /*75050*/  LDL.LU R9, [R1+0xad4] ;  /* 0x000ad40001097983 */ /* 0x000ea80000300800 */
[----:B------:R-:W3:Y:S04]  /*75060*/  LDL.LU R10, [R1+0xad8] ;  /* 0x000ad800010a7983 */ /* 0x000ee80000300800 */
[----:B------:R-:W3:Y:S04]  /*75070*/  LDL.LU R11, [R1+0xadc] ;  /* 0x000adc00010b7983 */ /* 0x000ee80000300800 */
[----:B---3--:R0:W-:Y:S04]  /*75080*/  STL.64 [R1+0x59d0], R10 ;  /* 0x0059d00a01007387 */ /* 0x0081e80000100a00 */
[----:B--2---:R-:W-:Y:S04]  /*75090*/  STL.64 [R1+0x59c8], R8 ;  /* 0x0059c80801007387 */ /* 0x004fe80000100a00 */
[----:B0-----:R-:W2:Y:S04]  /*750a0*/  LDL.LU.64 R10, [R1+0xf8] ;  /* 0x0000f800010a7983 */ /* 0x001ea80000300a00 */
[----:B--2---:R0:W-:Y:S04]  /*750b0*/  STL.64 [R1+0x59d8], R10 ;  /* 0x0059d80a01007387 */ /* 0x0041e80000100a00 */
[----:B0-----:R-:W2:Y:S04]  /*750c0*/  LDL.LU.64 R10, [R1+0x108] ;  /* 0x00010800010a7983 */ /* 0x001ea80000300a00 */
[----:B--2---:R0:W-:Y:S04]  /*750d0*/  STL.64 [R1+0x59e0], R10 ;  /* 0x0059e00a01007387 */ /* 0x0041e80000100a00 */
[----:B0-----:R-:W2:Y:S04]  /*750e0*/  LDL.LU.64 R10, [R1+0x118] ;  /* 0x00011800010a7983 */ /* 0x001ea80000300a00 */
[----:B--2---:R0:W-:Y:S04]  /*750f0*/  STL.64 [R1+0x59f0], R10 ;  /* 0x0059f00a01007387 */ /* 0x0041e80000100a00 */
[----:B------:R-:W2:Y:S04]  /*75100*/  LDL.LU R8, [R1+0xb10] ;  /* 0x000b100001087983 */ /* 0x000ea80000300800 */
[----:B------:R-:W2:Y:S04]  /*75110*/  LDL.LU R9, [R1+0xb14] ;  /* 0x000b140001097983 */ /* 0x000ea80000300800 */
[----:B0-----:R-:W2:Y:S04]  /*75120*/  LDL.LU R10, [R1+0xb18] ;  /* 0x000b1800010a7983 */ /* 0x001ea80000300800 */
[----:B------:R-:W2:Y:S04]  /*75130*/  LDL.LU R11, [R1+0xb1c] ;  /* 0x000b1c00010b7983 */ /* 0x000ea80000300800 */
[----:B------:R-:W3:Y:S01]  /*75140*/  LDL.LU.64 R26, [R1+0xd8] ;  /* 0x0000d800011a7983 */ /* 0x000ee20000300a00 */
[----:B------:R-:W-:-:S02]  /*75150*/  IMAD.MOV.U32 R22, RZ, RZ, R15 ;  /* 0x000000ffff167224 */ /* 0x000fc400078e000f */
[----:B------:R-:W-:Y:S01]  /*75160*/  IMAD.MOV.U32 R21, RZ, RZ, R14 ;  /* 0x000000ffff157224 */ /* 0x000fe200078e000e */
[----:B---3--:R0:W-:Y:S04]  /*75170*/  STL.64 [R1+0x59e8], R26 ;  /* 0x0059e81a01007387 */ /* 0x0081e80000100a00 */
[----:B------:R-:W3:Y:S04]  /*75180*/  LDL.LU R24, [R1+0xb00] ;  /* 0x000b000001187983 */ /* 0x000ee80000300800 */
[----:B------:R-:W3:Y:S04]  /*75190*/  LDL.LU R25, [R1+0xb04] ;  /* 0x000b040001197983 */ /* 0x000ee80000300800 */
[----:B0-----:R-:W3:Y:S04]  /*751a0*/  LDL.LU R26, [R1+0xb08] ;  /* 0x000b0800011a7983 */ /* 0x001ee80000300800 */
[----:B------:R-:W3:Y:S04]  /*751b0*/  LDL.LU R27, [R1+0xb0c] ;  /* 0x000b0c00011b7983 */ /* 0x000ee80000300800 */
[----:B------:R-:W4:Y:S04]  /*751c0*/  LDL.LU R4, [R1+0xab0] ;  /* 0x000ab00001047983 */ /* 0x000f280000300800 */
[----:B------:R-:W4:Y:S04]  /*751d0*/  LDL.LU R5, [R1+0xab4] ;  /* 0x000ab40001057983 */ /* 0x000f280000300800 */
[----:B------:R-:W4:Y:S04]  /*751e0*/  LDL.LU R6, [R1+0xab8] ;  /* 0x000ab80001067983 */ /* 0x000f280000300800 */
[----:B------:R-:W4:Y:S04]  /*751f0*/  LDL.LU R7, [R1+0xabc] ;  /* 0x000abc0001077983 */ /* 0x000f280000300800 */
[----:B------:R-:W4:Y:S04]  /*75200*/  LDL.LU.64 R14, [R1+0xc8] ;  /* 0x0000c800010e7983 */ /* 0x000f280000300a00 */
[----:B------:R0:W-:Y:S04]  /*75210*/  STL [R1+0x5830], R22 ;  /* 0x0058301601007387 */ /* 0x0001e80000100800 */
[----:B------:R-:W-:Y:S04]  /*75220*/  STL [R1+0x582c], R21 ;  /* 0x00582c1501007387 */ /* 0x000fe80000100800 */
[----:B0-----:R-:W2:Y:S02]  /*75230*/  LDL.LU.64 R22, [R1+0x128] ;  /* 0x0001280001167983 */ /* 0x001ea40000300a00 */
[----:B--2---:R-:W-:-:S15]  /*75240*/  HMMA.16816.F32 R8, R16, R22, R8 ;  /* 0x000000161008723c */ /* 0x004fde0000001808 */
[----:B------:R-:W-:-:S08]  /*75250*/  NOP ;  /* 0x0000000000007918 */ /* 0x000fd00000000000 */
[----:B------:R-:W-:Y:S04]  /*75260*/  STL.64 [R1+0xb10], R8 ;  /* 0x000b100801007387 */ /* 0x000fe80000100a00 */
[----:B------:R0:W-:Y:S04]  /*75270*/  STL.64 [R1+0xb18], R10 ;  /* 0x000b180a01007387 */ /* 0x0001e80000100a00 */
[----:B0-----:R-:W3:Y:S01]  /*75280*/  LDL.LU.64 R10, [R1+0x59f0] ;  /* 0x0059f000010a7983 */ /* 0x001ee20000300a00 */
[----:B------:R-:W-:Y:S02]  /*75290*/  IMAD.MOV.U32 R20, RZ, RZ, R23 ;  /* 0x000000ffff147224 */ /* 0x000fe400078e0017 */
[----:B------:R-:W-:-:S03]  /*752a0*/  IMAD.MOV.U32 R3, RZ, RZ, R22 ;  /* 0x000000ffff037224 */ /* 0x000fc600078e0016 */
[----:B------:R0:W-:Y:S04]  /*752b0*/  STL [R1+0x5838], R20 ;  /* 0x0058381401007387 */ /* 0x0001e80000100800 */
[----:B0-----:R-:W2:Y:S04]  /*752c0*/  LDL.LU R20, [R1+0xaf0] ;  /* 0x000af00001147983 */ /* 0x001ea80000300800 */
[----:B------:R-:W2:Y:S04]  /*752d0*/  LDL.LU R21, [R1+0xaf4] ;  /* 0x000af40001157983 */ /* 0x000ea80000300800 */
[----:B------:R-:W2:Y:S04]  /*752e0*/  LDL.LU R22, [R1+0xaf8] ;  /* 0x000af80001167983 */ /* 0x000ea80000300800 */
[----:B------:R-:W2:Y:S04]  /*752f0*/  LDL.LU R23, [R1+0xafc] ;  /* 0x000afc0001177983 */ /* 0x000ea80000300800 */
[----:B------:R-:W-:Y:S01]  /*75300*/  STL [R1+0x5834], R3 ;  /* 0x0058340301007387 */ /* 0x000fe20000100800 */
[----:B---3--:R-:W-:Y:S06]  /*75310*/  HMMA.16816.F32 R24, R16, R10, R24 ;  /* 0x0000000a1018723c */ /* 0x008fec0000001818 */
[----:B------:R-:W-:-:S02]  /*75320*/  IMAD.MOV.U32 R2, RZ, RZ, R10 ;  /* 0x000000ffff027224 */ /* 0x000fc400078e000a */
[----:B------:R-:W-:-:S15]  /*75330*/  IMAD.MOV.U32 R29, RZ, RZ, R11 ;  /* 0x000000ffff1d7224 */ /* 0x000fde00078e000b */
[----:B------:R-:W-:Y:S04]  /*75340*/  STL.64 [R1+0xb00], R24 ;  /* 0x000b001801007387 */ /* 0x000fe80000100a00 */
[----:B------:R0:W-:Y:S04]  /*75350*/  STL.64 [R1+0xb08], R26 ;  /* 0x000b081a01007387 */ /* 0x0001e80000100a00 */
[----:B0-----:R-:W3:Y:S04]  /*75360*/  LDL.LU.64 R26, [R1+0x59e8] ;  /* 0x0059e800011a7983 */ /* 0x001ee80000300a00 */
[----:B------:R-:W2:Y:S04]  /*75370*/  LDL.LU.64 R10, [R1+0x59e0] ;  /* 0x0059e000010a7983 */ /* 0x000ea80000300a00 */
[----:B------:R-:W-:Y:S04]  /*75380*/  STL [R1+0x5840], R29 ;  /* 0x0058401d01007387 */ /* 0x000fe80000100800 */
[----:B------:R-:W-:Y:S01]  /*75390*/  STL [R1+0x583c], R2 ;  /* 0x00583c0201007387 */ /* 0x000fe20000100800 */
[----:B--2---:R-:W-:Y:S06]  /*753a0*/  HMMA.16816.F32 R20, R16, R10, R20 ;  /* 0x0000000a1014723c */ /* 0x004fec0000001814 */
[----:B------:R-:W-:-:S15]  /*753b0*/  IMAD.MOV.U32 R28, RZ, RZ, R11 ;  /* 0x000000ffff1c7224 */ /* 0x000fde00078e000b */
[----:B------:R-:W-:-:S02]  /*753c0*/  NOP ;  /* 0x0000000000007918 */ /* 0x000fc40000000000 */
[----:B------:R-:W-:Y:S04]  /*753d0*/  STL.64 [R1+0xaf0], R20 ;  /* 0x000af01401007387 */ /* 0x000fe80000100a00 */
[----:B------:R0:W-:Y:S02]  /*753e0*/  STL.64 [R1+0xaf8], R22 ;  /* 0x000af81601007387 */ /* 0x0001e40000100a00 */
[----:B0-----:R-:W-:Y:S02]  /*753f0*/  IMAD.MOV.U32 R23, RZ, RZ, R10 ;  /* 0x000000ffff177224 */ /* 0x001fe400078e000a */
[----:B------:R-:W2:Y:S04]  /*75400*/  LDL.LU.64 R10, [R1+0x59d8] ;  /* 0x0059d800010a7983 */ /* 0x000ea80000300a00 */
[----:B------:R-:W-:Y:S04]  /*75410*/  STL [R1+0x5848], R28 ;  /* 0x0058481c01007387 */ /* 0x000fe80000100800 */
[----:B------:R0:W-:Y:S04]  /*75420*/  STL [R1+0x5844], R23 ;  /* 0x0058441701007387 */ /* 0x0001e80000100800 */
[----:B------:R-:W2:Y:S04]  /*75430*/  LDL.LU R20, [R1+0xae0] ;  /* 0x000ae00001147983 */ /* 0x000ea80000300800 */
[----:B------:R-:W2:Y:S04]  /*75440*/  LDL.LU R21, [R1+0xae4] ;  /* 0x000ae40001157983 */ /* 0x000ea80000300800 */
[----:B------:R-:W2:Y:S04]  /*75450*/  LDL.LU R22, [R1+0xae8] ;  /* 0x000ae80001167983 */ /* 0x000ea80000300800 */
[----:B0-----:R-:W2:Y:S02]  /*75460*/  LDL.LU R23, [R1+0xaec] ;  /* 0x000aec0001177983 */ /* 0x001ea40000300800 */
[----:B--2---:R-:W-:Y:S06]  /*75470*/  HMMA.16816.F32 R20, R16, R10, R20 ;  /* 0x0000000a1014723c */ /* 0x004fec0000001814 */
[----:B------:R-:W-:-:S15]  /*75480*/  IMAD.MOV.U32 R0, RZ, RZ, R11 ;  /* 0x000000ffff007224 */ /* 0x000fde00078e000b */
[----:B------:R-:W-:-:S02]  /*75490*/  NOP ;  /* 0x0000000000007918 */ /* 0x000fc40000000000 */
[----:B------:R0:W-:Y:S04]  /*754a0*/  STL.64 [R1+0xae0], R20 ;  /* 0x000ae01401007387 */ /* 0x0001e80000100a00 */
[----:B------:R1:W-:Y:S01]  /*754b0*/  STL.64 [R1+0xae8], R22 ;  /* 0x000ae81601007387 */ /* 0x0003e20000100a00 */
[----:B0-----:R-:W-:-:S03]  /*754c0*/  IMAD.MOV.U32 R21, RZ, RZ, R10 ;  /* 0x000000ffff157224 */ /* 0x001fc600078e000a */
[----:B------:R-:W2:Y:S04]  /*754d0*/  LDL.LU.64 R10, [R1+0x59d0] ;  /* 0x0059d000010a7983 */ /* 0x000ea80000300a00 */
[----:B------:R-:W2:Y:S04]  /*754e0*/  LDL.LU.64 R8, [R1+0x59c8] ;  /* 0x0059c80001087983 */ /* 0x000ea80000300a00 */
[----:B------:R-:W-:Y:S04]  /*754f0*/  STL [R1+0x5850], R0 ;  /* 0x0058500001007387 */ /* 0x000fe80000100800 */
[----:B------:R-:W-:Y:S04]  /*75500*/  STL [R1+0x584c], R21 ;  /* 0x00584c1501007387 */ /* 0x000fe80000100800 */
[----:B-1----:R-:W2:Y:S02]  /*75510*/  LDL.LU.64 R22, [R1+0xe8] ;  /* 0x0000e80001167983 */ /* 0x002ea40000300a00 */
[----:B--2---:R-:W-:-:S15]  /*75520*/  HMMA.16816.F32 R8, R16, R22, R8 ;  /* 0x000000161008723c */ /* 0x004fde0000001808 */
[----:B------:R-:W-:-:S08]  /*75530*/  NOP ;  /* 0x0000000000007918 */ /* 0x000fd00000000000 */
[----:B------:R-:W-:Y:S04]  /*75540*/  STL.64 [R1+0xad0], R8 ;  /* 0x000ad00801007387 */ /* 0x000fe80000100a00 */
[----:B------:R0:W-:Y:S04]  /*75550*/  STL.64 [R1+0xad8], R10 ;  /* 0x000ad80a01007387 */ /* 0x0001e80000100a00 */
[----:B0-----:R-:W2:Y:S04]  /*75560*/  LDL.LU.64 R10, [R1+0x59c0] ;  /* 0x0059c000010a7983 */ /* 0x001ea80000300a00 */
[----:B------:R-:W2:Y:S01]  /*75570*/  LDL.LU.64 R8, [R1+0x59b8] ;  /* 0x0059b80001087983 */ /* 0x000ea20000300a00 */
[----:B----4-:R-:W-:Y:S01]  /*75580*/  HMMA.16816.F32 R4, R16, R14, R4 ;  /* 0x0000000e1004723c */ /* 0x010fe20000001804 */
[----:B------:R-:W-:-:S02]  /*75590*/  IMAD.MOV.U32 R3, RZ, RZ, R22 ;  /* 0x000000ffff037224 */ /* 0x000fc400078e0016 */
[----:B------:R-:W-:Y:S02]  /*755a0*/  IMAD.MOV.U32 R22, RZ, RZ, R23 ;  /* 0x000000ffff167224 */ /* 0x000fe400078e0017 */
[----:B---3--:R-:W-:Y:S02]  /*755b0*/  IMAD.MOV.U32 R20, RZ, RZ, R27 ;  /* 0x000000ffff147224 */ /* 0x008fe400078e001b */
[----:B------:R-:W-:Y:S01]  /*755c0*/  IMAD.MOV.U32 R2, RZ, RZ, R26 ;  /* 0x000000ffff027224 */ /* 0x000fe200078e001a */
[----:B------:R-:W-:Y:S04]  /*755d0*/  STL [R1+0x5858], R22 ;  /* 0x0058581601007387 */ /* 0x000fe80000100800 */
[----:B------:R-:W-:Y:S01]  /*755e0*/  STL [R1+0x5854], R3 ;  /* 0x0058540301007387 */ /* 0x000fe20000100800 */
[----:B--2---:R-:W-:-:S15]  /*755f0*/  HMMA.16816.F32 R8, R16, R26, R8 ;  /* 0x0000001a1008723c */ /* 0x004fde0000001808 */
[----:B------:R-:W-:-:S08]  /*75600*/  NOP ;  /* 0x0000000000007918 */ /* 0x000fd00000000000 */
[----:B------:R0:W-:Y:S04]  /*75610*/  STL.64 [R1+0xac0], R8 ;  /* 0x000ac00801007387 */ /* 0x0001e80000100a00 */
[----:B------:R1:W-:Y:S04]  /*75620*/  STL.64 [R1+0xac8], R10 ;  /* 0x000ac80a01007387 */ /* 0x0003e80000100a00 */
[----:B------:R-:W-:Y:S04]  /*75630*/  STL [R1+0x5860], R20 ;  /* 0x0058601401007387 */ /* 0x000fe80000100800 */
[----:B------:R-:W-:Y:S04]  /*75640*/  STL [R1+0x585c], R2 ;  /* 0x00585c0201007387 */ /* 0x000fe80000100800 */
[----:B------:R-:W-:Y:S04]  /*75650*/  STL.64 [R1+0xab0], R4 ;  /* 0x000ab00401007387 */ /* 0x000fe80000100a00 */
[----:B------:R-:W-:Y:S04]  /*75660*/  STL.64 [R1+0xab8], R6 ;  /* 0x000ab80601007387 */ /* 0x000fe80000100a00 */
[----:B0-----:R-:W2:Y:S04]  /*75670*/  LDL.LU R8, [R1+0xa50] ;  /* 0x000a500001087983 */ /* 0x001ea80000300800 */
[----:B------:R-:W2:Y:S04]  /*75680*/  LDL.LU R9, [R1+0xa54] ;  /* 0x000a540001097983 */ /* 0x000ea80000300800 */
[----:B-1----:R-:W3:Y:S04]  /*75690*/  LDL.LU R10, [R1+0xa58] ;  /* 0x000a5800010a7983 */ /* 0x002ee80000300800 */
[----:B------:R-:W3:Y:S04]  /*756a0*/  LDL.LU R11, [R1+0xa5c] ;  /* 0x000a5c00010b7983 */ /* 0x000ee80000300800 */
[----:B---3--:R0:W-:Y:S04]  /*756b0*/  STL.64 [R1+0x5980], R10 ;  /* 0x0059800a01007387 */ /* 0x0081e80000100a00 */
[----:B--2---:R-:W-:Y:S04]  /*756c0*/  STL.64 [R1+0x5978], R8 ;  /* 0x0059780801007387 */ /* 0x004fe80000100a00 */
[----:B0-----:R-:W2:Y:S04]  /*756d0*/  LDL.LU.64 R10, [R1+0x78] ;  /* 0x00007800010a7983 */ /* 0x001ea80000300a00 */
[----:B--2---:R0:W-:Y:S04]  /*756e0*/  STL.64 [R1+0x5988], R10 ;  /* 0x0059880a01007387 */ /* 0x0041e80000100a00 */
[----:B0-----:R-:W2:Y:S04]  /*756f0*/  LDL.LU.64 R10, [R1+0x88] ;  /* 0x00008800010a7983 */ /* 0x001ea80000300a00 */
[----:B--2---:R0:W-:Y:S04]  /*75700*/  STL.64 [R1+0x5990], R10 ;  /* 0x0059900a01007387 */ /* 0x0041e80000100a00 */
[----:B------:R-:W2:Y:S04]  /*75710*/  LDL.LU R8, [R1+0xa80] ;  /* 0x000a800001087983 */ /* 0x000ea80000300800 */
[----:B------:R-:W2:Y:S04]  /*75720*/  LDL.LU R9, [R1+0xa84] ;  /* 0x000a840001097983 */ /* 0x000ea80000300800 */
[----:B0-----:R-:W3:Y:S04]  /*75730*/  LDL.LU R10, [R1+0xa88] ;  /* 0x000a8800010a7983 */ /* 0x001ee80000300800 */
[----:B------:R-:W3:Y:S04]  /*75740*/  LDL.LU R11, [R1+0xa8c] ;  /* 0x000a8c00010b7983 */ /* 0x000ee80000300800 */
[----:B---3--:R0:W-:Y:S04]  /*75750*/  STL.64 [R1+0x59a0], R10 ;  /* 0x0059a00a01007387 */ /* 0x0081e80000100a00 */
[----:B--2---:R-:W-:Y:S04]  /*75760*/  STL.64 [R1+0x5998], R8 ;  /* 0x0059980801007387 */ /* 0x004fe80000100a00 */
[----:B0-----:R-:W2:Y:S04]  /*75770*/  LDL.LU.64 R10, [R1+0xa8] ;  /* 0x0000a800010a7983 */ /* 0x001ea80000300a00 */
[----:B--2---:R0:W-:Y:S04]  /*75780*/  STL.64 [R1+0x59b0], R10 ;  /* 0x0059b00a01007387 */ /* 0x0041e80000100a00 */
[----:B0-----:R-:W2:Y:S04]  /*75790*/  LDL.LU.64 R10, [R1+0xb8] ;  /* 0x0000b800010a7983 */ /* 0x001ea80000300a00 */
        /* <DEDUP_REMOVED lines=13> */
[----:B------:R-:W-:Y:S04]  /*75870*/  STL [R1+0x5868], R29 ;  /* 0x0058681d01007387 */ /* 0x000fe80000100800 */
[----:B------:R0:W-:Y:S04]  /*75880*/  STL [R1+0x5864], R23 ;  /* 0x0058641701007387 */ /* 0x0001e80000100800 */
[----:B------:R-:W3:Y:S04]  /*75890*/  LDL.LU R20, [R1+0xaa0] ;  /* 0x000aa00001147983 */ /* 0x000ee80000300800 */
[----:B------:R-:W3:Y:S04]  /*758a0*/  LDL.LU R21, [R1+0xaa4] ;  /* 0x000aa40001157983 */ /* 0x000ee80000300800 */
[----:B------:R-:W3:Y:S04]  /*758b0*/  LDL.LU R22, [R1+0xaa8] ;  /* 0x000aa80001167983 */ /* 0x000ee80000300800 */
[----:B0-----:R-:W3:Y:S01]  /*758c0*/  LDL.LU R23, [R1+0xaac] ;  /* 0x000aac0001177983 */ /* 0x001ee20000300800 */
[----:B--2---:R-:W-:Y:S01]  /*758d0*/  IMAD.MOV.U32 R28, RZ, RZ, R11 ;  /* 0x000000ffff1c7224 */ /* 0x004fe200078e000b */
[----:B---3--:R-:W-:-:S15]  /*758e0*/  HMMA.16816.F32 R20, R16, R10, R20 ;  /* 0x0000000a1014723c */ /* 0x008fde0000001814 */
[----:B------:R-:W-:-:S08]  /*758f0*/  NOP ;  /* 0x0000000000007918 */ /* 0x000fd00000000000 */
[----:B------:R0:W-:Y:S04]  /*75900*/  STL.64 [R1+0xaa0], R20 ;  /* 0x000aa01401007387 */ /* 0x0001e80000100a00 */
[----:B------:R1:W-:Y:S01]  /*75910*/  STL.64 [R1+0xaa8], R22 ;  /* 0x000aa81601007387 */ /* 0x0003e20000100a00 */
[----:B0-----:R-:W-:-:S03]  /*75920*/  IMAD.MOV.U32 R21, RZ, RZ, R10 ;  /* 0x000000ffff157224 */ /* 0x001fc600078e000a */
        /* <DEDUP_REMOVED lines=10> */
[----:B------:R-:W4:Y:S04]  /*759d0*/  LDL.LU.64 R10, [R1+0x59a0] ;  /* 0x0059a000010a7983 */ /* 0x000f280000300a00 */
[----:B------:R-:W4:Y:S01]  /*759e0*/  LDL.LU.64 R8, [R1+0x5998] ;  /* 0x0059980001087983 */ /* 0x000f220000300a00 */
[----:B---3--:R-:W-:-:S03]  /*759f0*/  IMAD.MOV.U32 R2, RZ, RZ, R22 ;  /* 0x000000ffff027224 */ /* 0x008fc600078e0016 */
[----:B------:R-:W-:Y:S04]  /*75a00*/  STL [R1+0x5878], R0 ;  /* 0x0058780001007387 */ /* 0x000fe80000100800 */
[----:B------:R-:W-:Y:S01]  /*75a10*/  STL [R1+0x5874], R3 ;  /* 0x0058740301007387 */ /* 0x000fe20000100800 */
[----:B----4-:R-:W-:Y:S07]  /*75a20*/  HMMA.16816.F32 R8, R16, R22, R8 ;  /* 0x000000161008723c */ /* 0x010fee0000001808 */
[----:B------:R-:W-:-:S15]  /*75a30*/  IMAD.MOV.U32 R22, RZ, RZ, R23 ;  /* 0x000000ffff167224 */ /* 0x000fde00078e0017 */
[----:B------:R-:W-:-:S01]  /*75a40*/  NOP ;  /* 0x0000000000007918 */ /* 0x000fc20000000000 */
[----:B------:R-:W-:Y:S04]  /*75a50*/  STL.64 [R1+0xa80], R8 ;  /* 0x000a800801007387 */ /* 0x000fe80000100a00 */
[----:B------:R0:W-:Y:S04]  /*75a60*/  STL.64 [R1+0xa88], R10 ;  /* 0x000a880a01007387 */ /* 0x0001e80000100a00 */
[----:B0-----:R-:W3:Y:S04]  /*75a70*/  LDL.LU.64 R10, [R1+0x5990] ;  /* 0x00599000010a7983 */ /* 0x001ee80000300a00 */
[----:B------:R0:W-:Y:S04]  /*75a80*/  STL [R1+0x5880], R22 ;  /* 0x0058801601007387 */ /* 0x0001e80000100800 */
[----:B------:R-:W3:Y:S04]  /*75a90*/  LDL.LU R20, [R1+0xa70] ;  /* 0x000a700001147983 */ /* 0x000ee80000300800 */
[----:B------:R-:W3:Y:S04]  /*75aa0*/  LDL.LU R21, [R1+0xa74] ;  /* 0x000a740001157983 */ /* 0x000ee80000300800 */
[----:B0-----:R-:W3:Y:S04]  /*75ab0*/  LDL.LU R22, [R1+0xa78] ;  /* 0x000a780001167983 */ /* 0x001ee80000300800 */
[----:B------:R-:W3:Y:S04]  /*75ac0*/  LDL.LU R23, [R1+0xa7c] ;  /* 0x000a7c0001177983 */ /* 0x000ee80000300800 */
[----:B------:R-:W-:Y:S01]  /*75ad0*/  STL [R1+0x587c], R2 ;  /* 0x00587c0201007387 */ /* 0x000fe20000100800 */
[----:B---3--:R-:W-:-:S15]  /*75ae0*/  HMMA.16816.F32 R20, R16, R10, R20 ;  /* 0x0000000a1014723c */ /* 0x008fde0000001814 */
[----:B------:R-:W-:-:S08]  /*75af0*/  NOP ;  /* 0x0000000000007918 */ /* 0x000fd00000000000 */
[----:B------:R0:W-:Y:S04]  /*75b00*/  STL.64 [R1+0xa70], R20 ;  /* 0x000a701401007387 */ /* 0x0001e80000100a00 */
[----:B------:R1:W-:Y:S01]  /*75b10*/  STL.64 [R1+0xa78], R22 ;  /* 0x000a781601007387 */ /* 0x0003e20000100a00 */
[----:B0-----:R-:W-:Y:S02]  /*75b20*/  IMAD.MOV.U32 R20, RZ, RZ, R11 ;  /* 0x000000ffff147224 */ /* 0x001fe400078e000b */
[----:B-1----:R-:W-:Y:S02]  /*75b30*/  IMAD.MOV.U32 R23, RZ, RZ, R10 ;  /* 0x000000ffff177224 */ /* 0x002fe400078e000a */
[----:B------:R-:W3:Y:S04]  /*75b40*/  LDL.LU.64 R10, [R1+0x5988] ;  /* 0x00598800010a7983 */ /* 0x000ee80000300a00 */
[----:B------:R0:W-:Y:S04]  /*75b50*/  STL [R1+0x5888], R20 ;  /* 0x0058881401007387 */ /* 0x0001e80000100800 */
[----:B------:R1:W-:Y:S04]  /*75b60*/  STL [R1+0x5884], R23 ;  /* 0x0058841701007387 */ /* 0x0003e80000100800 */
[----:B0-----:R-:W3:Y:S04]  /*75b70*/  LDL.LU R20, [R1+0xa60] ;  /* 0x000a600001147983 */ /* 0x001ee80000300800 */
[----:B------:R-:W3:Y:S04]  /*75b80*/  LDL.LU R21, [R1+0xa64] ;  /* 0x000a640001157983 */ /* 0x000ee80000300800 */
[----:B------:R-:W3:Y:S04]  /*75b90*/  LDL.LU R22, [R1+0xa68] ;  /* 0x000a680001167983 */ /* 0x000ee80000300800 */
[----:B-1----:R-:W3:Y:S02]  /*75ba0*/  LDL.LU R23, [R1+0xa6c] ;  /* 0x000a6c0001177983 */ /* 0x002ee40000300800 */
[----:B---3--:R-:W-:Y:S06]  /*75bb0*/  HMMA.16816.F32 R20, R16, R10, R20 ;  /* 0x0000000a1014723c */ /* 0x008fec0000001814 */
[----:B------:R-:W-:-:S15]  /*75bc0*/  IMAD.MOV.U32 R29, RZ, RZ, R11 ;  /* 0x000000ffff1d7224 */ /* 0x000fde00078e000b */
[----:B------:R-:W-:-:S02]  /*75bd0*/  NOP ;  /* 0x0000000000007918 */ /* 0x000fc40000000000 */
[----:B------:R0:W-:Y:S04]  /*75be0*/  STL.64 [R1+0xa60], R20 ;  /* 0x000a601401007387 */ /* 0x0001e80000100a00 */
[----:B------:R-:W-:Y:S01]  /*75bf0*/  STL.64 [R1+0xa68], R22 ;  /* 0x000a681601007387 */ /* 0x000fe20000100a00 */
[----:B0-----:R-:W-:-:S03]  /*75c00*/  IMAD.MOV.U32 R21, RZ, RZ, R10 ;  /* 0x000000ffff157224 */ /* 0x001fc600078e000a */
[----:B------:R-:W3:Y:S04]  /*75c10*/  LDL.LU.64 R10, [R1+0x5980] ;  /* 0x00598000010a7983 */ /* 0x000ee80000300a00 */
[----:B------:R-:W3:Y:S01]  /*75c20*/  LDL.LU.64 R8, [R1+0x5978] ;  /* 0x0059780001087983 */ /* 0x000ee20000300a00 */
[----:B------:R-:W-:Y:S01]  /*75c30*/  HMMA.16816.F32 R4, R16, R14, R4 ;  /* 0x0000000e1004723c */ /* 0x000fe20000001804 */
[----:B--2---:R-:W-:Y:S02]  /*75c40*/  IMAD.MOV.U32 R28, RZ, RZ, R27 ;  /* 0x000000ffff1c7224 */ /* 0x004fe400078e001b */
[----:B------:R-:W-:Y:S01]  /*75c50*/  STL [R1+0x5890], R29 ;  /* 0x0058901d01007387 */ /* 0x000fe20000100800 */
[----:B------:R-:W-:-:S03]  /*75c60*/  IMAD.MOV.U32 R3, RZ, RZ, R26 ;  /* 0x000000ffff037224 */ /* 0x000fc600078e001a */
[----:B------:R-:W-:Y:S01]  /*75c70*/  STL [R1+0x588c], R21 ;  /* 0x00588c1501007387 */ /* 0x000fe20000100800 */
[----:B------:R-:W-:Y:S02]  /*75c80*/  IMAD.MOV.U32 R2, RZ, RZ, R14 ;  /* 0x000000ffff027224 */ /* 0x000fe400078e000e */
[----:B------:R-:W-:Y:S01]  /*75c90*/  IMAD.MOV.U32 R0, RZ, RZ, R15 ;  /* 0x000000ffff007224 */ /* 0x000fe200078e000f */
[----:B---3--:R-:W-:-:S15]  /*75ca0*/  HMMA.16816.F32 R8, R16, R26, R8 ;  /* 0x0000001a1008723c */ /* 0x008fde0000001808 */
[----:B------:R-:W-:-:S08]  /*75cb0*/  NOP ;  /* 0x0000000000007918 */ /* 0x000fd00000000000 */
[----:B------:R-:W-:Y:S04]  /*75cc0*/  STL.64 [R1+0xa50], R8 ;  /* 0x000a500801007387 */ /* 0x000fe80000100a00 */
[----:B------:R-:W-:Y:S04]  /*75cd0*/  STL.64 [R1+0xa58], R10 ;  /* 0x000a580a01007387 */ /* 0x000fe80000100a00 */
[----:B------:R-:W-:Y:S04]  /*75ce0*/  STL [R1+0x5898], R28 ;  /* 0x0058981c01007387 */ /* 0x000fe80000100800 */
[----:B------:R-:W-:Y:S04]  /*75cf0*/  STL [R1+0x5894], R3 ;  /* 0x0058940301007387 */ /* 0x000fe80000100800 */
[----:B------:R-:W-:Y:S04]  /*75d00*/  STL.64 [R1+0xa40], R4 ;  /* 0x000a400401007387 */ /* 0x000fe80000100a00 */
[----:B------:R-:W-:Y:S04]  /*75d10*/  STL.64 [R1+0xa48], R6 ;  /* 0x000a480601007387 */ /* 0x000fe80000100a00 */
[----:B------:R-:W2:Y:S04]  /*75d20*/  LDL.LU.64 R14, [R1+0x8] ;  /* 0x00000800010e7983 */ /* 0x000ea80000300a00 */
[----:B--2---:R0:W-:Y:S04]  /*75d30*/  STL.64 [R1+0x5928], R14 ;  /* 0x0059280e01007387 */ /* 0x0041e80000100a00 */
[----:B0-----:R-:W2:Y:S04]  /*75d40*/  LDL.LU.64 R14, [R1+0x18] ;  /* 0x00001800010e7983 */ /* 0x001ea80000300a00 */
[----:B--2---:R0:W-:Y:S04]  /*75d50*/  STL.64 [R1+0x5940], R14 ;  /* 0x0059400e01007387 */ /* 0x0041e80000100a00 */
[----:B0-----:R-:W2:Y:S04]  /*75d60*/  LDL.LU.64 R14, [R1+0x28] ;  /* 0x00002800010e7983 */ /* 0x001ea80000300a00 */
[----:B--2---:R-:W-:Y:S04]  /*75d70*/  STL.64 [R1+0x5958], R14 ;  /* 0x0059580e01007387 */ /* 0x004fe80000100a00 */
[----:B------:R-:W2:Y:S04]  /*75d80*/  LDL.LU.64 R26, [R1+0x1d8] ;  /* 0x0001d800011a7983 */ /* 0x000ea80000300a00 */
[----:B--2---:R0:W-:Y:S04]  /*75d90*/  STL.64 [R1+0x58d0], R26 ;  /* 0x0058d01a01007387 */ /* 0x0041e80000100a00 */
[----:B0-----:R-:W2:Y:S04]  /*75da0*/  LDL.LU.64 R26, [R1+0x1e8] ;  /* 0x0001e800011a7983 */ /* 0x001ea80000300a00 */
[----:B--2---:R0:W-:Y:S04]  /*75db0*/  STL.64 [R1+0x58e8], R26 ;  /* 0x0058e81a01007387 */ /* 0x0041e80000100a00 */
[----:B------:R-:W2:Y:S04]  /*75dc0*/  LDL.LU R24, [R1+0x9c0] ;  /* 0x0009c00001187983 */ /* 0x000ea80000300800 */
[----:B------:R-:W2:Y:S04]  /*75dd0*/  LDL.LU R25, [R1+0x9c4] ;  /* 0x0009c40001197983 */ /* 0x000ea80000300800 */
[----:B0-----:R-:W3:Y:S04]  /*75de0*/  LDL.LU R26, [R1+0x9c8] ;  /* 0x0009c800011a7983 */ /* 0x001ee80000300800 */
[----:B------:R-:W3:Y:S04]  /*75df0*/  LDL.LU R27, [R1+0x9cc] ;  /* 0x0009cc00011b7983 */ /* 0x000ee80000300800 */
[----:B------:R-:W4:Y:S04]  /*75e00*/  LDL.LU R20, [R1+0xa30] ;  /* 0x000a300001147983 */ /* 0x000f280000300800 */
[----:B------:R-:W4:Y:S04]  /*75e10*/  LDL.LU R21, [R1+0xa34] ;  /* 0x000a340001157983 */ /* 0x000f280000300800 */
[----:B------:R-:W4:Y:S04]  /*75e20*/  LDL.LU R22, [R1+0xa38] ;  /* 0x000a380001167983 */ /* 0x000f280000300800 */
[----:B------:R-:W4:Y:S04]  /*75e30*/  LDL.LU R23, [R1+0xa3c] ;  /* 0x000a3c0001177983 */ /* 0x000f280000300800 */
[----:B------:R-:W2:Y:S04]  /*75e40*/  LDL.LU.64 R14, [R1+0x38] ;  /* 0x00003800010e7983 */ /* 0x000ea80000300a00 */
[----:B--2---:R0:W-:Y:S04]  /*75e50*/  STL.64 [R1+0x5970], R14 ;  /* 0x0059700e01007387 */ /* 0x0041e80000100a00 */
[----:B0-----:R-:W4:Y:S04]  /*75e60*/  LDL.LU.64 R14, [R1+0x48] ;  /* 0x00004800010e7983 */ /* 0x001f280000300a00 */
        /* <DEDUP_REMOVED lines=30> */
[----:B------:R-:W4:Y:S04]  /*76050*/  LDL.LU R9, [R1+0x9e4] ;  /* 0x0009e40001097983 */ /* 0x000f280000300800 */
[----:B------:R-:W4:Y:S04]  /*76060*/  LDL.LU R10, [R1+0x9e8] ;  /* 0x0009e800010a7983 */ /* 0x000f280000300800 */
[----:B------:R-:W4:Y:S04]  /*76070*/  LDL.LU R11, [R1+0x9ec] ;  /* 0x0009ec00010b7983 */ /* 0x000f280000300800 */
[----:B------:R-:W-:Y:S04]  /*76080*/  STL [R1+0x58a0], R0 ;  /* 0x0058a00001007387 */ /* 0x000fe80000100800 */
[----:B------:R-:W-:Y:S04]  /*76090*/  STL [R1+0x589c], R2 ;  /* 0x00589c0201007387 */ /* 0x000fe80000100800 */
[----:B------:R-:W-:Y:S04]  /*760a0*/  STL.64 [R1+0xa30], R20 ;  /* 0x000a301401007387 */ /* 0x000fe80000100a00 */
[----:B------:R0:W-:Y:S02]  /*760b0*/  STL.64 [R1+0xa38], R22 ;  /* 0x000a381601007387 */ /* 0x0001e40000100a00 */
[----:B0-----:R-:W-:-:S02]  /*760c0*/  IMAD.MOV.U32 R23, RZ, RZ, R14 ;  /* 0x000000ffff177224 */ /* 0x001fc400078e000e */
[----:B------:R-:W-:Y:S02]  /*760d0*/  IMAD.MOV.U32 R22, RZ, RZ, R15 ;  /* 0x000000ffff167224 */ /* 0x000fe400078e000f */
[----:B------:R-:W2:Y:S04]  /*760e0*/  LDL.LU.64 R14, [R1+0x5970] ;  /* 0x00597000010e7983 */ /* 0x000ea80000300a00 */
        /* <DEDUP_REMOVED lines=32> */
[----:B------:R-:W4:Y:S04]  /*762f0*/  LDL.LU.64 R14, [R1+0x5910] ;  /* 0x00591000010e7983 */ /* 0x000f280000300a00 */
[----:B------:R-:W-:Y:S04]  /*76300*/  STL.64 [R1+0x58c8], R22 ;  /* 0x0058c81601007387 */ /* 0x000fe80000100a00 */
[----:B------:R0:W-:Y:S04]  /*76310*/  STL.64 [R1+0x58c0], R20 ;  /* 0x0058c01401007387 */ /* 0x0001e80000100a00 */
[----:B0-----:R-:W3:Y:S04]  /*76320*/  LDL.LU R20, [R1+0x430] ;  /* 0x0004300001147983 */ /* 0x001ee80000300800 */
[----:B------:R-:W3:Y:S04]  /*76330*/  LDL.LU R21, [R1+0x434] ;  /* 0x0004340001157983 */ /* 0x000ee80000300800 */
[----:B------:R-:W2:Y:S04]  /*76340*/  LDL.LU R22, [R1+0x438] ;  /* 0x0004380001167983 */ /* 0x000ea80000300800 */
[----:B------:R-:W2:Y:S01]  /*76350*/  LDL.LU R23, [R1+0x43c] ;  /* 0x00043c0001177983 */ /* 0x000ea20000300800 */
[C---:B----4-:R-:W-:Y:S03]  /*76360*/  HMMA.16816.F32 R8, R16.reuse, R14, R8 ;  /* 0x0000000e1008723c */ /* 0x050fe60000001808 */
[----:B--2---:R-:W-:Y:S04]  /*76370*/  STL.64 [R1+0x58e0], R22 ;  /* 0x0058e01601007387 */ /* 0x004fe80000100a00 */
[----:B---3--:R0:W-:Y:S04]  /*76380*/  STL.64 [R1+0x58d8], R20 ;  /* 0x0058d81401007387 */ /* 0x0081e80000100a00 */
[----:B0-----:R-:W2:Y:S04]  /*76390*/  LDL.LU R20, [R1+0x9b0] ;  /* 0x0009b00001147983 */ /* 0x001ea80000300800 */
[----:B------:R-:W2:Y:S04]  /*763a0*/  LDL.LU R21, [R1+0x9b4] ;  /* 0x0009b40001157983 */ /* 0x000ea80000300800 */
[----:B------:R-:W2:Y:S04]  /*763b0*/  LDL.LU R22, [R1+0x9b8] ;  /* 0x0009b80001167983 */ /* 0x000ea80000300800 */
[----:B------:R-:W2:Y:S04]  /*763c0*/  LDL.LU R23, [R1+0x9bc] ;  /* 0x0009bc0001177983 */ /* 0x000ea80000300800 */
[----:B------:R-:W-:Y:S04]  /*763d0*/  STL.64 [R1+0x9e0], R8 ;  /* 0x0009e00801007387 */ /* 0x000fe80000100a00 */
[----:B------:R0:W-:Y:S04]  /*763e0*/  STL.64 [R1+0x9e8], R10 ;  /* 0x0009e80a01007387 */ /* 0x0001e80000100a00 */
[----:B0-----:R-:W3:Y:S04]  /*763f0*/  LDL.LU.64 R10, [R1+0x5908] ;  /* 0x00590800010a7983 */ /* 0x001ee80000300a00 */
[----:B------:R-:W4:Y:S01]  /*76400*/  LDL.LU.64 R8, [R1+0x5900] ;  /* 0x0059000001087983 */ /* 0x000f220000300a00 */
[----:B---3--:R-:W-:-:S15]  /*76410*/  HMMA.16816.F32 R4, R16, R10, R4 ;  /* 0x0000000a1004723c */ /* 0x008fde0000001804 */
[----:B------:R-:W-:-:S08]  /*76420*/  NOP ;  /* 0x0000000000007918 */ /* 0x000fd00000000000 */
[----:B------:R-:W-:Y:S04]  /*76430*/  STL.64 [R1+0x9d0], R4 ;  /* 0x0009d00401007387 */ /* 0x000fe80000100a00 */
[----:B------:R0:W-:Y:S04]  /*76440*/  STL.64 [R1+0x9d8], R6 ;  /* 0x0009d80601007387 */ /* 0x0001e80000100a00 */
[----:B0-----:R-:W3:Y:S04]  /*76450*/  LDL.LU.64 R6, [R1+0x58f8] ;  /* 0x0058f80001067983 */ /* 0x001ee80000300a00 */
[----:B------:R-:W2:Y:S01]  /*76460*/  LDL.LU.64 R4, [R1+0x58f0] ;  /* 0x0058f00001047983 */ /* 0x000ea20000300a00 */
[----:B---3--:R-:W-:-:S15]  /*76470*/  HMMA.16816.F32 R24, R16, R6, R24 ;  /* 0x000000061018723c */ /* 0x008fde0000001818 */
[----:B------:R-:W-:-:S08]  /*76480*/  NOP ;  /* 0x0000000000007918 */ /* 0x000fd00000000000 */
[----:B------:R-:W-:Y:S04]  /*76490*/  STL.64 [R1+0x9c0], R24 ;  /* 0x0009c01801007387 */ /* 0x000fe80000100a00 */
[----:B------:R0:W-:Y:S04]  /*764a0*/  STL.64 [R1+0x9c8], R26 ;  /* 0x0009c81a01007387 */ /* 0x0001e80000100a00 */
[----:B0-----:R-:W3:Y:S04]  /*764b0*/  LDL.LU.64 R26, [R1+0x58e8] ;  /* 0x0058e800011a7983 */ /* 0x001ee80000300a00 */
[----:B------:R4:W-:Y:S04]  /*764c0*/  STL.64 [R1+0x55a8], R6 ;  /* 0x0055a80601007387 */ /* 0x0009e80000100a00 */
[----:B--2---:R-:W-:Y:S01]  /*764d0*/  STL.64 [R1+0x55a0], R4 ;  /* 0x0055a00401007387 */ /* 0x004fe20000100a00 */
[----:B----4-:R-:W-:-:S02]  /*764e0*/  IMAD.MOV.U32 R6, RZ, RZ, R9 ;  /* 0x000000ffff067224 */ /* 0x010fc400078e0009 */
[----:B------:R-:W-:Y:S01]  /*764f0*/  IMAD.MOV.U32 R7, RZ, RZ, R8 ;  /* 0x000000ffff077224 */ /* 0x000fe200078e0008 */
[----:B---3--:R-:W-:Y:S06]  /*76500*/  HMMA.16816.F32 R20, R16, R26, R20 ;  /* 0x0000001a1014723c */ /* 0x008fec0000001814 */
[----:B------:R-:W-:Y:S02]  /*76510*/  IMAD.MOV.U32 R9, RZ, RZ, R26 ;  /* 0x000000ffff097224 */ /* 0x000fe400078e001a */
[----:B------:R-:W-:-:S15]  /*76520*/  IMAD.MOV.U32 R8, RZ, RZ, R27 ;  /* 0x000000ffff087224 */ /* 0x000fde00078e001b */
[----:B------:R-:W-:Y:S04]  /*76530*/  STL.64 [R1+0x9b0], R20 ;  /* 0x0009b01401007387 */ /* 0x000fe80000100a00 */
[----:B------:R0:W-:Y:S04]  /*76540*/  STL.64 [R1+0x9b8], R22 ;  /* 0x0009b81601007387 */ /* 0x0001e80000100a00 */
[----:B0-----:R-:W2:Y:S04]  /*76550*/  LDL.LU.64 R22, [R1+0x58e0] ;  /* 0x0058e00001167983 */ /* 0x001ea80000300a00 */
[----:B------:R-:W2:Y:S04]  /*76560*/  LDL.LU.64 R20, [R1+0x58d8] ;  /* 0x0058d80001147983 */ /* 0x000ea80000300a00 */
[----:B------:R-:W2:Y:S04]  /*76570*/  LDL.LU.64 R26, [R1+0x58d0] ;  /* 0x0058d000011a7983 */ /* 0x000ea80000300a00 */
[----:B------:R-:W-:Y:S04]  /*76580*/  STL.64 [R1+0x55b8], R10 ;  /* 0x0055b80a01007387 */ /* 0x000fe80000100a00 */
[----:B------:R0:W-:Y:S04]  /*76590*/  STL.64 [R1+0x55b0], R8 ;  /* 0x0055b00801007387 */ /* 0x0001e80000100a00 */
[----:B0-----:R-:W3:Y:S04]  /*765a0*/  LDL.LU R8, [R1+0x3b0] ;  /* 0x0003b00001087983 */ /* 0x001ee80000300800 */
[----:B------:R-:W3:Y:S04]  /*765b0*/  LDL.LU R9, [R1+0x3b4] ;  /* 0x0003b40001097983 */ /* 0x000ee80000300800 */
[----:B------:R-:W3:Y:S04]  /*765c0*/  LDL.LU R10, [R1+0x3b8] ;  /* 0x0003b800010a7983 */ /* 0x000ee80000300800 */
[----:B------:R-:W3:Y:S01]  /*765d0*/  LDL.LU R11, [R1+0x3bc] ;  /* 0x0003bc00010b7983 */ /* 0x000ee20000300800 */
[----:B--2---:R-:W-:Y:S03]  /*765e0*/  HMMA.16816.F32 R16, R16, R26, R20 ;  /* 0x0000001a1010723c */ /* 0x004fe60000001814 */
[----:B------:R-:W2:Y:S04]  /*765f0*/  LDL.LU.64 R22, [R1+0x58c8] ;  /* 0x0058c80001167983 */ /* 0x000ea80000300a00 */
[----:B------:R-:W4:Y:S01]  /*76600*/  LDL.LU.64 R20, [R1+0x58c0] ;  /* 0x0058c00001147983 */ /* 0x000f220000300a00 */
[----:B------:R-:W-:-:S02]  /*76610*/  IMAD.MOV.U32 R13, RZ, RZ, R26 ;  /* 0x000000ffff0d7224 */ /* 0x000fc400078e001a */
[----:B------:R-:W-:-:S13]  /*76620*/  IMAD.MOV.U32 R12, RZ, RZ, R27 ;  /* 0x000000ffff0c7224 */ /* 0x000fda00078e001b */
[----:B------:R-:W-:Y:S04]  /*76630*/  STL.64 [R1+0x430], R16 ;  /* 0x0004301001007387 */ /* 0x000fe80000100a00 */
[----:B------:R0:W-:Y:S04]  /*76640*/  STL.64 [R1+0x438], R18 ;  /* 0x0004381201007387 */ /* 0x0001e80000100a00 */
[----:B------:R-:W0:Y:S04]  /*76650*/  LDL.LU.64 R26, [R1+0x58b8] ;  /* 0x0058b800011a7983 */ /* 0x000e280000300a00 */
[----:B------:R-:W3:Y:S01]  /*76660*/  LDL.LU.64 R24, [R1+0x58b0] ;  /* 0x0058b00001187983 */ /* 0x000ee20000300a00 */
[----:B0-----:R-:W-:-:S02]  /*76670*/  IMAD.MOV.U32 R18, RZ, RZ, R26 ;  /* 0x000000ffff127224 */ /* 0x001fc400078e001a */
[----:B------:R-:W-:Y:S01]  /*76680*/  IMAD.MOV.U32 R19, RZ, RZ, R27 ;  /* 0x000000ffff137224 */ /* 0x000fe200078e001b */
[----:B------:R-:W3:Y:S04]  /*76690*/  LDL.LU R26, [R1+0x58ac] ;  /* 0x0058ac00011a7983 */ /* 0x000ee80000300800 */
[----:B------:R-:W3:Y:S04]  /*766a0*/  LDL.LU R27, [R1+0x58a8] ;  /* 0x0058a800011b7983 */ /* 0x000ee80000300800 */
[----:B------:R-:W-:Y:S04]  /*766b0*/  STL.64 [R1+0x55c8], R14 ;  /* 0x0055c80e01007387 */ /* 0x000fe80000100a00 */
[----:B------:R0:W-:Y:S04]  /*766c0*/  STL.64 [R1+0x55c0], R12 ;  /* 0x0055c00c01007387 */ /* 0x0001e80000100a00 */
[----:B0-----:R-:W2:Y:S04]  /*766d0*/  LDL.LU R12, [R1+0x3c0] ;  /* 0x0003c000010c7983 */ /* 0x001ea80000300800 */
[----:B------:R-:W2:Y:S04]  /*766e0*/  LDL.LU R13, [R1+0x3c4] ;  /* 0x0003c400010d7983 */ /* 0x000ea80000300800 */
[----:B------:R-:W2:Y:S04]  /*766f0*/  LDL.LU R14, [R1+0x3c8] ;  /* 0x0003c800010e7983 */ /* 0x000ea80000300800 */
[----:B------:R-:W2:Y:S01]  /*76700*/  LDL.LU R15, [R1+0x3cc] ;  /* 0x0003cc00010f7983 */ /* 0x000ea20000300800 */
[C---:B---3--:R-:W-:Y:S06]  /*76710*/  HMMA.16816.F32 R4, R24.reuse, R6, R8 ;  /* 0x000000061804723c */ /* 0x048fec0000001808 */
[----:B--2---:R-:W-:Y:S01]  /*76720*/  HMMA.16816.F32 R12, R24, R18, R12 ;  /* 0x00000012180c723c */ /* 0x004fe2000000180c */
[----:B------:R-:W-:-:S02]  /*76730*/  IMAD.MOV.U32 R10, RZ, RZ, R23 ;  /* 0x000000ffff0a7224 */ /* 0x000fc400078e0017 */
[----:B------:R-:W-:-:S15]  /*76740*/  IMAD.MOV.U32 R11, RZ, RZ, R0 ;  /* 0x000000ffff0b7224 */ /* 0x000fde00078e0000 */
[----:B------:R-:W-:-:S05]  /*76750*/  NOP ;  /* 0x0000000000007918 */ /* 0x000fca0000000000 */
[----:B------:R0:W-:Y:S04]  /*76760*/  STL.64 [R1+0x3c0], R12 ;  /* 0x0003c00c01007387 */ /* 0x0001e80000100a00 */
[----:B------:R1:W-:Y:S04]  /*76770*/  STL.64 [R1+0x3c8], R14 ;  /* 0x0003c80e01007387 */ /* 0x0003e80000100a00 */
[----:B------:R-:W2:Y:S04]  /*76780*/  LDL.LU R23, [R1+0x58a4] ;  /* 0x0058a40001177983 */ /* 0x000ea80000300800 */
[----:B------:R-:W-:Y:S04]  /*76790*/  STL.64 [R1+0x3b0], R4 ;  /* 0x0003b00401007387 */ /* 0x000fe80000100a00 */
[----:B------:R-:W-:Y:S04]  /*767a0*/  STL.64 [R1+0x3b8], R6 ;  /* 0x0003b80601007387 */ /* 0x000fe80000100a00 */
[----:B------:R-:W3:Y:S04]  /*767b0*/  LDL.LU R0, [R1+0x58a0] ;  /* 0x0058a00001007983 */ /* 0x000ee80000300800 */
[----:B------:R4:W-:Y:S04]  /*767c0*/  STL.64 [R1+0x55d0], R10 ;  /* 0x0055d00a01007387 */ /* 0x0009e80000100a00 */
[----:B0-----:R-:W4:Y:S04]  /*767d0*/  LDL.LU R12, [R1+0x210] ;  /* 0x00021000010c7983 */ /* 0x001f280000300800 */
[----:B------:R-:W4:Y:S04]  /*767e0*/  LDL.LU R13, [R1+0x214] ;  /* 0x00021400010d7983 */ /* 0x000f280000300800 */
[----:B-1----:R-:W2:Y:S04]  /*767f0*/  LDL.LU R14, [R1+0x218] ;  /* 0x00021800010e7983 */ /* 0x002ea80000300800 */
[----:B------:R-:W2:Y:S01]  /*76800*/  LDL.LU R15, [R1+0x21c] ;  /* 0x00021c00010f7983 */ /* 0x000ea20000300800 */
[----:B------:R-:W-:-:S02]  /*76810*/  IMAD.MOV.U32 R18, RZ, RZ, R2 ;  /* 0x000000ffff127224 */ /* 0x000fc400078e0002 */
[----:B------:R-:W-:Y:S01]  /*76820*/  IMAD.MOV.U32 R19, RZ, RZ, R28 ;  /* 0x000000ffff137224 */ /* 0x000fe200078e001c */
[----:B--2---:R0:W-:Y:S04]  /*76830*/  STL.64 [R1+0x55e0], R14 ;  /* 0x0055e00e01007387 */ /* 0x0041e80000100a00 */
[----:B----4-:R-:W-:Y:S04]  /*76840*/  STL.64 [R1+0x55d8], R12 ;  /* 0x0055d80c01007387 */ /* 0x010fe80000100a00 */
[----:B------:R-:W2:Y:S04]  /*76850*/  LDL.LU R2, [R1+0x589c] ;  /* 0x00589c0001027983 */ /* 0x000ea80000300800 */
[----:B------:R-:W4:Y:S04]  /*76860*/  LDL.LU R28, [R1+0x5898] ;  /* 0x00589800011c7983 */ /* 0x000f280000300800 */
[----:B------:R-:W-:Y:S04]  /*76870*/  STL.64 [R1+0x55e8], R18 ;  /* 0x0055e81201007387 */ /* 0x000fe80000100a00 */
[----:B------:R-:W3:Y:S04]  /*76880*/  LDL.LU R8, [R1+0x220] ;  /* 0x0002200001087983 */ /* 0x000ee80000300800 */
[----:B------:R-:W3:Y:S04]  /*76890*/  LDL.LU R9, [R1+0x224] ;  /* 0x0002240001097983 */ /* 0x000ee80000300800 */
[----:B------:R-:W2:Y:S04]  /*768a0*/  LDL.LU R10, [R1+0x228] ;  /* 0x00022800010a7983 */ /* 0x000ea80000300800 */
[----:B------:R-:W2:Y:S01]  /*768b0*/  LDL.LU R11, [R1+0x22c] ;  /* 0x00022c00010b7983 */ /* 0x000ea20000300800 */
[----:B0-----:R-:W-:-:S02]  /*768c0*/  IMAD.MOV.U32 R14, RZ, RZ, R3 ;  /* 0x000000ffff0e7224 */ /* 0x001fc400078e0003 */
[----:B------:R-:W-:Y:S01]  /*768d0*/  IMAD.MOV.U32 R15, RZ, RZ, R29 ;  /* 0x000000ffff0f7224 */ /* 0x000fe200078e001d */
[----:B--2---:R0:W-:Y:S04]  /*768e0*/  STL.64 [R1+0x55f8], R10 ;  /* 0x0055f80a01007387 */ /* 0x0041e80000100a00 */
[----:B---3--:R-:W-:Y:S04]  /*768f0*/  STL.64 [R1+0x55f0], R8 ;  /* 0x0055f00801007387 */ /* 0x008fe80000100a00 */
[----:B------:R-:W2:Y:S04]  /*76900*/  LDL.LU R3, [R1+0x5894] ;  /* 0x0058940001037983 */ /* 0x000ea80000300800 */
[----:B------:R-:W3:Y:S04]  /*76910*/  LDL.LU R29, [R1+0x5890] ;  /* 0x00589000011d7983 */ /* 0x000ee80000300800 */
[----:B------:R1:W-:Y:S01]  /*76920*/  STL.64 [R1+0x5600], R14 ;  /* 0x0056000e01007387 */ /* 0x0003e20000100a00 */
[----:B0-----:R-:W-:-:S02]  /*76930*/  IMAD.MOV.U32 R10, RZ, RZ, R21 ;  /* 0x000000ffff0a7224 */ /* 0x001fc400078e0015 */
[----:B------:R-:W-:Y:S01]  /*76940*/  IMAD.MOV.U32 R11, RZ, RZ, R20 ;  /* 0x000000ffff0b7224 */ /* 0x000fe200078e0014 */
[----:B------:R-:W3:Y:S04]  /*76950*/  LDL.LU R21, [R1+0x588c] ;  /* 0x00588c0001157983 */ /* 0x000ee80000300800 */
[----:B------:R-:W3:Y:S04]  /*76960*/  LDL.LU R20, [R1+0x5888] ;  /* 0x0058880001147983 */ /* 0x000ee80000300800 */
[----:B------:R0:W-:Y:S04]  /*76970*/  STL.64 [R1+0x5608], R10 ;  /* 0x0056080a01007387 */ /* 0x0001e80000100a00 */
[----:B------:R-:W4:Y:S04]  /*76980*/  LDL.LU R12, [R1+0x240] ;  /* 0x00024000010c7983 */ /* 0x000f280000300800 */
[----:B------:R-:W4:Y:S04]  /*76990*/  LDL.LU R13, [R1+0x244] ;  /* 0x00024400010d7983 */ /* 0x000f280000300800 */
[----:B-1----:R-:W2:Y:S04]  /*769a0*/  LDL.LU R14, [R1+0x248] ;  /* 0x00024800010e7983 */ /* 0x002ea80000300800 */
[----:B------:R-:W2:Y:S01]  /*769b0*/  LDL.LU R15, [R1+0x24c] ;  /* 0x00024c00010f7983 */ /* 0x000ea20000300800 */
[----:B0-----:R-:W-:-:S02]  /*769c0*/  IMAD.MOV.U32 R10, RZ, RZ, R23 ;  /* 0x000000ffff0a7224 */ /* 0x001fc400078e0017 */
[----:B------:R-:W-:Y:S01]  /*769d0*/  IMAD.MOV.U32 R11, RZ, RZ, R22 ;  /* 0x000000ffff0b7224 */ /* 0x000fe200078e0016 */
[----:B--2---:R-:W-:Y:S04]  /*769e0*/  STL.64 [R1+0x5618], R14 ;  /* 0x0056180e01007387 */ /* 0x004fe80000100a00 */
[----:B----4-:R0:W-:Y:S04]  /*769f0*/  STL.64 [R1+0x5610], R12 ;  /* 0x0056100c01007387 */ /* 0x0101e80000100a00 */
        /* <DEDUP_REMOVED lines=10> */
[----:B---3--:R0:W-:Y:S04]  /*76aa0*/  STL.64 [R1+0x5628], R12 ;  /* 0x0056280c01007387 */ /* 0x0081e80000100a00 */
[----:B------:R-:W2:Y:S04]  /*76ab0*/  LDL.LU R2, [R1+0x587c] ;  /* 0x00587c0001027983 */ /* 0x000ea80000300800 */
[----:B------:R-:W3:Y:S04]  /*76ac0*/  LDL.LU R0, [R1+0x5878] ;  /* 0x0058780001007983 */ /* 0x000ee80000300800 */
[----:B------:R1:W-:Y:S04]  /*76ad0*/  STL.64 [R1+0x5638], R10 ;  /* 0x0056380a01007387 */ /* 0x0003e80000100a00 */
[----:B0-----:R-:W4:Y:S04]  /*76ae0*/  LDL.LU R12, [R1+0x260] ;  /* 0x00026000010c7983 */ /* 0x001f280000300800 */
[----:B------:R-:W4:Y:S04]  /*76af0*/  LDL.LU R13, [R1+0x264] ;  /* 0x00026400010d7983 */ /* 0x000f280000300800 */
[----:B------:R-:W2:Y:S04]  /*76b00*/  LDL.LU R14, [R1+0x268] ;  /* 0x00026800010e7983 */ /* 0x000ea80000300800 */
[----:B------:R-:W2:Y:S01]  /*76b10*/  LDL.LU R15, [R1+0x26c] ;  /* 0x00026c00010f7983 */ /* 0x000ea20000300800 */
[----:B-1----:R-:W-:-:S02]  /*76b20*/  IMAD.MOV.U32 R10, RZ, RZ, R3 ;  /* 0x000000ffff0a7224 */ /* 0x002fc400078e0003 */
[----:B------:R-:W-:Y:S01]  /*76b30*/  IMAD.MOV.U32 R11, RZ, RZ, R28 ;  /* 0x000000ffff0b7224 */ /* 0x000fe200078e001c */
[----:B--2---:R-:W-:Y:S04]  /*76b40*/  STL.64 [R1+0x5648], R14 ;  /* 0x0056480e01007387 */ /* 0x004fe80000100a00 */
[----:B----4-:R-:W-:Y:S04]  /*76b50*/  STL.64 [R1+0x5640], R12 ;  /* 0x0056400c01007387 */ /* 0x010fe80000100a00 */
[----:B------:R-:W2:Y:S04]  /*76b60*/  LDL.LU R3, [R1+0x5874] ;  /* 0x0058740001037983 */ /* 0x000ea80000300800 */
        /* <DEDUP_REMOVED lines=9> */
[----:B------:R-:W2:Y:S04]  /*76c00*/  LDL.LU R14, [R1+0x278] ;  /* 0x00027800010e7983 */ /* 0x000ea80000300800 */
[----:B------:R-:W2:Y:S01]  /*76c10*/  LDL.LU R15, [R1+0x27c] ;  /* 0x00027c00010f7983 */ /* 0x000ea20000300800 */
[----:B0-----:R-:W-:-:S02]  /*76c20*/  IMAD.MOV.U32 R10, RZ, RZ, R23 ;  /* 0x000000ffff0a7224 */ /* 0x001fc400078e0017 */
[----:B------:R-:W-:Y:S01]  /*76c30*/  IMAD.MOV.U32 R11, RZ, RZ, R20 ;  /* 0x000000ffff0b7224 */ /* 0x000fe200078e0014 */
[----:B------:R-:W4:Y:S04]  /*76c40*/  LDL.LU R23, [R1+0x5864] ;  /* 0x0058640001177983 */ /* 0x000f280000300800 */
[----:B------:R-:W4:Y:S04]  /*76c50*/  LDL.LU R20, [R1+0x5860] ;  /* 0x0058600001147983 */ /* 0x000f280000300800 */
[----:B------:R-:W-:Y:S04]  /*76c60*/  STL.64 [R1+0x5680], R10 ;  /* 0x0056800a01007387 */ /* 0x000fe80000100a00 */
        /* <DEDUP_REMOVED lines=101> */
[----:B------:R-:W2:Y:S04]  /*772c0*/  LDL.LU R3, [R1+0x5814] ;  /* 0x0058140001037983 */ /* 0x000ea80000300800 */
[----:B------:R-:W2:Y:S04]  /*772d0*/  LDL.LU R20, [R1+0x5810] ;  /* 0x0058100001147983 */ /* 0x000ea80000300800 */
[----:B------:R4:W-:Y:S02]  /*772e0*/  STL.64 [R1+0x5770], R10 ;  /* 0x0057700a01007387 */ /* 0x0009e40000100a00 */
        /* <DEDUP_REMOVED lines=69> */
[C---:B----4-:R-:W-:Y:S03]  /*77740*/  HMMA.16816.F32 R20, R24.reuse, R22, R8 ;  /* 0x000000161814723c */ /* 0x050fe60000001808 */
        /* <DEDUP_REMOVED lines=14> */
[----:B------:R-:W2:Y:S04]  /*77830*/  LDL.LU.64 R10, [R1+0x57e8] ;  /* 0x0057e800010a7983 */ /* 0x000ea80000300a00 */
        /* <DEDUP_REMOVED lines=147> */
[----:B------:R-:W3:-:S15]  /*78170*/  LDL.LU.64 R14, [R1+0x5600] ;  /* 0x00560000010e7983 */ /* 0x000ede0000300a00 */
[----:B------:R-:W-:-:S06]  /*78180*/  NOP ;  /* 0x0000000000007918 */ /* 0x000fcc0000000000 */
[----:B------:R-:W-:Y:S04]  /*78190*/  STL.64 [R1+0x250], R8 ;  /* 0x0002500801007387 */ /* 0x000fe80000100a00 */
[----:B------:R0:W-:Y:S04]  /*781a0*/  STL.64 [R1+0x258], R10 ;  /* 0x0002580a01007387 */ /* 0x0001e80000100a00 */
[----:B0-----:R-:W2:Y:S04]  /*781b0*/  LDL.LU.64 R10, [R1+0x55f8] ;  /* 0x0055f800010a7983 */ /* 0x001ea80000300a00 */
[----:B------:R-:W2:Y:S01]  /*781c0*/  LDL.LU.64 R8, [R1+0x55f0] ;  /* 0x0055f00001087983 */ /* 0x000ea20000300a00 */
[----:B---3--:R-:W-:Y:S03]  /*781d0*/  HMMA.16816.F32 R12, R24, R14, R16 ;  /* 0x0000000e180c723c */ /* 0x008fe60000001810 */
[----:B------:R-:W2:-:S15]  /*781e0*/  LDL.LU.64 R18, [R1+0x55e8] ;  /* 0x0055e80001127983 */ /* 0x000e9e0000300a00 */
[----:B------:R-:W-:-:S05]  /*781f0*/  NOP ;  /* 0x0000000000007918 */ /* 0x000fca0000000000 */
[----:B------:R-:W-:Y:S04]  /*78200*/  STL.64 [R1+0x240], R12 ;  /* 0x0002400c01007387 */ /* 0x000fe80000100a00 */
[----:B------:R0:W-:Y:S04]  /*78210*/  STL.64 [R1+0x248], R14 ;  /* 0x0002480e01007387 */ /* 0x0001e80000100a00 */
[----:B0-----:R-:W3:Y:S04]  /*78220*/  LDL.LU.64 R14, [R1+0x55e0] ;  /* 0x0055e000010e7983 */ /* 0x001ee80000300a00 */
[----:B------:R-:W3:Y:S01]  /*78230*/  LDL.LU.64 R12, [R1+0x55d8] ;  /* 0x0055d800010c7983 */ /* 0x000ee20000300a00 */
[----:B--2---:R-:W-:Y:S03]  /*78240*/  HMMA.16816.F32 R16, R24, R18, R8 ;  /* 0x000000121810723c */ /* 0x004fe60000001808 */
[----:B------:R-:W3:-:S15]  /*78250*/  LDL.LU.64 R10, [R1+0x55d0] ;  /* 0x0055d000010a7983 */ /* 0x000ede0000300a00 */
[----:B------:R-:W-:-:S05]  /*78260*/  NOP ;  /* 0x0000000000007918 */ /* 0x000fca0000000000 */
[----:B------:R-:W-:Y:S04]  /*78270*/  STL.64 [R1+0x230], R16 ;  /* 0x0002301001007387 */ /* 0x000fe80000100a00 */
[----:B------:R-:W-:Y:S01]  /*78280*/  STL.64 [R1+0x238], R18 ;  /* 0x0002381201007387 */ /* 0x000fe20000100a00 */
[----:B---3--:R-:W-:Y:S03]  /*78290*/  HMMA.16816.F32 R8, R24, R10, R12 ;  /* 0x0000000a1808723c */ /* 0x008fe6000000180c */
[----:B------:R-:W4:Y:S04]  /*782a0*/  LDL.LU.64 R14, [R1+0x55c8] ;  /* 0x0055c800010e7983 */ /* 0x000f280000300a00 */
[----:B------:R-:W2:-:S15]  /*782b0*/  LDL.LU.64 R12, [R1+0x55c0] ;  /* 0x0055c000010c7983 */ /* 0x000e9e0000300a00 */
[----:B------:R-:W-:-:S01]  /*782c0*/  NOP ;  /* 0x0000000000007918 */ /* 0x000fc20000000000 */
[----:B------:R-:W-:Y:S04]  /*782d0*/  STL.64 [R1+0x220], R8 ;  /* 0x0002200801007387 */ /* 0x000fe80000100a00 */
[----:B------:R0:W-:Y:S04]  /*782e0*/  STL.64 [R1+0x228], R10 ;  /* 0x0002280a01007387 */ /* 0x0001e80000100a00 */
[----:B0-----:R-:W3:Y:S04]  /*782f0*/  LDL.LU.64 R10, [R1+0x55b8] ;  /* 0x0055b800010a7983 */ /* 0x001ee80000300a00 */
[----:B------:R-:W3:Y:S01]  /*78300*/  LDL.LU.64 R8, [R1+0x55b0] ;  /* 0x0055b00001087983 */ /* 0x000ee20000300a00 */
[----:B----4-:R-:W-:-:S15]  /*78310*/  HMMA.16816.F32 R4, R24, R14, R4 ;  /* 0x0000000e1804723c */ /* 0x010fde0000001804 */
[----:B------:R-:W-:-:S08]  /*78320*/  NOP ;  /* 0x0000000000007918 */ /* 0x000fd00000000000 */
[----:B------:R-:W-:Y:S04]  /*78330*/  STL.64 [R1+0x210], R4 ;  /* 0x0002100401007387 */ /* 0x000fe80000100a00 */
[----:B------:R0:W-:Y:S04]  /*78340*/  STL.64 [R1+0x218], R6 ;  /* 0x0002180601007387 */ /* 0x0001e80000100a00 */
[----:B0-----:R-:W4:Y:S04]  /*78350*/  LDL.LU.64 R6, [R1+0x55a8] ;  /* 0x0055a80001067983 */ /* 0x001f280000300a00 */
[----:B------:R-:W4:Y:S04]  /*78360*/  LDL.LU.64 R4, [R1+0x55a0] ;  /* 0x0055a00001047983 */ /* 0x000f280000300a00 */
[----:B--2---:R0:W-:Y:S04]  /*78370*/  STL.64 [R1+0x5590], R12 ;  /* 0x0055900c01007387 */ /* 0x0041e80000100a00 */
[----:B0-----:R-:W3:Y:S04]  /*78380*/  LDL.LU R12, [R1+0x1f0] ;  /* 0x0001f000010c7983 */ /* 0x001ee80000300800 */
[----:B------:R-:W3:Y:S01]  /*78390*/  LDL.LU R13, [R1+0x1f4] ;  /* 0x0001f400010d7983 */ /* 0x000ee20000300800 */
[----:B------:R-:W-:-:S03]  /*783a0*/  IMAD.MOV.U32 R14, RZ, RZ, R29 ;  /* 0x000000ffff0e7224 */ /* 0x000fc600078e001d */
[----:B------:R-:W2:Y:S01]  /*783b0*/  LDL.LU R29, [R1+0x5598] ;  /* 0x00559800011d7983 */ /* 0x000ea20000300800 */
[----:B------:R-:W-:Y:S01]  /*783c0*/  IMAD.MOV.U32 R15, RZ, RZ, R3 ;  /* 0x000000ffff0f7224 */ /* 0x000fe200078e0003 */
[----:B------:R-:W0:Y:S02]  /*783d0*/  S2R R19, SR_TID.X ;  /* 0x0000000000137919 */ /* 0x000e240000002100 */
[C---:B0-----:R-:W-:Y:S01]  /*783e0*/  LOP3.LUT R18, R19.reuse, 0x7, RZ, 0xc0, !PT ;  /* 0x0000000713127812 */ /* 0x041fe200078ec0ff */
[C---:B------:R-:W-:Y:S02]  /*783f0*/  IMAD.SHL.U32 R3, R19.reuse, 0x80, RZ ;  /* 0x0000008013037824 */ /* 0x040fe400078e00ff */
[----:B------:R-:W-:Y:S02]  /*78400*/  IMAD.SHL.U32 R19, R19, 0x2, RZ ;  /* 0x0000000213137824 */ /* 0x000fe400078e00ff */
[----:B------:R-:W-:-:S05]  /*78410*/  IMAD R18, R18, 0x110, RZ ;  /* 0x0000011012127824 */ /* 0x000fca00078e02ff */
[----:B------:R-:W-:-:S04]  /*78420*/  LOP3.LUT R19, R18, 0x10, R19, 0x78, !PT ;  /* 0x0000001012137812 */ /* 0x000fc800078e7813 */
[----:B------:R-:W-:Y:S01]  /*78430*/  LOP3.LUT R19, R19, 0x800, R3, 0xf8, !PT ;  /* 0x0000080013137812 */ /* 0x000fe200078ef803 */
[----:B---3--:R-:W-:-:S15]  /*78440*/  HMMA.16816.F32 R12, R24, R10, R12 ;  /* 0x0000000a180c723c */ /* 0x008fde000000180c */
[----:B------:R-:W-:-:S08]  /*78450*/  NOP ;  /* 0x0000000000007918 */ /* 0x000fd00000000000 */
[----:B------:R-:W-:Y:S04]  /*78460*/  STL.64 [R1+0x200], R12 ;  /* 0x0002000c01007387 */ /* 0x000fe80000100a00 */
[----:B------:R4:W-:Y:S02]  /*78470*/  STL.64 [R1+0x208], R14 ;  /* 0x0002080e01007387 */ /* 0x0009e40000100a00 */
[----:B----4-:R-:W-:Y:S02]  /*78480*/  HMMA.16816.F32 R12, R24, R6, R20 ;  /* 0x00000006180c723c */ /* 0x010fe40000001814 */
[----:B------:R-:W0:-:S15]  /*78490*/  LDSM.16.MT88.4 R20, [R19+UR4+0x12000] ;  /* 0x012000041314783b */ /* 0x000e1e0008004200 */
[----:B------:R-:W-:-:S06]  /*784a0*/  NOP ;  /* 0x0000000000007918 */ /* 0x000fcc0000000000 */
[----:B------:R-:W-:Y:S04]  /*784b0*/  STL.64 [R1+0x1f0], R12 ;  /* 0x0001f00c01007387 */ /* 0x000fe80000100a00 */
[----:B------:R-:W-:Y:S01]  /*784c0*/  STL [R1+0x1f8], R14 ;  /* 0x0001f80e01007387 */ /* 0x000fe20000100800 */
[----:B------:R-:W-:-:S03]  /*784d0*/  IMAD.MOV.U32 R3, RZ, RZ, R15 ;  /* 0x000000ffff037224 */ /* 0x000fc600078e000f */
[----:B--2---:R-:W1:Y:S04]  /*784e0*/  LDSM.16.M88.4 R12, [R29+UR4] ;  /* 0x000000041d0c783b */ /* 0x004e680008000200 */
[----:B------:R-:W-:Y:S04]  /*784f0*/  STL [R1+0x4318], R3 ;  /* 0x0043180301007387 */ /* 0x000fe80000100800 */
[----:B0-----:R-:W-:Y:S04]  /*78500*/  STL.64 [R1+0x5568], R22 ;  /* 0x0055681601007387 */ /* 0x001fe80000100a00 */
[----:B------:R-:W-:Y:S04]  /*78510*/  STL.64 [R1+0x5560], R20 ;  /* 0x0055601401007387 */ /* 0x000fe80000100a00 */
[----:B------:R-:W0:Y:S04]  /*78520*/  LDSM.16.M88.4 R20, [R29+UR4+0x800] ;  /* 0x000800041d14783b */ /* 0x000e280008000200 */
[----:B-1----:R-:W-:Y:S01]  /*78530*/  STL.64 [R1+0x1c0], R12 ;  /* 0x0001c00c01007387 */ /* 0x002fe20000100a00 */
[----:B------:R-:W-:-:S03]  /*78540*/  IMAD.MOV.U32 R17, RZ, RZ, R12 ;  /* 0x000000ffff117224 */ /* 0x000fc600078e000c */
[----:B------:R-:W-:Y:S01]  /*78550*/  STL.64 [R1+0x1c8], R14 ;  /* 0x0001c80e01007387 */ /* 0x000fe20000100a00 */
[----:B------:R-:W-:-:S03]  /*78560*/  IMAD.MOV.U32 R16, RZ, RZ, R13 ;  /* 0x000000ffff107224 */ /* 0x000fc600078e000d */
[----:B------:R-:W1:Y:S04]  /*78570*/  LDSM.16.M88.4 R12, [R29+UR4+0x1000] ;  /* 0x001000041d0c783b */ /* 0x000e680008000200 */
[----:B0-----:R0:W-:Y:S04]  /*78580*/  STL.64 [R1+0x1b0], R20 ;  /* 0x0001b01401007387 */ /* 0x0011e80000100a00 */
[----:B------:R-:W-:Y:S04]  /*78590*/  STL.64 [R1+0x1b8], R22 ;  /* 0x0001b81601007387 */ /* 0x000fe80000100a00 */
[----:B-1----:R-:W-:Y:S01]  /*785a0*/  STL.64 [R1+0x1a0], R12 ;  /* 0x0001a00c01007387 */ /* 0x002fe20000100a00 */
[----:B0-----:R-:W-:-:S03]  /*785b0*/  IMAD.MOV.U32 R20, RZ, RZ, R12 ;  /* 0x000000ffff147224 */ /* 0x001fc600078e000c */
[----:B------:R-:W-:Y:S01]  /*785c0*/  STL.64 [R1+0x1a8], R14 ;  /* 0x0001a80e01007387 */ /* 0x000fe20000100a00 */
[----:B------:R-:W-:-:S03]  /*785d0*/  IMAD.MOV.U32 R3, RZ, RZ, R13 ;  /* 0x000000ffff037224 */ /* 0x000fc600078e000d */
[----:B------:R-:W0:Y:S04]  /*785e0*/  LDSM.16.M88.4 R12, [R29+UR4+0x1800] ;  /* 0x001800041d0c783b */ /* 0x000e280008000200 */
[----:B0-----:R-:W-:Y:S04]  /*785f0*/  STL.64 [R1+0x190], R12 ;  /* 0x0001900c01007387 */ /* 0x001fe80000100a00 */
[----:B------:R-:W-:Y:S04]  /*78600*/  STL.64 [R1+0x198], R14 ;  /* 0x0001980e01007387 */ /* 0x000fe80000100a00 */
        /* <DEDUP_REMOVED lines=73> */
[----:B0-----:R0:W-:Y:S04]  /*78aa0*/  STL.64 [R1], R12 ;  /* 0x0000000c01007387 */ /* 0x0011e80000100a00 */
[----:B------:R-:W-:Y:S04]  /*78ab0*/  STL.64 [R1+0x8], R14 ;  /* 0x0000080e01007387 */ /* 0x000fe80000100a00 */
[----:B0-----:R-:W2:Y:S02]  /*78ac0*/  LDL.LU.64 R12, [R1+0x5590] ;  /* 0x00559000010c7983 */ /* 0x001ea40000300a00 */
[----:B--2---:R-:W-:-:S02]  /*78ad0*/  IMAD.MOV.U32 R22, RZ, RZ, R13 ;  /* 0x000000ffff167224 */ /* 0x004fc400078e000d */
[----:B------:R-:W-:Y:S02]  /*78ae0*/  IMAD.MOV.U32 R23, RZ, RZ, R12 ;  /* 0x000000ffff177224 */ /* 0x000fe400078e000c */
[----:B------:R-:W0:Y:S04]  /*78af0*/  LDSM.16.M88.4 R12, [R29+UR4+0xe800] ;  /* 0x00e800041d0c783b */ /* 0x000e280008000200 */
[----:B------:R1:W-:Y:S02]  /*78b00*/  STL.64 [R1+0x5578], R22 ;  /* 0x0055781601007387 */ /* 0x0003e40000100a00 */
[----:B-1----:R-:W-:Y:S02]  /*78b10*/  IMAD.MOV.U32 R22, RZ, RZ, R9 ;  /* 0x000000ffff167224 */ /* 0x002fe400078e0009 */
[----:B------:R-:W-:-:S02]  /*78b20*/  IMAD.MOV.U32 R23, RZ, RZ, R8 ;  /* 0x000000ffff177224 */ /* 0x000fc400078e0008 */
[----:B------:R-:W1:Y:S04]  /*78b30*/  LDSM.16.M88.4 R8, [R29+UR4+0xf000] ;  /* 0x00f000041d08783b */ /* 0x000e680008000200 */
[----:B0-----:R-:W-:Y:S04]  /*78b40*/  STL [R1+0x3e7c], R15 ;  /* 0x003e7c0f01007387 */ /* 0x001fe80000100800 */
[----:B------:R-:W-:Y:S04]  /*78b50*/  STL [R1+0x5400], R14 ;  /* 0x0054000e01007387 */ /* 0x000fe80000100800 */
[----:B------:R-:W-:Y:S04]  /*78b60*/  STL.64 [R1+0x53f8], R12 ;  /* 0x0053f80c01007387 */ /* 0x000fe80000100a00 */
[----:B-1----:R-:W-:Y:S04]  /*78b70*/  STL [R1+0x4088], R10 ;  /* 0x0040880a01007387 */ /* 0x002fe80000100800 */
[----:B------:R-:W-:Y:S04]  /*78b80*/  STL [R1+0x4084], R11 ;  /* 0x0040840b01007387 */ /* 0x000fe80000100800 */
[----:B------:R0:W-:Y:S04]  /*78b90*/  STL.64 [R1+0x5570], R8 ;  /* 0x0055700801007387 */ /* 0x0001e80000100a00 */
[----:B0-----:R-:W2:Y:S04]  /*78ba0*/  LDL.LU R8, [R1+0x11e0] ;  /* 0x0011e00001087983 */ /* 0x001ea80000300800 */
[----:B------:R-:W2:Y:S04]  /*78bb0*/  LDL.LU R9, [R1+0x11e4] ;  /* 0x0011e40001097983 */ /* 0x000ea80000300800 */
[----:B------:R-:W3:Y:S04]  /*78bc0*/  LDL.LU R10, [R1+0x11e8] ;  /* 0x0011e800010a7983 */ /* 0x000ee80000300800 */
[----:B------:R-:W3:Y:S01]  /*78bd0*/  LDL.LU R11, [R1+0x11ec] ;  /* 0x0011ec00010b7983 */ /* 0x000ee20000300800 */
[----:B------:R-:W-:-:S02]  /*78be0*/  IMAD.MOV.U32 R12, RZ, RZ, R20 ;  /* 0x000000ffff0c7224 */ /* 0x000fc400078e0014 */
[----:B------:R-:W-:Y:S01]  /*78bf0*/  IMAD.MOV.U32 R13, RZ, RZ, R3 ;  /* 0x000000ffff0d7224 */ /* 0x000fe200078e0003 */
[----:B---3--:R0:W-:Y:S02]  /*78c00*/  STL.64 [R1+0x5588], R10 ;  /* 0x0055880a01007387 */ /* 0x0081e40000100a00 */
[----:B0-----:R-:W-:Y:S02]  /*78c10*/  IMAD.MOV.U32 R10, RZ, RZ, R5 ;  /* 0x000000ffff0a7224 */ /* 0x001fe400078e0005 */
[----:B------:R-:W-:Y:S02]  /*78c20*/  IMAD.MOV.U32 R11, RZ, RZ, R4 ;  /* 0x000000ffff0b7224 */ /* 0x000fe400078e0004 */
[----:B------:R-:W0:Y:S04]  /*78c30*/  LDSM.16.M88.4 R4, [R29+UR4+0xf800] ;  /* 0x00f800041d04783b */ /* 0x000e280008000200 */
[----:B--2---:R1:W-:Y:S04]  /*78c40*/  STL.64 [R1+0x5580], R8 ;  /* 0x0055800801007387 */ /* 0x0043e80000100a00 */
[----:B-1----:R-:W2:Y:S04]  /*78c50*/  LDL.LU R8, [R1+0x11f0] ;  /* 0x0011f00001087983 */ /* 0x002ea80000300800 */
[----:B------:R-:W2:Y:S04]  /*78c60*/  LDL.LU R9, [R1+0x11f4] ;  /* 0x0011f40001097983 */ /* 0x000ea80000300800 */
[----:B0-----:R-:W-:Y:S04]  /*78c70*/  STL [R1+0x3e78], R6 ;  /* 0x003e780601007387 */ /* 0x001fe80000100800 */
[----:B------:R-:W-:Y:S04]  /*78c80*/  STL [R1+0x3e68], R7 ;  /* 0x003e680701007387 */ /* 0x000fe80000100800 */
[----:B------:R-:W-:Y:S04]  /*78c90*/  STL.64 [R1+0x5550], R4 ;  /* 0x0055500401007387 */ /* 0x000fe80000100a00 */
[----:B------:R-:W-:Y:S04]  /*78ca0*/  STL [R1+0x2ae4], R29 ;  /* 0x002ae41d01007387 */ /* 0x000fe80000100800 */
[----:B------:R0:W-:Y:S04]  /*78cb0*/  STL.64 [R1+0x5548], R12 ;  /* 0x0055480c01007387 */ /* 0x0001e80000100a00 */
[----:B0-----:R-:W3:Y:S01]  /*78cc0*/  LDL.64 R12, [R1+0x1b0] ;  /* 0x0001b000010c7983 */ /* 0x001ee20000100a00 */
[----:B------:R-:W-:-:S02]  /*78cd0*/  IMAD.MOV.U32 R4, RZ, RZ, R17 ;  /* 0x000000ffff047224 */ /* 0x000fc400078e0011 */
[----:B------:R-:W-:Y:S02]  /*78ce0*/  IMAD.MOV.U32 R5, RZ, RZ, R16 ;  /* 0x000000ffff057224 */ /* 0x000fe400078e0010 */
[----:B------:R-:W0:Y:S01]  /*78cf0*/  LDSM.16.MT88.4 R16, [R19+UR4+0x12080] ;  /* 0x012080041310783b */ /* 0x000e220008004200 */
[----:B--2---:R-:W-:Y:S03]  /*78d00*/  HMMA.16816.F32 R20, R24, R22, R8 ;  /* 0x000000161814723c */ /* 0x004fe60000001808 */
[----:B---3--:R1:W-:Y:S04]  /*78d10*/  STL.64 [R1+0x5558], R12 ;  /* 0x0055580c01007387 */ /* 0x0083e80000100a00 */
[----:B-1----:R-:W2:Y:S04]  /*78d20*/  LDL.LU R12, [R1+0x1160] ;  /* 0x00116000010c7983 */ /* 0x002ea80000300800 */
[----:B------:R-:W2:Y:S04]  /*78d30*/  LDL.LU R13, [R1+0x1164] ;  /* 0x00116400010d7983 */ /* 0x000ea80000300800 */
[----:B------:R-:W2:Y:S04]  /*78d40*/  LDL.LU R14, [R1+0x1168] ;  /* 0x00116800010e7983 */ /* 0x000ea80000300800 */
[----:B------:R-:W2:Y:S04]  /*78d50*/  LDL.LU R15, [R1+0x116c] ;  /* 0x00116c00010f7983 */ /* 0x000ea80000300800 */
[----:B0-----:R0:W-:Y:S04]  /*78d60*/  STL.64 [R1+0x53d0], R18 ;  /* 0x0053d01201007387 */ /* 0x0011e80000100a00 */
[----:B------:R1:W-:Y:S01]  /*78d70*/  STL.64 [R1+0x53c8], R16 ;  /* 0x0053c81001007387 */ /* 0x0003e20000100a00 */
[----:B0-----:R-:W-:-:S03]  /*78d80*/  IMAD.MOV.U32 R18, RZ, RZ, R2 ;  /* 0x000000ffff127224 */ /* 0x001fc600078e0002 */
[----:B-1----:R-:W3:Y:S01]  /*78d90*/  LDL.LU R16, [R1+0x1140] ;  /* 0x0011400001107983 */ /* 0x002ee20000300800 */
[----:B------:R-:W-:-:S03]  /*78da0*/  IMAD.MOV.U32 R19, RZ, RZ, R0 ;  /* 0x000000ffff137224 */ /* 0x000fc600078e0000 */
[----:B------:R-:W4:Y:S04]  /*78db0*/  LDL.LU.64 R10, [R1+0x5588] ;  /* 0x00558800010a7983 */ /* 0x000f280000300a00 */
[----:B------:R-:W4:Y:S01]  /*78dc0*/  LDL.LU.64 R8, [R1+0x5580] ;  /* 0x0055800001087983 */ /* 0x000f220000300a00 */
[----:B------:R-:W-:Y:S02]  /*78dd0*/  IMAD.MOV.U32 R2, RZ, RZ, R22 ;  /* 0x000000ffff027224 */ /* 0x000fe400078e0016 */
[----:B------:R-:W-:Y:S02]  /*78de0*/  IMAD.MOV.U32 R0, RZ, RZ, R23 ;  /* 0x000000ffff007224 */ /* 0x000fe400078e0017 */
[----:B------:R-:W4:Y:S01]  /*78df0*/  LDL.LU.64 R22, [R1+0x5578] ;  /* 0x0055780001167983 */ /* 0x000f220000300a00 */
[----:B------:R-:W-:-:S02]  /*78e00*/  IMAD.MOV.U32 R17, RZ, RZ, R28 ;  /* 0x000000ffff117224 */ /* 0x000fc400078e001c */
[----:B------:R-:W-:Y:S02]  /*78e10*/  IMAD.MOV.U32 R28, RZ, RZ, R21 ;  /* 0x000000ffff1c7224 */ /* 0x000fe400078e0015 */
[----:B------:R-:W-:Y:S01]  /*78e20*/  IMAD.MOV.U32 R29, RZ, RZ, R20 ;  /* 0x000000ffff1d7224 */ /* 0x000fe200078e0014 */
[----:B------:R-:W-:Y:S04]  /*78e30*/  STL [R1+0x4328], R0 ;  /* 0x0043280001007387 */ /* 0x000fe80000100800 */
[----:B------:R-:W-:Y:S04]  /*78e40*/  STL [R1+0x4324], R2 ;  /* 0x0043240201007387 */ /* 0x000fe80000100800 */
[----:B------:R-:W-:Y:S04]  /*78e50*/  STL [R1+0x4320], R28 ;  /* 0x0043201c01007387 */ /* 0x000fe80000100800 */
[----:B------:R-:W-:Y:S01]  /*78e60*/  STL [R1+0x431c], R29 ;  /* 0x00431c1d01007387 */ /* 0x000fe20000100800 */
[----:B----4-:R-:W-:Y:S03]  /*78e70*/  HMMA.16816.F32 R24, R24, R22, R8 ;  /* 0x000000161818723c */ /* 0x010fe60000001808 */
[----:B------:R-:W4:Y:S04]  /*78e80*/  LDL.LU.64 R8, [R1+0x5570] ;  /* 0x0055700001087983 */ /* 0x000f280000300a00 */
[----:B------:R-:W2:Y:S04]  /*78e90*/  LDL.LU.64 R22, [R1+0x5568] ;  /* 0x0055680001167983 */ /* 0x000ea80000300a00 */
[----:B------:R-:W2:-:S12]  /*78ea0*/  LDL.LU.64 R20, [R1+0x5560] ;  /* 0x0055600001147983 */ /* 0x000e980000300a00 */
[----:B------:R0:W-:Y:S04]  /*78eb0*/  STL [R1+0x1d0], R24 ;  /* 0x0001d01801007387 */ /* 0x0001e80000100800 */
[----:B------:R1:W-:Y:S01]  /*78ec0*/  STL [R1+0x1dc], R27 ;  /* 0x0001dc1b01007387 */ /* 0x0003e20000100800 */
[----:B------:R-:W-:Y:S02]  /*78ed0*/  IMAD.MOV.U32 R11, RZ, RZ, R26 ;  /* 0x000000ffff0b7224 */ /* 0x000fe400078e001a */
[----:B------:R-:W-:Y:S01]  /*78ee0*/  IMAD.MOV.U32 R10, RZ, RZ, R25 ;  /* 0x000000ffff0a7224 */ /* 0x000fe200078e0019 */
[----:B0-----:R-:W3:Y:S04]  /*78ef0*/  LDL.LU R24, [R1+0x1150] ;  /* 0x0011500001187983 */ /* 0x001ee80000300800 */
[----:B------:R-:W3:Y:S04]  /*78f00*/  LDL.LU R25, [R1+0x1154] ;  /* 0x0011540001197983 */ /* 0x000ee80000300800 */
[----:B------:R-:W3:Y:S04]  /*78f10*/  LDL.LU R26, [R1+0x1158] ;  /* 0x00115800011a7983 */ /* 0x000ee80000300800 */
[----:B-1----:R-:W3:Y:S04]  /*78f20*/  LDL.LU R27, [R1+0x115c] ;  /* 0x00115c00011b7983 */ /* 0x002ee80000300800 */
[----:B------:R-:W-:Y:S04]  /*78f30*/  STL [R1+0x493c], R11 ;  /* 0x00493c0b01007387 */ /* 0x000fe80000100800 */
[----:B------:R-:W-:Y:S01]  /*78f40*/  STL [R1+0x4938], R10 ;  /* 0x0049380a01007387 */ /* 0x000fe20000100800 */
[----:B--2---:R-:W-:Y:S03]  /*78f50*/  HMMA.16816.F32 R4, R20, R4, R12 ;  /* 0x000000041404723c */ /* 0x004fe6000000180c */
[----:B------:R-:W3:-:S15]  /*78f60*/  LDL.LU.64 R12, [R1+0x5558] ;  /* 0x00555800010c7983 */ /* 0x000ede0000300a00 */
[----:B------:R-:W-:-:S05]  /*78f70*/  NOP ;  /* 0x0000000000007918 */ /* 0x000fca0000000000 */
[----:B------:R0:W-:Y:S04]  /*78f80*/  STL.64 [R1+0x1160], R4 ;  /* 0x0011600401007387 */ /* 0x0001e80000100a00 */
[----:B------:R1:W-:Y:S04]  /*78f90*/  STL.64 [R1+0x1168], R6 ;  /* 0x0011680601007387 */ /* 0x0003e80000100a00 */
[----:B0-----:R-:W2:Y:S01]  /*78fa0*/  LDL.LU.64 R4, [R1+0x5550] ;  /* 0x0055500001047983 */ /* 0x001ea20000300a00 */
[----:B---3--:R-:W-:Y:S06]  /*78fb0*/  HMMA.16816.F32 R24, R20, R12, R24 ;  /* 0x0000000c1418723c */ /* 0x008fec0000001818 */
[----:B-1----:R-:W-:-:S02]  /*78fc0*/  IMAD.MOV.U32 R7, RZ, RZ, R12 ;  /* 0x000000ffff077224 */ /* 0x002fc400078e000c */
[----:B------:R-:W-:Y:S02]  /*78fd0*/  IMAD.MOV.U32 R2, RZ, RZ, R13 ;  /* 0x000000ffff027224 */ /* 0x000fe400078e000d */
[----:B------:R-:W3:-:S13]  /*78fe0*/  LDL.LU.64 R12, [R1+0x5548] ;  /* 0x00554800010c7983 */ /* 0x000eda0000300a00 */
[----:B------:R0:W-:Y:S04]  /*78ff0*/  STL.64 [R1+0x1150], R24 ;  /* 0x0011501801007387 */ /* 0x0001e80000100a00 */
[----:B------:R1:W-:Y:S01]  /*79000*/  STL [R1+0x1158], R26 ;  /* 0x0011581a01007387 */ /* 0x0003e20000100800 */
[----:B------:R-:W-:-:S03]  /*79010*/  IMAD.MOV.U32 R6, RZ, RZ, R27 ;  /* 0x000000ffff067224 */ /* 0x000fc600078e001b */
[----:B0-----:R-:W4:Y:S04]  /*79020*/  LDL.LU R24, [R1+0x1120] ;  /* 0x0011200001187983 */ /* 0x001f280000300800 */
[----:B------:R-:W4:Y:S04]  /*79030*/  LDL.LU R25, [R1+0x1124] ;  /* 0x0011240001197983 */ /* 0x000f280000300800 */
[----:B-1----:R-:W2:Y:S04]  /*79040*/  LDL.LU R26, [R1+0x1128] ;  /* 0x00112800011a7983 */ /* 0x002ea80000300800 */
[----:B------:R-:W2:Y:S01]  /*79050*/  LDL.LU R27, [R1+0x112c] ;  /* 0x00112c00011b7983 */ /* 0x000ea20000300800 */
[C---:B---3--:R-:W-:Y:S03]  /*79060*/  HMMA.16816.F32 R12, R20.reuse, R12, R16 ;  /* 0x0000000c140c723c */ /* 0x048fe60000001810 */
[----:B--2---:R-:W-:Y:S04]  /*79070*/  STL.64 [R1+0x5530], R26 ;  /* 0x0055301a01007387 */ /* 0x004fe80000100a00 */
[----:B----4-:R0:W-:Y:S04]  /*79080*/  STL.64 [R1+0x5528], R24 ;  /* 0x0055281801007387 */ /* 0x0101e80000100a00 */
[----:B0-----:R-:W2:Y:S04]  /*79090*/  LDL.LU R24, [R1+0x1130] ;  /* 0x0011300001187983 */ /* 0x001ea80000300800 */
[----:B------:R-:W2:Y:S04]  /*790a0*/  LDL.LU R25, [R1+0x1134] ;  /* 0x0011340001197983 */ /* 0x000ea80000300800 */
[----:B------:R-:W2:Y:S04]  /*790b0*/  LDL.LU R26, [R1+0x1138] ;  /* 0x00113800011a7983 */ /* 0x000ea80000300800 */
[----:B------:R-:W2:Y:S04]  /*790c0*/  LDL.LU R27, [R1+0x113c] ;  /* 0x00113c00011b7983 */ /* 0x000ea80000300800 */
[----:B------:R-:W-:Y:S04]  /*790d0*/  STL [R1+0x4078], R6 ;  /* 0x0040780601007387 */ /* 0x000fe80000100800 */
[----:B------:R-:W-:Y:S04]  /*790e0*/  STL [R1+0x5540], R7 ;  /* 0x0055400701007387 */ /* 0x000fe80000100800 */
[----:B------:R0:W-:Y:S04]  /*790f0*/  STL.64 [R1+0x5538], R4 ;  /* 0x0055380401007387 */ /* 0x0001e80000100a00 */
[----:B0-----:R-:W2:Y:S04]  /*79100*/  LDL.64 R4, [R1+0x190] ;  /* 0x0001900001047983 */ /* 0x001ea80000100a00 */
[----:B------:R-:W3:Y:S04]  /*79110*/  LDL.LU R16, [R1+0x10f0] ;  /* 0x0010f00001107983 */ /* 0x000ee80000300800 */
[----:B------:R-:W-:Y:S04]  /*79120*/  STL.64 [R1+0x1140], R12 ;  /* 0x0011400c01007387 */ /* 0x000fe80000100a00 */
[----:B------:R-:W-:Y:S04]  /*79130*/  STL.64 [R1+0x1148], R14 ;  /* 0x0011480e01007387 */ /* 0x000fe80000100a00 */
        /* <DEDUP_REMOVED lines=18> */
[----:B------:R-:W2:Y:S01]  /*79260*/  LDL.64 R12, [R1+0x150] ;  /* 0x00015000010c7983 */ /* 0x000ea20000100a00 */
[----:B------:R-:W-:-:S02]  /*79270*/  IMAD.MOV.U32 R11, RZ, RZ, R4 ;  /* 0x000000ffff0b7224 */ /* 0x000fc400078e0004 */
[----:B------:R-:W-:-:S10]  /*79280*/  IMAD.MOV.U32 R10, RZ, RZ, R5 ;  /* 0x000000ffff0a7224 */ /* 0x000fd400078e0005 */
[----:B------:R-:W-:Y:S01]  /*79290*/  IMAD.MOV.U32 R6, RZ, RZ, R27 ;  /* 0x000000ffff067224 */ /* 0x000fe200078e001b */
[----:B0-----:R-:W3:Y:S04]  /*792a0*/  LDL.64 R16, [R1+0x180] ;  /* 0x0001800001107983 */ /* 0x001ee80000100a00 */
[----:B--2---:R0:W-:Y:S04]  /*792b0*/  STL.64 [R1+0x5510], R12 ;  /* 0x0055100c01007387 */ /* 0x0041e80000100a00 */
[----:B0-----:R-:W2:Y:S04]  /*792c0*/  LDL.64 R12, [R1+0x170] ;  /* 0x00017000010c7983 */ /* 0x001ea80000100a00 */
[----:B------:R-:W4:Y:S04]  /*792d0*/  LDL.LU R7, [R1+0x5540] ;  /* 0x0055400001077983 */ /* 0x000f280000300800 */
[----:B------:R-:W4:Y:S04]  /*792e0*/  LDL.LU.64 R4, [R1+0x5538] ;  /* 0x0055380001047983 */ /* 0x000f280000300a00 */
[----:B------:R-:W-:Y:S04]  /*792f0*/  STL.64 [R1+0x1130], R24 ;  /* 0x0011301801007387 */ /* 0x000fe80000100a00 */
[----:B------:R0:W-:Y:S04]  /*79300*/  STL [R1+0x1138], R26 ;  /* 0x0011381a01007387 */ /* 0x0001e80000100800 */
[----:B0-----:R-:W3:Y:S04]  /*79310*/  LDL.LU.64 R26, [R1+0x5530] ;  /* 0x00553000011a7983 */ /* 0x001ee80000300a00 */
[----:B------:R-:W3:Y:S04]  /*79320*/  LDL.LU.64 R24, [R1+0x5528] ;  /* 0x0055280001187983 */ /* 0x000ee80000300a00 */
[----:B------:R-:W-:Y:S04]  /*79330*/  STL [R1+0x52fc], R10 ;  /* 0x0052fc0a01007387 */ /* 0x000fe80000100800 */
[----:B------:R-:W-:Y:S04]  /*79340*/  STL [R1+0x52f8], R11 ;  /* 0x0052f80b01007387 */ /* 0x000fe80000100800 */
[----:B------:R-:W-:Y:S01]  /*79350*/  STL [R1+0x407c], R6 ;  /* 0x00407c0601007387 */ /* 0x000fe20000100800 */
[----:B---3--:R-:W-:-:S15]  /*79360*/  HMMA.16816.F32 R24, R20, R16, R24 ;  /* 0x000000101418723c */ /* 0x008fde0000001818 */
[----:B------:R-:W-:-:S08]  /*79370*/  NOP ;  /* 0x0000000000007918 */ /* 0x000fd00000000000 */
[----:B------:R0:W-:Y:S04]  /*79380*/  STL.64 [R1+0x1120], R24 ;  /* 0x0011201801007387 */ /* 0x0001e80000100a00 */
[----:B------:R2:W-:Y:S04]  /*79390*/  STL.64 [R1+0x1128], R26 ;  /* 0x0011281a01007387 */ /* 0x0005e80000100a00 */
[----:B------:R-:W3:Y:S01]  /*793a0*/  LDL.LU.64 R18, [R1+0x5520] ;  /* 0x0055200001127983 */ /* 0x000ee20000300a00 */
[----:B0-----:R-:W-:Y:S02]  /*793b0*/  IMAD.MOV.U32 R25, RZ, RZ, R16 ;  /* 0x000000ffff197224 */ /* 0x001fe400078e0010 */
[----:B------:R-:W-:-:S02]  /*793c0*/  IMAD.MOV.U32 R24, RZ, RZ, R17 ;  /* 0x000000ffff187224 */ /* 0x000fc400078e0011 */
[----:B------:R-:W3:Y:S04]  /*793d0*/  LDL.LU.64 R16, [R1+0x5518] ;  /* 0x0055180001107983 */ /* 0x000ee80000300a00 */
[----:B------:R-:W-:Y:S04]  /*793e0*/  STL [R1+0x5304], R24 ;  /* 0x0053041801007387 */ /* 0x000fe80000100800 */
[----:B------:R-:W-:Y:S01]  /*793f0*/  STL [R1+0x5300], R25 ;  /* 0x0053001901007387 */ /* 0x000fe20000100800 */
[----:B--2---:R-:W-:Y:S02]  /*79400*/  IMAD.MOV.U32 R27, RZ, RZ, R12 ;  /* 0x000000ffff1b7224 */ /* 0x004fe400078e000c */
[----:B------:R-:W-:Y:S01]  /*79410*/  IMAD.MOV.U32 R26, RZ, RZ, R13 ;  /* 0x000000ffff1a7224 */ /* 0x000fe200078e000d */
[----:B---3--:R-:W-:Y:S01]  /*79420*/  HMMA.16816.F32 R16, R20, R12, R16 ;  /* 0x0000000c1410723c */ /* 0x008fe20000001810 */
[----:B------:R-:W2:-:S15]  /*79430*/  LDL.LU.64 R12, [R1+0x5510] ;  /* 0x00551000010c7983 */ /* 0x000e9e0000300a00 */
[----:B------:R-:W-:-:S07]  /*79440*/  NOP ;  /* 0x0000000000007918 */ /* 0x000fce0000000000 */
[----:B------:R-:W-:Y:S04]  /*79450*/  STL.64 [R1+0x1110], R16 ;  /* 0x0011101001007387 */ /* 0x000fe80000100a00 */
[----:B------:R0:W-:Y:S01]  /*79460*/  STL [R1+0x1118], R18 ;  /* 0x0011181201007387 */ /* 0x0001e20000100800 */
[----:B------:R-:W-:-:S03]  /*79470*/  IMAD.MOV.U32 R6, RZ, RZ, R19 ;  /* 0x000000ffff067224 */ /* 0x000fc600078e0013 */
[----:B0-----:R-:W3:Y:S04]  /*79480*/  LDL.LU.64 R18, [R1+0x5508] ;  /* 0x0055080001127983 */ /* 0x001ee80000300a00 */
[----:B------:R-:W3:Y:S04]  /*79490*/  LDL.LU.64 R16, [R1+0x5500] ;  /* 0x0055000001107983 */ /* 0x000ee80000300a00 */
[----:B------:R0:W-:Y:S04]  /*794a0*/  STL [R1+0x530c], R26 ;  /* 0x00530c1a01007387 */ /* 0x0001e80000100800 */
[----:B------:R1:W-:Y:S04]  /*794b0*/  STL [R1+0x5308], R27 ;  /* 0x0053081b01007387 */ /* 0x0003e80000100800 */
[----:B------:R-:W2:Y:S04]  /*794c0*/  LDL.LU R24, [R1+0x10e0] ;  /* 0x0010e00001187983 */ /* 0x000ea80000300800 */
[----:B------:R-:W2:Y:S04]  /*794d0*/  LDL.LU R25, [R1+0x10e4] ;  /* 0x0010e40001197983 */ /* 0x000ea80000300800 */
[----:B0-----:R-:W2:Y:S04]  /*794e0*/  LDL.LU R26, [R1+0x10e8] ;  /* 0x0010e800011a7983 */ /* 0x001ea80000300800 */
[----:B-1----:R-:W2:Y:S04]  /*794f0*/  LDL.LU R27, [R1+0x10ec] ;  /* 0x0010ec00011b7983 */ /* 0x002ea80000300800 */
[----:B------:R-:W-:Y:S04]  /*79500*/  STL [R1+0x4080], R6 ;  /* 0x0040800601007387 */ /* 0x000fe80000100800 */
[----:B----4-:R-:W-:Y:S04]  /*79510*/  STL [R1+0x54e0], R7 ;  /* 0x0054e00701007387 */ /* 0x010fe80000100800 */
[----:B------:R0:W-:Y:S04]  /*79520*/  STL.64 [R1+0x54d8], R4 ;  /* 0x0054d80401007387 */ /* 0x0001e80000100a00 */
[----:B0-----:R-:W3:Y:S02]  /*79530*/  LDL.64 R4, [R1+0x160] ;  /* 0x0001600001047983 */ /* 0x001ee40000100a00 */
[----:B---3--:R-:W-:-:S15]  /*79540*/  HMMA.16816.F32 R16, R20, R4, R16 ;  /* 0x000000041410723c */ /* 0x008fde0000001810 */
[----:B------:R-:W-:-:S08]  /*79550*/  NOP ;  /* 0x0000000000007918 */ /* 0x000fd00000000000 */
[----:B------:R-:W-:Y:S04]  /*79560*/  STL.64 [R1+0x1100], R16 ;  /* 0x0011001001007387 */ /* 0x000fe80000100a00 */
[----:B------:R0:W-:Y:S04]  /*79570*/  STL.64 [R1+0x1108], R18 ;  /* 0x0011081201007387 */ /* 0x0001e80000100a00 */
[----:B0-----:R-:W2:Y:S04]  /*79580*/  LDL.LU.64 R18, [R1+0x54f8] ;  /* 0x0054f80001127983 */ /* 0x001ea80000300a00 */
[----:B------:R-:W2:Y:S01]  /*79590*/  LDL.LU.64 R16, [R1+0x54f0] ;  /* 0x0054f00001107983 */ /* 0x000ea20000300a00 */
[----:B------:R-:W-:-:S02]  /*795a0*/  IMAD.MOV.U32 R29, RZ, RZ, R4 ;  /* 0x000000ffff1d7224 */ /* 0x000fc400078e0004 */
[----:B------:R-:W-:-:S05]  /*795b0*/  IMAD.MOV.U32 R3, RZ, RZ, R5 ;  /* 0x000000ffff037224 */ /* 0x000fca00078e0005 */
[----:B------:R-:W-:Y:S04]  /*795c0*/  STL [R1+0x5314], R3 ;  /* 0x0053140301007387 */ /* 0x000fe80000100800 */
[----:B------:R-:W-:Y:S01]  /*795d0*/  STL [R1+0x5310], R29 ;  /* 0x0053101d01007387 */ /* 0x000fe20000100800 */
[----:B--2---:R-:W-:-:S15]  /*795e0*/  HMMA.16816.F32 R4, R20, R12, R16 ;  /* 0x0000000c1404723c */ /* 0x004fde0000001810 */
[----:B------:R-:W-:-:S08]  /*795f0*/  NOP ;  /* 0x0000000000007918 */ /* 0x000fd00000000000 */
[----:B------:R-:W-:Y:S04]  /*79600*/  STL.64 [R1+0x10f0], R4 ;  /* 0x0010f00401007387 */ /* 0x000fe80000100a00 */
[----:B------:R-:W-:Y:S04]  /*79610*/  STL.64 [R1+0x10f8], R6 ;  /* 0x0010f80601007387 */ /* 0x000fe80000100a00 */
[----:B------:R-:W2:Y:S04]  /*79620*/  LDL.LU R16, [R1+0x10b0] ;  /* 0x0010b00001107983 */ /* 0x000ea80000300800 */
[----:B------:R-:W2:Y:S04]  /*79630*/  LDL.LU R17, [R1+0x10b4] ;  /* 0x0010b40001117983 */ /* 0x000ea80000300800 */
[----:B------:R-:W3:Y:S04]  /*79640*/  LDL.LU R18, [R1+0x10b8] ;  /* 0x0010b80001127983 */ /* 0x000ee80000300800 */
[----:B------:R-:W3:Y:S04]  /*79650*/  LDL.LU R19, [R1+0x10bc] ;  /* 0x0010bc0001137983 */ /* 0x000ee80000300800 */
[----:B---3--:R-:W-:Y:S04]  /*79660*/  STL.64 [R1+0x54c8], R18 ;  /* 0x0054c81201007387 */ /* 0x008fe80000100a00 */
[----:B--2---:R0:W-:Y:S04]  /*79670*/  STL.64 [R1+0x54c0], R16 ;  /* 0x0054c01001007387 */ /* 0x0041e80000100a00 */
[----:B0-----:R-:W2:Y:S01]  /*79680*/  LDL.64 R16, [R1+0x120] ;  /* 0x0001200001107983 */ /* 0x001ea20000100a00 */
[----:B------:R-:W-:-:S02]  /*79690*/  IMAD.MOV.U32 R10, RZ, RZ, R12 ;  /* 0x000000ffff0a7224 */ /* 0x000fc400078e000c */
[----:B------:R-:W-:Y:S01]  /*796a0*/  IMAD.MOV.U32 R11, RZ, RZ, R13 ;  /* 0x000000ffff0b7224 */ /* 0x000fe200078e000d */
[----:B--2---:R0:W-:Y:S04]  /*796b0*/  STL.64 [R1+0x54e8], R16 ;  /* 0x0054e81001007387 */ /* 0x0041e80000100a00 */
[----:B------:R-:W2:Y:S04]  /*796c0*/  LDL.64 R12, [R1+0x110] ;  /* 0x00011000010c7983 */ /* 0x000ea80000100a00 */
[----:B0-----:R-:W3:Y:S02]  /*796d0*/  LDL.64 R16, [R1+0x140] ;  /* 0x0001400001107983 */ /* 0x001ee40000100a00 */
[----:B---3--:R-:W-:Y:S02]  /*796e0*/  HMMA.16816.F32 R4, R20, R16, R24 ;  /* 0x000000101404723c */ /* 0x008fe40000001818 */
[----:B--2---:R0:W-:Y:S05]  /*796f0*/  STL.64 [R1+0x54d0], R12 ;  /* 0x0054d00c01007387 */ /* 0x0041ea0000100a00 */
[----:B------:R-:W-:-:S02]  /*79700*/  IMAD.MOV.U32 R24, RZ, RZ, R16 ;  /* 0x000000ffff187224 */ /* 0x000fc400078e0010 */
[----:B------:R-:W-:Y:S01]  /*79710*/  IMAD.MOV.U32 R25, RZ, RZ, R17 ;  /* 0x000000ffff197224 */ /* 0x000fe200078e0011 */
[----:B0-----:R-:W2:Y:S04]  /*79720*/  LDL.LU R12, [R1+0x10c0] ;  /* 0x0010c000010c7983 */ /* 0x001ea80000300800 */
[----:B------:R-:W2:Y:S04]  /*79730*/  LDL.LU R13, [R1+0x10c4] ;  /* 0x0010c400010d7983 */ /* 0x000ea80000300800 */
[----:B------:R-:W2:Y:S04]  /*79740*/  LDL.LU R14, [R1+0x10c8] ;  /* 0x0010c800010e7983 */ /* 0x000ea80000300800 */
[----:B------:R-:W2:Y:S04]  /*79750*/  LDL.LU R15, [R1+0x10cc] ;  /* 0x0010cc00010f7983 */ /* 0x000ea80000300800 */
[----:B------:R-:W-:Y:S04]  /*79760*/  STL [R1+0x531c], R11 ;  /* 0x00531c0b01007387 */ /* 0x000fe80000100800 */
[----:B------:R-:W-:Y:S04]  /*79770*/  STL [R1+0x5318], R10 ;  /* 0x0053180a01007387 */ /* 0x000fe80000100800 */
[----:B------:R-:W2:Y:S04]  /*79780*/  LDL.LU.64 R16, [R1+0x54e8] ;  /* 0x0054e80001107983 */ /* 0x000ea80000300a00 */
[----:B------:R-:W-:Y:S04]  /*79790*/  STL.64 [R1+0x10e0], R4 ;  /* 0x0010e00401007387 */ /* 0x000fe80000100a00 */
[----:B------:R0:W-:Y:S02]  /*797a0*/  STL [R1+0x10e8], R6 ;  /* 0x0010e80601007387 */ /* 0x0001e40000100800 */
[----:B0-----:R-:W-:-:S02]  /*797b0*/  IMAD.MOV.U32 R6, RZ, RZ, R7 ;  /* 0x000000ffff067224 */ /* 0x001fc400078e0007 */
[----:B------:R-:W3:Y:S04]  /*797c0*/  LDL.LU R7, [R1+0x54e0] ;  /* 0x0054e00001077983 */ /* 0x000ee80000300800 */
[----:B------:R-:W4:Y:S04]  /*797d0*/  LDL.LU.64 R4, [R1+0x54d8] ;  /* 0x0054d80001047983 */ /* 0x000f280000300a00 */
[----:B---3--:R-:W-:Y:S04]  /*797e0*/  STL.64 [R1+0x53e0], R6 ;  /* 0x0053e00601007387 */ /* 0x008fe80000100a00 */
[----:B----4-:R0:W-:Y:S04]  /*797f0*/  STL.64 [R1+0x53d8], R4 ;  /* 0x0053d80401007387 */ /* 0x0101e80000100a00 */
[----:B0-----:R-:W3:Y:S04]  /*79800*/  LDL.64 R4, [R1+0x130] ;  /* 0x0001300001047983 */ /* 0x001ee80000100a00 */
[----:B------:R-:W-:Y:S04]  /*79810*/  STL [R1+0x5324], R25 ;  /* 0x0053241901007387 */ /* 0x000fe80000100800 */
[----:B------:R0:W-:Y:S04]  /*79820*/  STL [R1+0x5320], R24 ;  /* 0x0053201801007387 */ /* 0x0001e80000100800 */
[----:B0-----:R-:W3:Y:S04]  /*79830*/  LDL.LU R24, [R1+0x10d0] ;  /* 0x0010d00001187983 */ /* 0x001ee80000300800 */
[----:B------:R-:W3:Y:S04]  /*79840*/  LDL.LU R25, [R1+0x10d4] ;  /* 0x0010d40001197983 */ /* 0x000ee80000300800 */
        /* <DEDUP_REMOVED lines=8> */
[----:B------:R-:W3:Y:S04]  /*798d0*/  LDL.64 R4, [R1+0xd0] ;  /* 0x0000d00001047983 */ /* 0x000ee80000100a00 */
[----:B---3--:R0:W-:Y:S04]  /*798e0*/  STL.64 [R1+0x5498], R4 ;  /* 0x0054980401007387 */ /* 0x0081e80000100a00 */
[----:B0-----:R-:W3:Y:S01]  /*798f0*/  LDL.64 R4, [R1+0xe0] ;  /* 0x0000e00001047983 */ /* 0x001ee20000100a00 */
[----:B--2---:R-:W-:Y:S03]  /*79900*/  HMMA.16816.F32 R12, R20, R16, R12 ;  /* 0x00000010140c723c */ /* 0x004fe6000000180c */
[----:B---3--:R0:W-:Y:S04]  /*79910*/  STL.64 [R1+0x54b0], R4 ;  /* 0x0054b00401007387 */ /* 0x0081e80000100a00 */
[----:B0-----:R-:W2:Y:S01]  /*79920*/  LDL.64 R4, [R1+0xf0] ;  /* 0x0000f00001047983 */ /* 0x001ea20000100a00 */
[----:B------:R-:W-:-:S02]  /*79930*/  IMAD.MOV.U32 R3, RZ, RZ, R16 ;  /* 0x000000ffff037224 */ /* 0x000fc400078e0010 */
[----:B------:R-:W-:Y:S01]  /*79940*/  IMAD.MOV.U32 R29, RZ, RZ, R17 ;  /* 0x000000ffff1d7224 */ /* 0x000fe200078e0011 */
[----:B--2---:R0:W-:Y:S04]  /*79950*/  STL.64 [R1+0x54b8], R4 ;  /* 0x0054b80401007387 */ /* 0x0041e80000100a00 */
[----:B0-----:R-:W2:Y:S04]  /*79960*/  LDL.64 R4, [R1+0x100] ;  /* 0x0001000001047983 */ /* 0x001ea80000100a00 */
[----:B------:R-:W-:Y:S04]  /*79970*/  STL [R1+0x532c], R27 ;  /* 0x00532c1b01007387 */ /* 0x000fe80000100800 */
[----:B------:R0:W-:Y:S04]  /*79980*/  STL [R1+0x5328], R26 ;  /* 0x0053281a01007387 */ /* 0x0001e80000100800 */
[----:B------:R-:W2:Y:S04]  /*79990*/  LDL.LU R24, [R1+0x10a0] ;  /* 0x0010a00001187983 */ /* 0x000ea80000300800 */
[----:B------:R-:W2:Y:S04]  /*799a0*/  LDL.LU R25, [R1+0x10a4] ;  /* 0x0010a40001197983 */ /* 0x000ea80000300800 */
[----:B0-----:R-:W2:Y:S04]  /*799b0*/  LDL.LU R26, [R1+0x10a8] ;  /* 0x0010a800011a7983 */ /* 0x001ea80000300800 */
[----:B------:R-:W2:Y:S04]  /*799c0*/  LDL.LU R27, [R1+0x10ac] ;  /* 0x0010ac00011b7983 */ /* 0x000ea80000300800 */
[----:B------:R0:W-:Y:S04]  /*799d0*/  STL.64 [R1+0x10c0], R12 ;  /* 0x0010c00c01007387 */ /* 0x0001e80000100a00 */
[----:B------:R-:W-:Y:S04]  /*799e0*/  STL.64 [R1+0x10c8], R14 ;  /* 0x0010c80e01007387 */ /* 0x000fe80000100a00 */
[----:B0-----:R-:W3:Y:S04]  /*799f0*/  LDL.LU.64 R12, [R1+0x54d0] ;  /* 0x0054d000010c7983 */ /* 0x001ee80000300a00 */
[----:B------:R-:W3:Y:S04]  /*79a00*/  LDL.LU.64 R18, [R1+0x54c8] ;  /* 0x0054c80001127983 */ /* 0x000ee80000300a00 */
[----:B------:R-:W3:Y:S04]  /*79a10*/  LDL.LU.64 R16, [R1+0x54c0] ;  /* 0x0054c00001107983 */ /* 0x000ee80000300a00 */
[----:B------:R-:W-:Y:S04]  /*79a20*/  STL [R1+0x5334], R29 ;  /* 0x0053341d01007387 */ /* 0x000fe80000100800 */
[----:B------:R-:W-:Y:S01]  /*79a30*/  STL [R1+0x5330], R3 ;  /* 0x0053300301007387 */ /* 0x000fe20000100800 */
[----:B---3--:R-:W-:-:S15]  /*79a40*/  HMMA.16816.F32 R16, R20, R12, R16 ;  /* 0x0000000c1410723c */ /* 0x008fde0000001810 */
[----:B------:R-:W-:-:S08]  /*79a50*/  NOP ;  /* 0x0000000000007918 */ /* 0x000fd00000000000 */
[----:B------:R0:W-:Y:S04]  /*79a60*/  STL.64 [R1+0x10b0], R16 ;  /* 0x0010b01001007387 */ /* 0x0001e80000100a00 */
[----:B------:R1:W-:Y:S04]  /*79a70*/  STL.64 [R1+0x10b8], R18 ;  /* 0x0010b81201007387 */ /* 0x0003e80000100a00 */
[----:B0-----:R-:W3:Y:S04]  /*79a80*/  LDL.LU R16, [R1+0x1060] ;  /* 0x0010600001107983 */ /* 0x001ee80000300800 */
[----:B------:R-:W3:Y:S04]  /*79a90*/  LDL.LU R17, [R1+0x1064] ;  /* 0x0010640001117983 */ /* 0x000ee80000300800 */
[----:B-1----:R-:W4:Y:S04]  /*79aa0*/  LDL.LU R18, [R1+0x1068] ;  /* 0x0010680001127983 */ /* 0x002f280000300800 */
[----:B------:R-:W4:Y:S01]  /*79ab0*/  LDL.LU R19, [R1+0x106c] ;  /* 0x00106c0001137983 */ /* 0x000f220000300800 */
[----:B--2---:R-:W-:Y:S01]  /*79ac0*/  HMMA.16816.F32 R24, R20, R4, R24 ;  /* 0x000000041418723c */ /* 0x004fe20000001818 */
[----:B------:R-:W-:-:S02]  /*79ad0*/  IMAD.MOV.U32 R10, RZ, RZ, R13 ;  /* 0x000000ffff0a7224 */ /* 0x000fc400078e000d */
[----:B------:R-:W-:Y:S01]  /*79ae0*/  IMAD.MOV.U32 R11, RZ, RZ, R12 ;  /* 0x000000ffff0b7224 */ /* 0x000fe200078e000c */
[----:B----4-:R-:W-:Y:S04]  /*79af0*/  STL.64 [R1+0x54a8], R18 ;  /* 0x0054a81201007387 */ /* 0x010fe80000100a00 */
[----:B---3--:R0:W-:Y:S04]  /*79b00*/  STL.64 [R1+0x54a0], R16 ;  /* 0x0054a01001007387 */ /* 0x0081e80000100a00 */
[----:B0-----:R-:W2:Y:S04]  /*79b10*/  LDL.LU R16, [R1+0x1080] ;  /* 0x0010800001107983 */ /* 0x001ea80000300800 */
[----:B------:R-:W2:Y:S04]  /*79b20*/  LDL.LU R17, [R1+0x1084] ;  /* 0x0010840001117983 */ /* 0x000ea80000300800 */
[----:B------:R-:W2:Y:S04]  /*79b30*/  LDL.LU R18, [R1+0x1088] ;  /* 0x0010880001127983 */ /* 0x000ea80000300800 */
[----:B------:R-:W2:Y:S04]  /*79b40*/  LDL.LU R19, [R1+0x108c] ;  /* 0x00108c0001137983 */ /* 0x000ea80000300800 */
[----:B------:R-:W3:Y:S04]  /*79b50*/  LDL.64 R12, [R1+0xc0] ;  /* 0x0000c000010c7983 */ /* 0x000ee80000100a00 */
[----:B------:R-:W-:Y:S04]  /*79b60*/  STL [R1+0x533c], R10 ;  /* 0x00533c0a01007387 */ /* 0x000fe80000100800 */
[----:B------:R-:W-:Y:S04]  /*79b70*/  STL [R1+0x5338], R11 ;  /* 0x0053380b01007387 */ /* 0x000fe80000100800 */
[----:B------:R0:W-:Y:S04]  /*79b80*/  STL.64 [R1+0x10a0], R24 ;  /* 0x0010a01801007387 */ /* 0x0001e80000100a00 */
[----:B------:R-:W-:Y:S01]  /*79b90*/  STL.64 [R1+0x10a8], R26 ;  /* 0x0010a81a01007387 */ /* 0x000fe20000100a00 */
[----:B0-----:R-:W-:-:S02]  /*79ba0*/  IMAD.MOV.U32 R24, RZ, RZ, R5 ;  /* 0x000000ffff187224 */ /* 0x001fc400078e0005 */
        /* <DEDUP_REMOVED lines=14> */
[----:B------:R-:W2:Y:S04]  /*79c90*/  LDL.LU.64 R4, [R1+0x54b0] ;  /* 0x0054b00001047983 */ /* 0x000ea80000300a00 */
[----:B------:R0:W-:Y:S04]  /*79ca0*/  STL [R1+0x534c], R26 ;  /* 0x00534c1a01007387 */ /* 0x0001e80000100800 */
[----:B------:R1:W-:Y:S04]  /*79cb0*/  STL [R1+0x5348], R27 ;  /* 0x0053481b01007387 */ /* 0x0003e80000100800 */
[----:B------:R-:W4:Y:S04]  /*79cc0*/  LDL.LU R24, [R1+0x1070] ;  /* 0x0010700001187983 */ /* 0x000f280000300800 */
[----:B------:R-:W4:Y:S04]  /*79cd0*/  LDL.LU R25, [R1+0x1074] ;  /* 0x0010740001197983 */ /* 0x000f280000300800 */
[----:B0-----:R-:W4:Y:S04]  /*79ce0*/  LDL.LU R26, [R1+0x1078] ;  /* 0x00107800011a7983 */ /* 0x001f280000300800 */
[----:B-1----:R-:W4:Y:S01]  /*79cf0*/  LDL.LU R27, [R1+0x107c] ;  /* 0x00107c00011b7983 */ /* 0x002f220000300800 */
[----:B--2---:R-:W-:Y:S06]  /*79d00*/  HMMA.16816.F32 R16, R20, R4, R16 ;  /* 0x000000041410723c */ /* 0x004fec0000001810 */
[----:B------:R-:W-:-:S02]  /*79d10*/  IMAD.MOV.U32 R29, RZ, RZ, R4 ;  /* 0x000000ffff1d7224 */ /* 0x000fc400078e0004 */
[----:B------:R-:W-:-:S15]  /*79d20*/  IMAD.MOV.U32 R3, RZ, RZ, R5 ;  /* 0x000000ffff037224 */ /* 0x000fde00078e0005 */
[----:B------:R-:W-:Y:S04]  /*79d30*/  STL.64 [R1+0x1080], R16 ;  /* 0x0010801001007387 */ /* 0x000fe80000100a00 */
[----:B------:R0:W-:Y:S04]  /*79d40*/  STL.64 [R1+0x1088], R18 ;  /* 0x0010881201007387 */ /* 0x0001e80000100a00 */
[----:B0-----:R-:W3:Y:S04]  /*79d50*/  LDL.LU.64 R18, [R1+0x54a8] ;  /* 0x0054a80001127983 */ /* 0x001ee80000300a00 */
[----:B------:R-:W3:Y:S04]  /*79d60*/  LDL.LU.64 R16, [R1+0x54a0] ;  /* 0x0054a00001107983 */ /* 0x000ee80000300a00 */
[----:B------:R-:W4:Y:S04]  /*79d70*/  LDL.LU.64 R4, [R1+0x5498] ;  /* 0x0054980001047983 */ /* 0x000f280000300a00 */
[----:B------:R-:W-:Y:S04]  /*79d80*/  STL [R1+0x5354], R3 ;  /* 0x0053540301007387 */ /* 0x000fe80000100800 */
[----:B------:R-:W-:Y:S01]  /*79d90*/  STL [R1+0x5350], R29 ;  /* 0x0053501d01007387 */ /* 0x000fe20000100800 */
[----:B----4-:R-:W-:Y:S06]  /*79da0*/  HMMA.16816.F32 R24, R20, R4, R24 ;  /* 0x000000041418723c */ /* 0x010fec0000001818 */
[----:B------:R-:W-:-:S02]  /*79db0*/  IMAD.MOV.U32 R11, RZ, RZ, R5 ;  /* 0x000000ffff0b7224 */ /* 0x000fc400078e0005 */
[----:B------:R-:W-:-:S15]  /*79dc0*/  IMAD.MOV.U32 R10, RZ, RZ, R4 ;  /* 0x000000ffff0a7224 */ /* 0x000fde00078e0004 */
[----:B------:R-:W-:Y:S04]  /*79dd0*/  STL.64 [R1+0x1070], R24 ;  /* 0x0010701801007387 */ /* 0x000fe80000100a00 */
[----:B------:R-:W-:Y:S04]  /*79de0*/  STL.64 [R1+0x1078], R26 ;  /* 0x0010781a01007387 */ /* 0x000fe80000100a00 */
[----:B------:R-:W-:Y:S04]  /*79df0*/  STL [R1+0x535c], R11 ;  /* 0x00535c0b01007387 */ /* 0x000fe80000100800 */
[----:B------:R-:W-:Y:S04]  /*79e00*/  STL [R1+0x5358], R10 ;  /* 0x0053580a01007387 */ /* 0x000fe80000100800 */
[----:B------:R0:W-:Y:S04]  /*79e10*/  STL.64 [R1+0x5470], R8 ;  /* 0x0054700801007387 */ /* 0x0001e80000100a00 */
[----:B0-----:R-:W2:Y:S04]  /*79e20*/  LDL.LU R8, [R1+0x1030] ;  /* 0x0010300001087983 */ /* 0x001ea80000300800 */
[----:B------:R-:W2:Y:S04]  /*79e30*/  LDL.LU R9, [R1+0x1034] ;  /* 0x0010340001097983 */ /* 0x000ea80000300800 */
[----:B------:R-:W4:Y:S04]  /*79e40*/  LDL.LU R10, [R1+0x1038] ;  /* 0x00103800010a7983 */ /* 0x000f280000300800 */
[----:B------:R-:W4:Y:S01]  /*79e50*/  LDL.LU R11, [R1+0x103c] ;  /* 0x00103c00010b7983 */ /* 0x000f220000300800 */
[----:B---3--:R-:W-:Y:S03]  /*79e60*/  HMMA.16816.F32 R4, R20, R12, R16 ;  /* 0x0000000c1404723c */ /* 0x008fe60000001810 */
[----:B----4-:R-:W-:Y:S04]  /*79e70*/  STL.64 [R1+0x5480], R10 ;  /* 0x0054800a01007387 */ /* 0x010fe80000100a00 */
[----:B--2---:R0:W-:Y:S04]  /*79e80*/  STL.64 [R1+0x5478], R8 ;  /* 0x0054780801007387 */ /* 0x0041e80000100a00 */
[----:B0-----:R-:W2:Y:S04]  /*79e90*/  LDL.64 R8, [R1+0xa0] ;  /* 0x0000a00001087983 */ /* 0x001ea80000100a00 */
[----:B--2---:R0:W-:Y:S04]  /*79ea0*/  STL.64 [R1+0x5490], R8 ;  /* 0x0054900801007387 */ /* 0x0041e80000100a00 */
[----:B0-----:R-:W2:Y:S04]  /*79eb0*/  LDL.64 R8, [R1+0xb0] ;  /* 0x0000b00001087983 */ /* 0x001ea80000100a00 */
[----:B------:R0:W-:Y:S04]  /*79ec0*/  STL.64 [R1+0x1060], R4 ;  /* 0x0010600401007387 */ /* 0x0001e80000100a00 */
[----:B------:R-:W-:Y:S04]  /*79ed0*/  STL.64 [R1+0x1068], R6 ;  /* 0x0010680601007387 */ /* 0x000fe80000100a00 */
[----:B0-----:R-:W3:Y:S04]  /*79ee0*/  LDL.64 R4, [R1+0x60] ;  /* 0x0000600001047983 */ /* 0x001ee80000100a00 */
[----:B---3--:R0:W-:Y:S04]  /*79ef0*/  STL.64 [R1+0x5458], R4 ;  /* 0x0054580401007387 */ /* 0x0081e80000100a00 */
[----:B0-----:R-:W3:Y:S04]  /*79f00*/  LDL.64 R4, [R1+0x70] ;  /* 0x0000700001047983 */ /* 0x001ee80000100a00 */
[----:B---3--:R0:W-:Y:S04]  /*79f10*/  STL.64 [R1+0x5460], R4 ;  /* 0x0054600401007387 */ /* 0x0081e80000100a00 */
[----:B0-----:R-:W3:Y:S04]  /*79f20*/  LDL.64 R4, [R1+0x80] ;  /* 0x0000800001047983 */ /* 0x001ee80000100a00 */
[----:B---3--:R0:W-:Y:S04]  /*79f30*/  STL.64 [R1+0x5468], R4 ;  /* 0x0054680401007387 */ /* 0x0081e80000100a00 */
[----:B0-----:R-:W3:Y:S01]  /*79f40*/  LDL.64 R4, [R1+0x90] ;  /* 0x0000900001047983 */ /* 0x001ee20000100a00 */
[----:B------:R-:W-:-:S02]  /*79f50*/  IMAD.MOV.U32 R25, RZ, RZ, R13 ;  /* 0x000000ffff197224 */ /* 0x000fc400078e000d */
[----:B------:R-:W-:Y:S01]  /*79f60*/  IMAD.MOV.U32 R24, RZ, RZ, R12 ;  /* 0x000000ffff187224 */ /* 0x000fe200078e000c */
[----:B---3--:R0:W-:Y:S04]  /*79f70*/  STL.64 [R1+0x5488], R4 ;  /* 0x0054880401007387 */ /* 0x0081e80000100a00 */
[----:B0-----:R-:W3:Y:S04]  /*79f80*/  LDL.LU R4, [R1+0x1040] ;  /* 0x0010400001047983 */ /* 0x001ee80000300800 */
[----:B------:R-:W3:Y:S04]  /*79f90*/  LDL.LU R5, [R1+0x1044] ;  /* 0x0010440001057983 */ /* 0x000ee80000300800 */
[----:B------:R-:W3:Y:S04]  /*79fa0*/  LDL.LU R6, [R1+0x1048] ;  /* 0x0010480001067983 */ /* 0x000ee80000300800 */
[----:B------:R-:W3:Y:S04]  /*79fb0*/  LDL.LU R7, [R1+0x104c] ;  /* 0x00104c0001077983 */ /* 0x000ee80000300800 */
[----:B------:R-:W4:Y:S04]  /*79fc0*/  LDL.LU R16, [R1+0xff0] ;  /* 0x000ff00001107983 */ /* 0x000f280000300800 */
[----:B------:R-:W4:Y:S04]  /*79fd0*/  LDL.LU R17, [R1+0xff4] ;  /* 0x000ff40001117983 */ /* 0x000f280000300800 */
[----:B------:R-:W4:Y:S04]  /*79fe0*/  LDL.LU R18, [R1+0xff8] ;  /* 0x000ff80001127983 */ /* 0x000f280000300800 */
[----:B------:R-:W4:Y:S04]  /*79ff0*/  LDL.LU R19, [R1+0xffc] ;  /* 0x000ffc0001137983 */ /* 0x000f280000300800 */
[----:B------:R-:W4:Y:S04]  /*7a000*/  LDL.64 R12, [R1+0x50] ;  /* 0x00005000010c7983 */ /* 0x000f280000100a00 */
[----:B------:R-:W-:Y:S04]  /*7a010*/  STL [R1+0x5364], R25 ;  /* 0x0053641901007387 */ /* 0x000fe80000100800 */
[----:B------:R0:W-:Y:S04]  /*7a020*/  STL [R1+0x5360], R24 ;  /* 0x0053601801007387 */ /* 0x0001e80000100800 */
[----:B0-----:R-:W2:Y:S04]  /*7a030*/  LDL.LU R24, [R1+0x1050] ;  /* 0x0010500001187983 */ /* 0x001ea80000300800 */
[----:B------:R-:W2:Y:S04]  /*7a040*/  LDL.LU R25, [R1+0x1054] ;  /* 0x0010540001197983 */ /* 0x000ea80000300800 */
[----:B------:R-:W2:Y:S04]  /*7a050*/  LDL.LU R26, [R1+0x1058] ;  /* 0x00105800011a7983 */ /* 0x000ea80000300800 */
[----:B------:R-:W2:Y:S02]  /*7a060*/  LDL.LU R27, [R1+0x105c] ;  /* 0x00105c00011b7983 */ /* 0x000ea40000300800 */
[----:B--2---:R-:W-:-:S15]  /*7a070*/  HMMA.16816.F32 R24, R20, R8, R24 ;  /* 0x000000081418723c */ /* 0x004fde0000001818 */
        /* <DEDUP_REMOVED lines=8> */
[----:B------:R-:W2:Y:S04]  /*7a100*/  LDL.LU R24, [R1+0x1020] ;  /* 0x0010200001187983 */ /* 0x000ea80000300800 */
[----:B------:R-:W2:Y:S04]  /*7a110*/  LDL.LU R25, [R1+0x1024] ;  /* 0x0010240001197983 */ /* 0x000ea80000300800 */
[----:B0-----:R-:W2:Y:S04]  /*7a120*/  LDL.LU R26, [R1+0x1028] ;  /* 0x00102800011a7983 */ /* 0x001ea80000300800 */
[----:B------:R-:W2:Y:S01]  /*7a130*/  LDL.LU R27, [R1+0x102c] ;  /* 0x00102c00011b7983 */ /* 0x000ea20000300800 */
[----:B---3--:R-:W-:Y:S06]  /*7a140*/  HMMA.16816.F32 R4, R20, R8, R4 ;  /* 0x000000081404723c */ /* 0x008fec0000001804 */
[----:B------:R-:W-:-:S02]  /*7a150*/  IMAD.MOV.U32 R3, RZ, RZ, R8 ;  /* 0x000000ffff037224 */ /* 0x000fc400078e0008 */
[----:B------:R-:W-:-:S15]  /*7a160*/  IMAD.MOV.U32 R29, RZ, RZ, R9 ;  /* 0x000000ffff1d7224 */ /* 0x000fde00078e0009 */
        /* <DEDUP_REMOVED lines=11> */
[----:B0-----:R-:W3:Y:S01]  /*7a220*/  LDL.LU.64 R8, [R1+0x5470] ;  /* 0x0054700001087983 */ /* 0x001ee20000300a00 */
[----:B-1----:R-:W-:Y:S02]  /*7a230*/  IMAD.MOV.U32 R11, RZ, RZ, R4 ;  /* 0x000000ffff0b7224 */ /* 0x002fe400078e0004 */
[----:B------:R-:W-:-:S02]  /*7a240*/  IMAD.MOV.U32 R10, RZ, RZ, R5 ;  /* 0x000000ffff0a7224 */ /* 0x000fc400078e0005 */
[----:B------:R-:W2:Y:S04]  /*7a250*/  LDL.LU.64 R4, [R1+0x5468] ;  /* 0x0054680001047983 */ /* 0x000ea80000300a00 */
[----:B------:R-:W-:Y:S04]  /*7a260*/  STL [R1+0x537c], R10 ;  /* 0x00537c0a01007387 */ /* 0x000fe80000100800 */
[----:B------:R-:W-:Y:S01]  /*7a270*/  STL [R1+0x5378], R11 ;  /* 0x0053780b01007387 */ /* 0x000fe20000100800 */
[----:B--2---:R-:W-:-:S15]  /*7a280*/  HMMA.16816.F32 R24, R20, R4, R24 ;  /* 0x000000041418723c */ /* 0x004fde0000001818 */
[----:B------:R-:W-:-:S08]  /*7a290*/  NOP ;  /* 0x0000000000007918 */ /* 0x000fd00000000000 */
[----:B------:R0:W-:Y:S04]  /*7a2a0*/  STL.64 [R1+0x1020], R24 ;  /* 0x0010201801007387 */ /* 0x0001e80000100a00 */
[----:B------:R-:W-:Y:S01]  /*7a2b0*/  STL.64 [R1+0x1028], R26 ;  /* 0x0010281a01007387 */ /* 0x000fe20000100a00 */
[----:B0-----:R-:W-:Y:S02]  /*7a2c0*/  IMAD.MOV.U32 R24, RZ, RZ, R5 ;  /* 0x000000ffff187224 */ /* 0x001fe400078e0005 */
[----:B------:R-:W-:Y:S02]  /*7a2d0*/  IMAD.MOV.U32 R25, RZ, RZ, R4 ;  /* 0x000000ffff197224 */ /* 0x000fe400078e0004 */
[----:B------:R-:W2:Y:S04]  /*7a2e0*/  LDL.LU.64 R4, [R1+0x5460] ;  /* 0x0054600001047983 */ /* 0x000ea80000300a00 */
[----:B------:R0:W-:Y:S04]  /*7a2f0*/  STL [R1+0x5384], R24 ;  /* 0x0053841801007387 */ /* 0x0001e80000100800 */
[----:B------:R1:W-:Y:S04]  /*7a300*/  STL [R1+0x5380], R25 ;  /* 0x0053801901007387 */ /* 0x0003e80000100800 */
[----:B0-----:R-:W2:Y:S04]  /*7a310*/  LDL.LU R24, [R1+0x1010] ;  /* 0x0010100001187983 */ /* 0x001ea80000300800 */
[----:B-1----:R-:W2:Y:S04]  /*7a320*/  LDL.LU R25, [R1+0x1014] ;  /* 0x0010140001197983 */ /* 0x002ea80000300800 */
        /* <DEDUP_REMOVED lines=11> */
[----:B------:R-:W3:Y:S04]  /*7a3e0*/  LDL.LU R24, [R1+0x1000] ;  /* 0x0010000001187983 */ /* 0x000ee80000300800 */
[----:B------:R-:W3:Y:S04]  /*7a3f0*/  LDL.LU R25, [R1+0x1004] ;  /* 0x0010040001197983 */ /* 0x000ee80000300800 */
[----:B0-----:R-:W3:Y:S04]  /*7a400*/  LDL.LU R26, [R1+0x1008] ;  /* 0x00100800011a7983 */ /* 0x001ee80000300800 */
[----:B-1----:R-:W3:Y:S01]  /*7a410*/  LDL.LU R27, [R1+0x100c] ;  /* 0x00100c00011b7983 */ /* 0x002ee20000300800 */
[----:B----4-:R-:W-:-:S02]  /*7a420*/  IMAD.MOV.U32 R10, RZ, RZ, R12 ;  /* 0x000000ffff0a7224 */ /* 0x010fc400078e000c */
[----:B------:R-:W-:Y:S02]  /*7a430*/  IMAD.MOV.U32 R11, RZ, RZ, R13 ;  /* 0x000000ffff0b7224 */ /* 0x000fe400078e000d */
[----:B--2---:R-:W-:Y:S02]  /*7a440*/  IMAD.MOV.U32 R29, RZ, RZ, R4 ;  /* 0x000000ffff1d7224 */ /* 0x004fe400078e0004 */
[----:B------:R-:W-:Y:S01]  /*7a450*/  IMAD.MOV.U32 R3, RZ, RZ, R5 ;  /* 0x000000ffff037224 */ /* 0x000fe200078e0005 */
[C---:B---3--:R-:W-:Y:S06]  /*7a460*/  HMMA.16816.F32 R24, R20.reuse, R4, R24 ;  /* 0x000000041418723c */ /* 0x048fec0000001818 */
[----:B------:R-:W-:-:S15]  /*7a470*/  HMMA.16816.F32 R4, R20, R12, R16 ;  /* 0x0000000c1404723c */ /* 0x000fde0000001810 */
[----:B------:R-:W-:-:S02]  /*7a480*/  NOP ;  /* 0x0000000000007918 */ /* 0x000fc40000000000 */
[----:B------:R-:W-:Y:S04]  /*7a490*/  STL.64 [R1+0x1000], R24 ;  /* 0x0010001801007387 */ /* 0x000fe80000100a00 */
[----:B------:R-:W-:Y:S04]  /*7a4a0*/  STL.64 [R1+0x1008], R26 ;  /* 0x0010081a01007387 */ /* 0x000fe80000100a00 */
[----:B------:R-:W-:Y:S04]  /*7a4b0*/  STL [R1+0x5394], R3 ;  /* 0x0053940301007387 */ /* 0x000fe80000100800 */
[----:B------:R-:W-:Y:S04]  /*7a4c0*/  STL [R1+0x5390], R29 ;  /* 0x0053901d01007387 */ /* 0x000fe80000100800 */
[----:B------:R-:W-:Y:S04]  /*7a4d0*/  STL.64 [R1+0xff0], R4 ;  /* 0x000ff00401007387 */ /* 0x000fe80000100a00 */
[----:B------:R-:W-:Y:S04]  /*7a4e0*/  STL.64 [R1+0xff8], R6 ;  /* 0x000ff80601007387 */ /* 0x000fe80000100a00 */
[----:B------:R-:W2:Y:S04]  /*7a4f0*/  LDL.64 R12, [R1] ;  /* 0x00000000010c7983 */ /* 0x000ea80000100a00 */
[----:B--2---:R0:W-:Y:S04]  /*7a500*/  STL.64 [R1+0x5418], R12 ;  /* 0x0054180c01007387 */ /* 0x0041e80000100a00 */
[----:B0-----:R-:W2:Y:S04]  /*7a510*/  LDL.64 R12, [R1+0x10] ;  /* 0x00001000010c7983 */ /* 0x001ea80000100a00 */
[----:B--2---:R0:W-:Y:S04]  /*7a520*/  STL.64 [R1+0x5430], R12 ;  /* 0x0054300c01007387 */ /* 0x0041e80000100a00 */
        /* <DEDUP_REMOVED lines=8> */
[----:B0-----:R-:W2:Y:S04]  /*7a5b0*/  LDL.64 R12, [R1+0x20] ;  /* 0x00002000010c7983 */ /* 0x001ea80000100a00 */
[----:B--2---:R0:W-:Y:S04]  /*7a5c0*/  STL.64 [R1+0x5448], R12 ;  /* 0x0054480c01007387 */ /* 0x0041e80000100a00 */
[----:B0-----:R-:W2:Y:S04]  /*7a5d0*/  LDL.64 R12, [R1+0x30] ;  /* 0x00003000010c7983 */ /* 0x001ea80000100a00 */
[----:B--2---:R0:W-:Y:S04]  /*7a5e0*/  STL.64 [R1+0x5450], R12 ;  /* 0x0054500c01007387 */ /* 0x0041e80000100a00 */
[----:B0-----:R-:W4:Y:S04]  /*7a5f0*/  LDL.64 R12, [R1+0x40] ;  /* 0x00004000010c7983 */ /* 0x001f280000100a00 */
        /* <DEDUP_REMOVED lines=31> */
[----:B------:R0:W-:Y:S04]  /*7a7f0*/  STL.64 [R1+0xfe0], R24 ;  /* 0x000fe01801007387 */ /* 0x0001e80000100a00 */
[----:B------:R-:W-:Y:S01]  /*7a800*/  STL.64 [R1+0xfe8], R26 ;  /* 0x000fe81a01007387 */ /* 0x000fe20000100a00 */
[----:B0-----:R-:W-:-:S02]  /*7a810*/  IMAD.MOV.U32 R25, RZ, RZ, R13 ;  /* 0x000000ffff197224 */ /* 0x001fc400078e000d */
[----:B------:R-:W-:Y:S02]  /*7a820*/  IMAD.MOV.U32 R24, RZ, RZ, R12 ;  /* 0x000000ffff187224 */ /* 0x000fe400078e000c */
[----:B------:R-:W4:Y:S04]  /*7a830*/  LDL.LU.64 R12, [R1+0x5450] ;  /* 0x00545000010c7983 */ /* 0x000f280000300a00 */
[----:B------:R-:W-:Y:S04]  /*7a840*/  STL [R1+0x53a4], R25 ;  /* 0x0053a41901007387 */ /* 0x000fe80000100800 */
[----:B------:R0:W-:Y:S04]  /*7a850*/  STL [R1+0x53a0], R24 ;  /* 0x0053a01801007387 */ /* 0x0001e80000100800 */
[----:B0-----:R-:W4:Y:S04]  /*7a860*/  LDL.LU R24, [R1+0xfd0] ;  /* 0x000fd00001187983 */ /* 0x001f280000300800 */
[----:B------:R-:W4:Y:S04]  /*7a870*/  LDL.LU R25, [R1+0xfd4] ;  /* 0x000fd40001197983 */ /* 0x000f280000300800 */
        /* <DEDUP_REMOVED lines=32> */
[----:B------:R-:W4:Y:S04]  /*7aa80*/  LDL.LU R14, [R1+0x5400] ;  /* 0x00540000010e7983 */ /* 0x000f280000300800 */
[----:B------:R-:W2:Y:S04]  /*7aa90*/  LDL.LU.64 R12, [R1+0x53f8] ;  /* 0x0053f800010c7983 */ /* 0x000ea80000300a00 */
[----:B------:R-:W-:Y:S04]  /*7aaa0*/  STL.64 [R1+0x53b0], R26 ;  /* 0x0053b01a01007387 */ /* 0x000fe80000100a00 */
[----:B------:R0:W-:Y:S04]  /*7aab0*/  STL.64 [R1+0x53a8], R24 ;  /* 0x0053a81801007387 */ /* 0x0001e80000100a00 */
[----:B0-----:R-:W3:Y:S04]  /*7aac0*/  LDL.LU R24, [R1+0x420] ;  /* 0x0004200001187983 */ /* 0x001ee80000300800 */
[----:B------:R-:W3:Y:S04]  /*7aad0*/  LDL.LU R25, [R1+0x424] ;  /* 0x0004240001197983 */ /* 0x000ee80000300800 */
[----:B------:R-:W3:Y:S04]  /*7aae0*/  LDL.LU R26, [R1+0x428] ;  /* 0x00042800011a7983 */ /* 0x000ee80000300800 */
[----:B------:R-:W3:Y:S01]  /*7aaf0*/  LDL.LU R27, [R1+0x42c] ;  /* 0x00042c00011b7983 */ /* 0x000ee20000300800 */
[----:B--2---:R-:W-:-:S15]  /*7ab00*/  HMMA.16816.F32 R4, R20, R12, R4 ;  /* 0x0000000c1404723c */ /* 0x004fde0000001804 */
[----:B------:R-:W-:-:S08]  /*7ab10*/  NOP ;  /* 0x0000000000007918 */ /* 0x000fd00000000000 */
[----:B------:R-:W-:Y:S04]  /*7ab20*/  STL.64 [R1+0xf90], R4 ;  /* 0x000f900401007387 */ /* 0x000fe80000100a00 */
[----:B------:R0:W-:Y:S04]  /*7ab30*/  STL.64 [R1+0xf98], R6 ;  /* 0x000f980601007387 */ /* 0x0001e80000100a00 */
[----:B0-----:R-:W2:Y:S04]  /*7ab40*/  LDL.LU.64 R6, [R1+0x53f0] ;  /* 0x0053f00001067983 */ /* 0x001ea80000300a00 */
[----:B------:R-:W2:Y:S04]  /*7ab50*/  LDL.LU.64 R4, [R1+0x53e8] ;  /* 0x0053e80001047983 */ /* 0x000ea80000300a00 */
[----:B----4-:R-:W-:Y:S04]  /*7ab60*/  STL [R1+0x53c0], R14 ;  /* 0x0053c00e01007387 */ /* 0x010fe80000100800 */
[----:B------:R0:W-:Y:S04]  /*7ab70*/  STL.64 [R1+0x53b8], R12 ;  /* 0x0053b80c01007387 */ /* 0x0001e80000100a00 */
[----:B0-----:R-:W4:Y:S01]  /*7ab80*/  LDL.64 R12, [R1+0x1c0] ;  /* 0x0001c000010c7983 */ /* 0x001f220000100a00 */
[----:B--2---:R-:W-:-:S15]  /*7ab90*/  HMMA.16816.F32 R4, R20, R8, R4 ;  /* 0x000000081404723c */ /* 0x004fde0000001804 */
[----:B------:R-:W-:-:S08]  /*7aba0*/  NOP ;  /* 0x0000000000007918 */ /* 0x000fd00000000000 */
[----:B------:R-:W-:Y:S04]  /*7abb0*/  STL.64 [R1+0xf80], R4 ;  /* 0x000f800401007387 */ /* 0x000fe80000100a00 */
[----:B------:R0:W-:Y:S04]  /*7abc0*/  STL.64 [R1+0xf88], R6 ;  /* 0x000f880601007387 */ /* 0x0001e80000100a00 */
[----:B0-----:R-:W2:Y:S04]  /*7abd0*/  LDL.LU.64 R6, [R1+0x53e0] ;  /* 0x0053e00001067983 */ /* 0x001ea80000300a00 */
[----:B------:R-:W3:Y:S04]  /*7abe0*/  LDL.LU.64 R4, [R1+0x53d8] ;  /* 0x0053d80001047983 */ /* 0x000ee80000300a00 */
[----:B------:R-:W-:Y:S01]  /*7abf0*/  STL.64 [R1+0x52f0], R8 ;  /* 0x0052f00801007387 */ /* 0x000fe20000100a00 */
[----:B------:R-:W0:Y:S01]  /*7ac00*/  S2R R0, SR_TID.X ;  /* 0x0000000000007919 */ /* 0x000e220000002100 */
[----:B---3--:R-:W-:Y:S02]  /*7ac10*/  HMMA.16816.F32 R20, R20, R4, R16 ;  /* 0x000000041414723c */ /* 0x008fe40000001810 */
[----:B------:R-:W3:Y:S04]  /*7ac20*/  LDL.LU.64 R18, [R1+0x53d0] ;  /* 0x0053d00001127983 */ /* 0x000ee80000300a00 */
[----:B------:R-:W3:Y:S01]  /*7ac30*/  LDL.LU.64 R16, [R1+0x53c8] ;  /* 0x0053c80001107983 */ /* 0x000ee20000300a00 */
[----:B0-----:R-:W-:-:S02]  /*7ac40*/  IMAD.SHL.U32 R28, R0, 0x2, RZ ;  /* 0x00000002001c7824 */ /* 0x001fc400078e00ff */
[----:B------:R-:W-:-:S14]  /*7ac50*/  IMAD.SHL.U32 R15, R0, 0x80, RZ ;  /* 0x00000080000f7824 */ /* 0x000fdc00078e00ff */
[----:B------:R2:W-:Y:S04]  /*7ac60*/  STL.64 [R1+0x460], R20 ;  /* 0x0004601401007387 */ /* 0x0005e80000100a00 */
[----:B------:R-:W-:Y:S04]  /*7ac70*/  STL.64 [R1+0x468], R22 ;  /* 0x0004681601007387 */ /* 0x000fe80000100a00 */
[----:B------:R-:W3:Y:S01]  /*7ac80*/  LDL.LU R14, [R1+0x53c0] ;  /* 0x0053c000010e7983 */ /* 0x000ee20000300800 */
[----:B--2---:R-:W-:Y:S01]  /*7ac90*/  IMAD.MOV.U32 R20, RZ, RZ, R7 ;  /* 0x000000ffff147224 */ /* 0x004fe200078e0007 */
[----:B------:R-:W-:Y:S01]  /*7aca0*/  LOP3.LUT R7, R0, 0x7, RZ, 0xc0, !PT ;  /* 0x0000000700077812 */ /* 0x000fe200078ec0ff */
[----:B------:R-:W-:-:S04]  /*7acb0*/  IMAD.MOV.U32 R21, RZ, RZ, R2 ;  /* 0x000000ffff157224 */ /* 0x000fc800078e0002 */
[----:B------:R-:W-:Y:S02]  /*7acc0*/  IMAD R7, R7, 0x110, RZ ;  /* 0x0000011007077824 */ /* 0x000fe400078e02ff */
[----:B----4-:R-:W-:Y:S02]  /*7acd0*/  IMAD.MOV.U32 R2, RZ, RZ, R12 ;  /* 0x000000ffff027224 */ /* 0x010fe400078e000c */
[----:B------:R-:W-:Y:S01]  /*7ace0*/  IMAD.MOV.U32 R0, RZ, RZ, R13 ;  /* 0x000000ffff007224 */ /* 0x000fe200078e000d */
[----:B------:R-:W-:Y:S01]  /*7acf0*/  LOP3.LUT R28, R7, 0x10, R28, 0x78, !PT ;  /* 0x00000010071c7812 */ /* 0x000fe200078e781c */
[----:B---3--:R-:W-:Y:S01]  /*7ad00*/  HMMA.16816.F32 R24, R16, R12, R24 ;  /* 0x0000000c1018723c */ /* 0x008fe20000001818 */
[----:B------:R-:W2:-:S15]  /*7ad10*/  LDL.LU.64 R12, [R1+0x53b8] ;  /* 0x0053b800010c7983 */ /* 0x000e9e0000300a00 */
[----:B------:R-:W-:-:S07]  /*7ad20*/  NOP ;  /* 0x0000000000007918 */ /* 0x000fce0000000000 */
[----:B------:R-:W-:Y:S01]  /*7ad30*/  STL [R1+0x424], R25 ;  /* 0x0004241901007387 */ /* 0x000fe20000100800 */
[----:B------:R-:W-:-:S03]  /*7ad40*/  IMAD.MOV.U32 R7, RZ, RZ, R24 ;  /* 0x000000ffff077224 */ /* 0x000fc600078e0018 */
[----:B------:R0:W-:Y:S04]  /*7ad50*/  STL.64 [R1+0x428], R26 ;  /* 0x0004281a01007387 */ /* 0x0001e80000100a00 */
[----:B0-----:R-:W3:Y:S04]  /*7ad60*/  LDL.LU.64 R26, [R1+0x53b0] ;  /* 0x0053b000011a7983 */ /* 0x001ee80000300a00 */
[----:B------:R-:W4:Y:S04]  /*7ad70*/  LDL.LU.64 R24, [R1+0x53a8] ;  /* 0x0053a80001187983 */ /* 0x000f280000300a00 */
[----:B------:R-:W-:Y:S04]  /*7ad80*/  STL.64 [R1+0x5090], R6 ;  /* 0x0050900601007387 */ /* 0x000fe80000100a00 */
[----:B------:R0:W-:Y:S04]  /*7ad90*/  STL.64 [R1+0x5088], R4 ;  /* 0x0050880401007387 */ /* 0x0001e80000100a00 */
[----:B0-----:R-:W2:Y:S04]  /*7ada0*/  LDL.LU R4, [R1+0x410] ;  /* 0x0004100001047983 */ /* 0x001ea80000300800 */
[----:B------:R-:W2:Y:S04]  /*7adb0*/  LDL.LU R5, [R1+0x414] ;  /* 0x0004140001057983 */ /* 0x000ea80000300800 */
[----:B------:R-:W2:Y:S04]  /*7adc0*/  LDL.LU R6, [R1+0x418] ;  /* 0x0004180001067983 */ /* 0x000ea80000300800 */
[----:B------:R-:W2:Y:S01]  /*7add0*/  LDL.LU R7, [R1+0x41c] ;  /* 0x00041c0001077983 */ /* 0x000ea20000300800 */
[----:B------:R-:W-:Y:S01]  /*7ade0*/  LOP3.LUT R28, R28, 0x800, R15, 0xf8, !PT ;  /* 0x000008001c1c7812 */ /* 0x000fe200078ef80f */
[----:B--2---:R-:W-:-:S15]  /*7adf0*/  HMMA.16816.F32 R20, R16, R20, R4 ;  /* 0x000000141014723c */ /* 0x004fde0000001804 */
[----:B------:R-:W-:-:S09]  /*7ae00*/  NOP ;  /* 0x0000000000007918 */ /* 0x000fd20000000000 */
[----:B------:R-:W-:Y:S01]  /*7ae10*/  IMAD.MOV.U32 R15, RZ, RZ, R20 ;  /* 0x000000ffff0f7224 */ /* 0x000fe200078e0014 */
[----:B------:R0:W-:Y:S04]  /*7ae20*/  STL [R1+0x414], R21 ;  /* 0x0004141501007387 */ /* 0x0001e80000100800 */
[----:B------:R-:W-:Y:S01]  /*7ae30*/  STL.64 [R1+0x418], R22 ;  /* 0x0004181601007387 */ /* 0x000fe20000100a00 */
[----:B----4-:R-:W-:-:S03]  /*7ae40*/  IMAD.MOV.U32 R20, RZ, RZ, R25 ;  /* 0x000000ffff147224 */ /* 0x010fc600078e0019 */
[----:B------:R-:W-:Y:S04]  /*7ae50*/  STL.64 [R1+0x50a0], R14 ;  /* 0x0050a00e01007387 */ /* 0x000fe80000100a00 */
[----:B------:R1:W-:Y:S04]  /*7ae60*/  STL.64 [R1+0x5098], R12 ;  /* 0x0050980c01007387 */ /* 0x0003e80000100a00 */
[----:B------:R-:W2:Y:S01]  /*7ae70*/  LDL.LU R25, [R1+0x53a4] ;  /* 0x0053a40001197983 */ /* 0x000ea20000300800 */
[----:B0-----:R-:W-:-:S03]  /*7ae80*/  IMAD.MOV.U32 R21, RZ, RZ, R24 ;  /* 0x000000ffff157224 */ /* 0x001fc600078e0018 */
[----:B------:R-:W4:Y:S04]  /*7ae90*/  LDL.LU R24, [R1+0x53a0] ;  /* 0x0053a00001187983 */ /* 0x000f280000300800 */
[----:B------:R0:W-:Y:S04]  /*7aea0*/  STL.64 [R1+0x50a8], R20 ;  /* 0x0050a81401007387 */ /* 0x0001e80000100a00 */
[----:B------:R-:W3:Y:S04]  /*7aeb0*/  LDL.LU R4, [R1+0x800] ;  /* 0x0008000001047983 */ /* 0x000ee80000300800 */
        /* <DEDUP_REMOVED lines=17> */
[----:B----4-:R0:W-:Y:S04]  /*7afd0*/  STL.64 [R1+0x50c8], R20 ;  /* 0x0050c81401007387 */ /* 0x0101e80000100a00 */
[----:B------:R-:W2:Y:S04]  /*7afe0*/  LDL.LU R3, [R1+0x5394] ;  /* 0x0053940001037983 */ /* 0x000ea80000300800 */
        /* <DEDUP_REMOVED lines=8> */
[----:B--2---:R-:W-:Y:S04]  /*7b070*/  STL.64 [R1+0x50e8], R14 ;  /* 0x0050e80e01007387 */ /* 0x004fe80000100a00 */
[----:B---3--:R0:W-:Y:S04]  /*7b080*/  STL.64 [R1+0x50e0], R12 ;  /* 0x0050e00c01007387 */ /* 0x0081e80000100a00 */
[----:B------:R-:W2:Y:S04]  /*7b090*/  LDL.LU R26, [R1+0x538c] ;  /* 0x00538c00011a7983 */ /* 0x000ea80000300800 */
[----:B------:R-:W3:Y:S04]  /*7b0a0*/  LDL.LU R27, [R1+0x5388] ;  /* 0x00538800011b7983 */ /* 0x000ee80000300800 */
[----:B------:R4:W-:Y:S04]  /*7b0b0*/  STL.64 [R1+0x50f0], R20 ;  /* 0x0050f01401007387 */ /* 0x0009e80000100a00 */
[----:B-1----:R-:W4:Y:S04]  /*7b0c0*/  LDL.LU R4, [R1+0x830] ;  /* 0x0008300001047983 */ /* 0x002f280000300800 */
[----:B------:R-:W4:Y:S04]  /*7b0d0*/  LDL.LU R5, [R1+0x834] ;  /* 0x0008340001057983 */ /* 0x000f280000300800 */
[----:B------:R-:W2:Y:S04]  /*7b0e0*/  LDL.LU R6, [R1+0x838] ;  /* 0x0008380001067983 */ /* 0x000ea80000300800 */
[----:B------:R-:W2:Y:S01]  /*7b0f0*/  LDL.LU R7, [R1+0x83c] ;  /* 0x00083c0001077983 */ /* 0x000ea20000300800 */
[----:B0-----:R-:W-:-:S02]  /*7b100*/  IMAD.MOV.U32 R12, RZ, RZ, R24 ;  /* 0x000000ffff0c7224 */ /* 0x001fc400078e0018 */
[----:B------:R-:W-:Y:S01]  /*7b110*/  IMAD.MOV.U32 R13, RZ, RZ, R25 ;  /* 0x000000ffff0d7224 */ /* 0x000fe200078e0019 */
[----:B--2---:R-:W-:Y:S04]  /*7b120*/  STL.64 [R1+0x5100], R6 ;  /* 0x0051000601007387 */ /* 0x004fe80000100a00 */
[----:B----4-:R0:W-:Y:S04]  /*7b130*/  STL.64 [R1+0x50f8], R4 ;  /* 0x0050f80401007387 */ /* 0x0101e80000100a00 */
        /* <DEDUP_REMOVED lines=13> */
[----:B------:R1:W-:Y:S01]  /*7b210*/  STL.64 [R1+0x5120], R4 ;  /* 0x0051200401007387 */ /* 0x0003e20000100a00 */
[----:B0-----:R-:W-:-:S02]  /*7b220*/  IMAD.MOV.U32 R20, RZ, RZ, R29 ;  /* 0x000000ffff147224 */ /* 0x001fc400078e001d */
[----:B------:R-:W-:Y:S01]  /*7b230*/  IMAD.MOV.U32 R21, RZ, RZ, R3 ;  /* 0x000000ffff157224 */ /* 0x000fe200078e0003 */
[----:B------:R-:W2:Y:S04]  /*7b240*/  LDL.LU R29, [R1+0x5374] ;  /* 0x00537400011d7983 */ /* 0x000ea80000300800 */
[----:B------:R-:W2:Y:S04]  /*7b250*/  LDL.LU R3, [R1+0x5370] ;  /* 0x0053700001037983 */ /* 0x000ea80000300800 */
[----:B------:R0:W-:Y:S04]  /*7b260*/  STL.64 [R1+0x5128], R20 ;  /* 0x0051281401007387 */ /* 0x0001e80000100a00 */
[----:B-1----:R-:W4:Y:S04]  /*7b270*/  LDL.LU R4, [R1+0x860] ;  /* 0x0008600001047983 */ /* 0x002f280000300800 */
[----:B------:R-:W4:Y:S04]  /*7b280*/  LDL.LU R5, [R1+0x864] ;  /* 0x0008640001057983 */ /* 0x000f280000300800 */
[----:B------:R-:W3:Y:S04]  /*7b290*/  LDL.LU R6, [R1+0x868] ;  /* 0x0008680001067983 */ /* 0x000ee80000300800 */
[----:B------:R-:W3:Y:S01]  /*7b2a0*/  LDL.LU R7, [R1+0x86c] ;  /* 0x00086c0001077983 */ /* 0x000ee20000300800 */
[----:B0-----:R-:W-:-:S02]  /*7b2b0*/  IMAD.MOV.U32 R20, RZ, RZ, R27 ;  /* 0x000000ffff147224 */ /* 0x001fc400078e001b */
[----:B------:R-:W-:Y:S01]  /*7b2c0*/  IMAD.MOV.U32 R21, RZ, RZ, R26 ;  /* 0x000000ffff157224 */ /* 0x000fe200078e001a */
[----:B---3--:R-:W-:Y:S04]  /*7b2d0*/  STL.64 [R1+0x5138], R6 ;  /* 0x0051380601007387 */ /* 0x008fe80000100a00 */
[----:B----4-:R0:W-:Y:S04]  /*7b2e0*/  STL.64 [R1+0x5130], R4 ;  /* 0x0051300401007387 */ /* 0x0101e80000100a00 */
[----:B------:R-:W3:Y:S04]  /*7b2f0*/  LDL.LU R27, [R1+0x536c] ;  /* 0x00536c00011b7983 */ /* 0x000ee80000300800 */
[----:B------:R-:W4:Y:S04]  /*7b300*/  LDL.LU R26, [R1+0x5368] ;  /* 0x00536800011a7983 */ /* 0x000f280000300800 */
[----:B------:R1:W-:Y:S04]  /*7b310*/  STL.64 [R1+0x5140], R20 ;  /* 0x0051401401007387 */ /* 0x0003e80000100a00 */
[----:B0-----:R-:W2:Y:S04]  /*7b320*/  LDL.LU R4, [R1+0x870] ;  /* 0x0008700001047983 */ /* 0x001ea80000300800 */
[----:B------:R-:W2:Y:S04]  /*7b330*/  LDL.LU R5, [R1+0x874] ;  /* 0x0008740001057983 */ /* 0x000ea80000300800 */
[----:B------:R-:W3:Y:S04]  /*7b340*/  LDL.LU R6, [R1+0x878] ;  /* 0x0008780001067983 */ /* 0x000ee80000300800 */
[----:B------:R-:W3:Y:S01]  /*7b350*/  LDL.LU R7, [R1+0x87c] ;  /* 0x00087c0001077983 */ /* 0x000ee20000300800 */
[----:B-1----:R-:W-:-:S02]  /*7b360*/  IMAD.MOV.U32 R20, RZ, RZ, R25 ;  /* 0x000000ffff147224 */ /* 0x002fc400078e0019 */
[----:B------:R-:W-:Y:S01]  /*7b370*/  IMAD.MOV.U32 R21, RZ, RZ, R24 ;  /* 0x000000ffff157224 */ /* 0x000fe200078e0018 */
[----:B---3--:R-:W-:Y:S04]  /*7b380*/  STL.64 [R1+0x5150], R6 ;  /* 0x0051500601007387 */ /* 0x008fe80000100a00 */
[----:B--2---:R0:W-:Y:S04]  /*7b390*/  STL.64 [R1+0x5148], R4 ;  /* 0x0051480401007387 */ /* 0x0041e80000100a00 */
        /* <DEDUP_REMOVED lines=16> */
[----:B------:R-:W2:Y:S04]  /*7b4a0*/  LDL.LU R3, [R1+0x5354] ;  /* 0x0053540001037983 */ /* 0x000ea80000300800 */
        /* <DEDUP_REMOVED lines=29> */
[----:B--2---:R-:W-:Y:S01]  /*7b680*/  IMAD.MOV.U32 R21, RZ, RZ, R11 ;  /* 0x000000ffff157224 */ /* 0x004fe200078e000b */
        /* <DEDUP_REMOVED lines=24> */
[----:B------:R0:W-:Y:S02]  /*7b810*/  STL.64 [R1+0x5200], R20 ;  /* 0x0052001401007387 */ /* 0x0001e40000100a00 */
        /* <DEDUP_REMOVED lines=11> */
[----:B--2---:R-:W-:-:S02]  /*7b8d0*/  IMAD.MOV.U32 R20, RZ, RZ, R11 ;  /* 0x000000ffff147224 */ /* 0x004fc400078e000b */
        /* <DEDUP_REMOVED lines=38> */
[----:B------:R-:W-:Y:S01]  /*7bb40*/  IMAD.MOV.U32 R21, RZ, RZ, R11 ;  /* 0x000000ffff157224 */ /* 0x000fe200078e000b */
[----:B----4-:R-:W-:Y:S04]  /*7bb50*/  STL.64 [R1+0x5240], R6 ;  /* 0x0052400601007387 */ /* 0x010fe80000100a00 */
[----:B---3--:R0:W-:Y:S04]  /*7bb60*/  STL.64 [R1+0x5238], R4 ;  /* 0x0052380401007387 */ /* 0x0081e80000100a00 */
[----:B0-----:R-:W2:Y:S04]  /*7bb70*/  LDL.LU R4, [R1+0x920] ;  /* 0x0009200001047983 */ /* 0x001ea80000300800 */
[----:B------:R-:W2:Y:S04]  /*7bb80*/  LDL.LU R5, [R1+0x924] ;  /* 0x0009240001057983 */ /* 0x000ea80000300800 */
[----:B------:R-:W3:Y:S04]  /*7bb90*/  LDL.LU R6, [R1+0x928] ;  /* 0x0009280001067983 */ /* 0x000ee80000300800 */
[----:B------:R-:W3:Y:S04]  /*7bba0*/  LDL.LU R7, [R1+0x92c] ;  /* 0x00092c0001077983 */ /* 0x000ee80000300800 */
[----:B------:R-:W4:Y:S04]  /*7bbb0*/  LDL.LU R10, [R1+0x52fc] ;  /* 0x0052fc00010a7983 */ /* 0x000f280000300800 */
[----:B------:R-:W4:Y:S04]  /*7bbc0*/  LDL.LU R11, [R1+0x52f8] ;  /* 0x0052f800010b7983 */ /* 0x000f280000300800 */
[----:B------:R0:W-:Y:S04]  /*7bbd0*/  STL.64 [R1+0x5290], R20 ;  /* 0x0052901401007387 */ /* 0x0001e80000100a00 */
[----:B0-----:R-:W2:Y:S04]  /*7bbe0*/  LDL.LU R20, [R1+0x960] ;  /* 0x0009600001147983 */ /* 0x001ea80000300800 */
[----:B------:R-:W2:Y:S04]  /*7bbf0*/  LDL.LU R21, [R1+0x964] ;  /* 0x0009640001157983 */ /* 0x000ea80000300800 */
[----:B------:R-:W3:Y:S04]  /*7bc00*/  LDL.LU R22, [R1+0x968] ;  /* 0x0009680001167983 */ /* 0x000ee80000300800 */
[----:B------:R-:W3:Y:S04]  /*7bc10*/  LDL.LU R23, [R1+0x96c] ;  /* 0x00096c0001177983 */ /* 0x000ee80000300800 */
[----:B---3--:R-:W-:Y:S04]  /*7bc20*/  STL.64 [R1+0x52a0], R22 ;  /* 0x0052a01601007387 */ /* 0x008fe80000100a00 */
[----:B--2---:R0:W-:Y:S02]  /*7bc30*/  STL.64 [R1+0x5298], R20 ;  /* 0x0052981401007387 */ /* 0x0041e40000100a00 */
[----:B0-----:R-:W-:-:S02]  /*7bc40*/  IMAD.MOV.U32 R20, RZ, RZ, R27 ;  /* 0x000000ffff147224 */ /* 0x001fc400078e001b */
[----:B------:R-:W-:-:S05]  /*7bc50*/  IMAD.MOV.U32 R21, RZ, RZ, R26 ;  /* 0x000000ffff157224 */ /* 0x000fca00078e001a */
[----:B------:R-:W-:Y:S04]  /*7bc60*/  STL.64 [R1+0x52b8], R20 ;  /* 0x0052b81401007387 */ /* 0x000fe80000100a00 */
[----:B------:R-:W-:Y:S04]  /*7bc70*/  STL.64 [R1+0x5258], R6 ;  /* 0x0052580601007387 */ /* 0x000fe80000100a00 */
[----:B------:R0:W-:Y:S04]  /*7bc80*/  STL.64 [R1+0x5250], R4 ;  /* 0x0052500401007387 */ /* 0x0001e80000100a00 */
[----:B0-----:R-:W2:Y:S04]  /*7bc90*/  LDL.LU R4, [R1+0x930] ;  /* 0x0009300001047983 */ /* 0x001ea80000300800 */
[----:B------:R-:W2:Y:S04]  /*7bca0*/  LDL.LU R5, [R1+0x934] ;  /* 0x0009340001057983 */ /* 0x000ea80000300800 */
[----:B------:R-:W3:Y:S04]  /*7bcb0*/  LDL.LU R6, [R1+0x938] ;  /* 0x0009380001067983 */ /* 0x000ee80000300800 */
[----:B------:R-:W3:Y:S01]  /*7bcc0*/  LDL.LU R7, [R1+0x93c] ;  /* 0x00093c0001077983 */ /* 0x000ee20000300800 */
[----:B------:R-:W-:-:S02]  /*7bcd0*/  IMAD.MOV.U32 R20, RZ, RZ, R25 ;  /* 0x000000ffff147224 */ /* 0x000fc400078e0019 */
[----:B------:R-:W-:-:S05]  /*7bce0*/  IMAD.MOV.U32 R21, RZ, RZ, R24 ;  /* 0x000000ffff157224 */ /* 0x000fca00078e0018 */
        /* <DEDUP_REMOVED lines=11> */
[----:B------:R-:W4:Y:S04]  /*7bda0*/  LDL.LU R10, [R1+0x9a8] ;  /* 0x0009a800010a7983 */ /* 0x000f280000300800 */
[----:B------:R-:W4:Y:S04]  /*7bdb0*/  LDL.LU R11, [R1+0x9ac] ;  /* 0x0009ac00010b7983 */ /* 0x000f280000300800 */
[----:B------:R0:W-:Y:S04]  /*7bdc0*/  STL.64 [R1+0x52e8], R20 ;  /* 0x0052e81401007387 */ /* 0x0001e80000100a00 */
[----:B0-----:R-:W4:Y:S04]  /*7bdd0*/  LDL.64 R20, [R1+0x1a0] ;  /* 0x0001a00001147983 */ /* 0x001f280000100a00 */
        /* <DEDUP_REMOVED lines=12> */
[----:B------:R-:W-:-:S05]  /*7bea0*/  LOP3.LUT R28, R28, 0x20, RZ, 0x3c, !PT ;  /* 0x000000201c1c7812 */ /* 0x000fca00078e3cff */
[----:B------:R-:W0:Y:S04]  /*7beb0*/  LDSM.16.MT88.4 R24, [R28+UR4+0x12000] ;  /* 0x012000041c18783b */ /* 0x000e280008004200 */
[----:B---3--:R-:W-:Y:S04]  /*7bec0*/  STL.64 [R1+0x52c8], R6 ;  /* 0x0052c80601007387 */ /* 0x008fe80000100a00 */
[----:B--2---:R1:W-:Y:S04]  /*7bed0*/  STL.64 [R1+0x52c0], R4 ;  /* 0x0052c00401007387 */ /* 0x0043e80000100a00 */
[----:B-1----:R-:W2:Y:S04]  /*7bee0*/  LDL.LU R4, [R1+0x980] ;  /* 0x0009800001047983 */ /* 0x002ea80000300800 */
[----:B------:R-:W2:Y:S04]  /*7bef0*/  LDL.LU R5, [R1+0x984] ;  /* 0x0009840001057983 */ /* 0x000ea80000300800 */
[----:B------:R-:W3:Y:S04]  /*7bf00*/  LDL.LU R6, [R1+0x988] ;  /* 0x0009880001067983 */ /* 0x000ee80000300800 */
[----:B------:R-:W3:Y:S01]  /*7bf10*/  LDL.LU R7, [R1+0x98c] ;  /* 0x00098c0001077983 */ /* 0x000ee20000300800 */
[----:B----4-:R-:W-:Y:S03]  /*7bf20*/  HMMA.16816.F32 R8, R16, R20, R8 ;  /* 0x000000141008723c */ /* 0x010fe60000001808 */
[----:B---3--:R-:W-:Y:S04]  /*7bf30*/  STL.64 [R1+0x52e0], R6 ;  /* 0x0052e00601007387 */ /* 0x008fe80000100a00 */
[----:B--2---:R1:W-:Y:S04]  /*7bf40*/  STL.64 [R1+0x52d8], R4 ;  /* 0x0052d80401007387 */ /* 0x0043e80000100a00 */
[----:B-1----:R-:W2:Y:S04]  /*7bf50*/  LDL.LU R4, [R1+0x990] ;  /* 0x0009900001047983 */ /* 0x002ea80000300800 */
[----:B------:R-:W2:Y:S04]  /*7bf60*/  LDL.LU R5, [R1+0x994] ;  /* 0x0009940001057983 */ /* 0x000ea80000300800 */
[----:B------:R-:W2:Y:S04]  /*7bf70*/  LDL.LU R6, [R1+0x998] ;  /* 0x0009980001067983 */ /* 0x000ea80000300800 */
[----:B------:R-:W2:Y:S04]  /*7bf80*/  LDL.LU R7, [R1+0x99c] ;  /* 0x00099c0001077983 */ /* 0x000ea80000300800 */
[----:B------:R-:W3:Y:S04]  /*7bf90*/  LDL.LU R12, [R1+0x850] ;  /* 0x00085000010c7983 */ /* 0x000ee80000300800 */
[----:B------:R-:W3:Y:S04]  /*7bfa0*/  LDL.LU R13, [R1+0x854] ;  /* 0x00085400010d7983 */ /* 0x000ee80000300800 */
[----:B------:R-:W3:Y:S04]  /*7bfb0*/  LDL.LU R14, [R1+0x858] ;  /* 0x00085800010e7983 */ /* 0x000ee80000300800 */
[----:B------:R-:W3:Y:S04]  /*7bfc0*/  LDL.LU R15, [R1+0x85c] ;  /* 0x00085c00010f7983 */ /* 0x000ee80000300800 */
[----:B0-----:R-:W-:Y:S04]  /*7bfd0*/  STL.64 [R1+0x5080], R26 ;  /* 0x0050801a01007387 */ /* 0x001fe80000100a00 */
[----:B------:R0:W-:Y:S04]  /*7bfe0*/  STL.64 [R1+0x5078], R24 ;  /* 0x0050781801007387 */ /* 0x0001e80000100a00 */
[----:B------:R1:W-:Y:S04]  /*7bff0*/  STL.64 [R1+0x9a0], R8 ;  /* 0x0009a00801007387 */ /* 0x0003e80000100a00 */
[----:B------:R4:W-:Y:S01]  /*7c000*/  STL.64 [R1+0x9a8], R10 ;  /* 0x0009a80a01007387 */ /* 0x0009e20000100a00 */
[----:B0-----:R-:W-:-:S03]  /*7c010*/  IMAD.MOV.U32 R25, RZ, RZ, R3 ;  /* 0x000000ffff197224 */ /* 0x001fc600078e0003 */
[----:B-1----:R-:W3:Y:S01]  /*7c020*/  LDL.LU.64 R8, [R1+0x52f0] ;  /* 0x0052f00001087983 */ /* 0x002ee20000300a00 */
[----:B----4-:R-:W-:Y:S02]  /*7c030*/  IMAD.MOV.U32 R10, RZ, RZ, R20 ;  /* 0x000000ffff0a7224 */ /* 0x010fe400078e0014 */
[----:B------:R-:W-:Y:S02]  /*7c040*/  IMAD.MOV.U32 R3, RZ, RZ, R21 ;  /* 0x000000ffff037224 */ /* 0x000fe400078e0015 */
        /* <DEDUP_REMOVED lines=179> */
[----:B------:R-:W4:Y:S01]  /*7cb80*/  LDL.LU.64 R12, [R1+0x5098] ;  /* 0x00509800010c7983 */ /* 0x000f220000300a00 */
[----:B--2---:R-:W-:Y:S03]  /*7cb90*/  HMMA.16816.F32 R20, R16, R20, R4 ;  /* 0x000000141014723c */ /* 0x004fe60000001804 */
[----:B------:R-:W2:Y:S04]  /*7cba0*/  LDL.LU.64 R6, [R1+0x5090] ;  /* 0x0050900001067983 */ /* 0x000ea80000300a00 */
[----:B------:R-:W2:-:S15]  /*7cbb0*/  LDL.LU.64 R4, [R1+0x5088] ;  /* 0x0050880001047983 */ /* 0x000e9e0000300a00 */
[----:B------:R-:W-:-:S01]  /*7cbc0*/  NOP ;  /* 0x0000000000007918 */ /* 0x000fc20000000000 */
[----:B------:R-:W-:Y:S04]  /*7cbd0*/  STL.64 [R1+0x800], R20 ;  /* 0x0008001401007387 */ /* 0x000fe80000100a00 */
[----:B------:R-:W-:Y:S04]  /*7cbe0*/  STL.64 [R1+0x808], R22 ;  /* 0x0008081601007387 */ /* 0x000fe80000100a00 */
[----:B------:R-:W0:Y:S01]  /*7cbf0*/  LDSM.16.MT88.4 R20, [R28+UR4+0x12080] ;  /* 0x012080041c14783b */ /* 0x000e220008004200 */
[C---:B----4-:R-:W-:Y:S03]  /*7cc00*/  HMMA.16816.F32 R24, R16.reuse, R12, R24 ;  /* 0x0000000c1018723c */ /* 0x050fe60000001818 */
[----:B0-----:R-:W-:Y:S04]  /*7cc10*/  STL [R1+0x4e54], R22 ;  /* 0x004e541601007387 */ /* 0x001fe80000100800 */
[----:B------:R-:W-:Y:S04]  /*7cc20*/  STL [R1+0x4e50], R23 ;  /* 0x004e501701007387 */ /* 0x000fe80000100800 */
[----:B------:R0:W-:Y:S04]  /*7cc30*/  STL.64 [R1+0x5058], R20 ;  /* 0x0050581401007387 */ /* 0x0001e80000100a00 */
[----:B0-----:R-:W4:Y:S04]  /*7cc40*/  LDL.LU R20, [R1+0x11b0] ;  /* 0x0011b00001147983 */ /* 0x001f280000300800 */
[----:B------:R-:W4:Y:S04]  /*7cc50*/  LDL.LU R21, [R1+0x11b4] ;  /* 0x0011b40001157983 */ /* 0x000f280000300800 */
[----:B------:R-:W4:Y:S04]  /*7cc60*/  LDL.LU R22, [R1+0x11b8] ;  /* 0x0011b80001167983 */ /* 0x000f280000300800 */
[----:B------:R-:W4:Y:S04]  /*7cc70*/  LDL.LU R23, [R1+0x11bc] ;  /* 0x0011bc0001177983 */ /* 0x000f280000300800 */
[----:B------:R0:W-:Y:S04]  /*7cc80*/  STL.64 [R1+0x11c0], R24 ;  /* 0x0011c01801007387 */ /* 0x0001e80000100a00 */
[----:B------:R1:W-:Y:S04]  /*7cc90*/  STL.64 [R1+0x11c8], R26 ;  /* 0x0011c81a01007387 */ /* 0x0003e80000100a00 */
[----:B0-----:R-:W2:Y:S04]  /*7cca0*/  LDL.LU R24, [R1+0x7f0] ;  /* 0x0007f00001187983 */ /* 0x001ea80000300800 */
[----:B------:R-:W2:Y:S04]  /*7ccb0*/  LDL.LU R25, [R1+0x7f4] ;  /* 0x0007f40001197983 */ /* 0x000ea80000300800 */
[----:B-1----:R-:W2:Y:S04]  /*7ccc0*/  LDL.LU R26, [R1+0x7f8] ;  /* 0x0007f800011a7983 */ /* 0x002ea80000300800 */
[----:B------:R-:W2:Y:S04]  /*7ccd0*/  LDL.LU R27, [R1+0x7fc] ;  /* 0x0007fc00011b7983 */ /* 0x000ea80000300800 */
[----:B---3--:R-:W-:Y:S04]  /*7cce0*/  STL.64 [R1+0x4e98], R14 ;  /* 0x004e980e01007387 */ /* 0x008fe80000100a00 */
[----:B------:R0:W-:Y:S04]  /*7ccf0*/  STL.64 [R1+0x4e90], R12 ;  /* 0x004e900c01007387 */ /* 0x0001e80000100a00 */
[----:B0-----:R-:W3:Y:S04]  /*7cd00*/  LDL.64 R12, [R1+0x160] ;  /* 0x00016000010c7983 */ /* 0x001ee80000100a00 */
[----:B---3--:R0:W-:Y:S04]  /*7cd10*/  STL.64 [R1+0x5010], R12 ;  /* 0x0050100c01007387 */ /* 0x0081e80000100a00 */
[----:B0-----:R-:W3:Y:S01]  /*7cd20*/  LDL.64 R12, [R1+0x180] ;  /* 0x00018000010c7983 */ /* 0x001ee20000100a00 */
[----:B----4-:R-:W-:Y:S03]  /*7cd30*/  HMMA.16816.F32 R20, R16, R8, R20 ;  /* 0x000000081014723c */ /* 0x010fe60000001814 */
[----:B---3--:R0:W-:Y:S04]  /*7cd40*/  STL.64 [R1+0x5028], R12 ;  /* 0x0050280c01007387 */ /* 0x0081e80000100a00 */
[----:B0-----:R-:W3:Y:S04]  /*7cd50*/  LDL.64 R12, [R1+0x190] ;  /* 0x00019000010c7983 */ /* 0x001ee80000100a00 */
[----:B---3--:R-:W-:-:S12]  /*7cd60*/  STL.64 [R1+0x5038], R12 ;  /* 0x0050380c01007387 */ /* 0x008fd80000100a00 */
[----:B------:R0:W-:Y:S04]  /*7cd70*/  STL.64 [R1+0x11b0], R20 ;  /* 0x0011b01401007387 */ /* 0x0001e80000100a00 */
[----:B------:R1:W-:Y:S04]  /*7cd80*/  STL.64 [R1+0x11b8], R22 ;  /* 0x0011b81601007387 */ /* 0x0003e80000100a00 */
[----:B0-----:R-:W3:Y:S04]  /*7cd90*/  LDL.LU R20, [R1+0xf60] ;  /* 0x000f600001147983 */ /* 0x001ee80000300800 */
[----:B------:R-:W3:Y:S04]  /*7cda0*/  LDL.LU R21, [R1+0xf64] ;  /* 0x000f640001157983 */ /* 0x000ee80000300800 */
[----:B-1----:R-:W4:Y:S04]  /*7cdb0*/  LDL.LU R22, [R1+0xf68] ;  /* 0x000f680001167983 */ /* 0x002f280000300800 */
[----:B------:R-:W4:Y:S01]  /*7cdc0*/  LDL.LU R23, [R1+0xf6c] ;  /* 0x000f6c0001177983 */ /* 0x000f220000300800 */
[----:B------:R-:W-:-:S02]  /*7cdd0*/  IMAD.MOV.U32 R12, RZ, RZ, R10 ;  /* 0x000000ffff0c7224 */ /* 0x000fc400078e000a */
[----:B------:R-:W-:Y:S01]  /*7cde0*/  IMAD.MOV.U32 R13, RZ, RZ, R3 ;  /* 0x000000ffff0d7224 */ /* 0x000fe200078e0003 */
[----:B----4-:R-:W-:Y:S04]  /*7cdf0*/  STL.64 [R1+0x5068], R22 ;  /* 0x0050681601007387 */ /* 0x010fe80000100a00 */
[----:B---3--:R-:W-:Y:S04]  /*7ce00*/  STL.64 [R1+0x5060], R20 ;  /* 0x0050601401007387 */ /* 0x008fe80000100a00 */
[----:B------:R0:W-:Y:S04]  /*7ce10*/  STL.64 [R1+0x5050], R12 ;  /* 0x0050500c01007387 */ /* 0x0001e80000100a00 */
[----:B0-----:R-:W3:Y:S01]  /*7ce20*/  LDL.64 R12, [R1+0x1b0] ;  /* 0x0001b000010c7983 */ /* 0x001ee20000100a00 */
[----:B--2---:R-:W-:Y:S03]  /*7ce30*/  HMMA.16816.F32 R16, R16, R4, R24 ;  /* 0x000000041010723c */ /* 0x004fe60000001818 */
[----:B---3--:R0:W-:Y:S04]  /*7ce40*/  STL.64 [R1+0x5070], R12 ;  /* 0x0050700c01007387 */ /* 0x0081e80000100a00 */
[----:B0-----:R-:W2:Y:S04]  /*7ce50*/  LDL.LU R12, [R1+0xf70] ;  /* 0x000f7000010c7983 */ /* 0x001ea80000300800 */
[----:B------:R-:W2:Y:S04]  /*7ce60*/  LDL.LU R13, [R1+0xf74] ;  /* 0x000f7400010d7983 */ /* 0x000ea80000300800 */
[----:B------:R-:W2:Y:S04]  /*7ce70*/  LDL.LU R14, [R1+0xf78] ;  /* 0x000f7800010e7983 */ /* 0x000ea80000300800 */
[----:B------:R-:W2:Y:S04]  /*7ce80*/  LDL.LU R15, [R1+0xf7c] ;  /* 0x000f7c00010f7983 */ /* 0x000ea80000300800 */
[----:B------:R-:W-:Y:S04]  /*7ce90*/  STL [R1+0x4e78], R9 ;  /* 0x004e780901007387 */ /* 0x000fe80000100800 */
[----:B------:R0:W-:Y:S04]  /*7cea0*/  STL [R1+0x5030], R8 ;  /* 0x0050300801007387 */ /* 0x0001e80000100800 */
        /* <DEDUP_REMOVED lines=9> */
[----:B------:R-:W3:Y:S04]  /*7cf40*/  LDL.LU R11, [R1+0xf5c] ;  /* 0x000f5c00010b7983 */ /* 0x000ee80000300800 */
[----:B------:R-:W2:Y:S04]  /*7cf50*/  LDL.LU.64 R26, [R1+0x5080] ;  /* 0x00508000011a7983 */ /* 0x000ea80000300a00 */
[----:B------:R-:W2:Y:S04]  /*7cf60*/  LDL.LU.64 R24, [R1+0x5078] ;  /* 0x0050780001187983 */ /* 0x000ea80000300a00 */
[----:B------:R-:W-:Y:S04]  /*7cf70*/  STL.64 [R1+0x4e70], R6 ;  /* 0x004e700601007387 */ /* 0x000fe80000100a00 */
[----:B------:R0:W-:Y:S04]  /*7cf80*/  STL.64 [R1+0x4e68], R4 ;  /* 0x004e680401007387 */ /* 0x0001e80000100a00 */
[----:B------:R-:W-:Y:S04]  /*7cf90*/  STL.64 [R1+0x7f0], R16 ;  /* 0x0007f01001007387 */ /* 0x000fe80000100a00 */
[----:B------:R-:W-:Y:S04]  /*7cfa0*/  STL.64 [R1+0x7f8], R18 ;  /* 0x0007f81201007387 */ /* 0x000fe80000100a00 */
[----:B0-----:R-:W4:Y:S04]  /*7cfb0*/  LDL.LU R4, [R1+0xf10] ;  /* 0x000f100001047983 */ /* 0x001f280000300800 */
[----:B------:R-:W4:Y:S04]  /*7cfc0*/  LDL.LU R5, [R1+0xf14] ;  /* 0x000f140001057983 */ /* 0x000f280000300800 */
[----:B------:R-:W3:Y:S04]  /*7cfd0*/  LDL.LU R6, [R1+0xf18] ;  /* 0x000f180001067983 */ /* 0x000ee80000300800 */
[----:B------:R-:W3:Y:S01]  /*7cfe0*/  LDL.LU R7, [R1+0xf1c] ;  /* 0x000f1c0001077983 */ /* 0x000ee20000300800 */
[----:B------:R-:W-:-:S02]  /*7cff0*/  IMAD.MOV.U32 R20, RZ, RZ, R2 ;  /* 0x000000ffff147224 */ /* 0x000fc400078e0002 */
[----:B------:R-:W-:Y:S01]  /*7d000*/  IMAD.MOV.U32 R21, RZ, RZ, R0 ;  /* 0x000000ffff157224 */ /* 0x000fe200078e0000 */
[----:B---3--:R-:W-:Y:S04]  /*7d010*/  STL.64 [R1+0x5020], R6 ;  /* 0x0050200601007387 */ /* 0x008fe80000100a00 */
[----:B----4-:R0:W-:Y:S04]  /*7d020*/  STL.64 [R1+0x5018], R4 ;  /* 0x0050180401007387 */ /* 0x0101e80000100a00 */
[----:B0-----:R-:W3:Y:S04]  /*7d030*/  LDL.LU R4, [R1+0xf30] ;  /* 0x000f300001047983 */ /* 0x001ee80000300800 */
[----:B------:R-:W3:Y:S04]  /*7d040*/  LDL.LU R5, [R1+0xf34] ;  /* 0x000f340001057983 */ /* 0x000ee80000300800 */
[----:B------:R-:W3:Y:S04]  /*7d050*/  LDL.LU R6, [R1+0xf38] ;  /* 0x000f380001067983 */ /* 0x000ee80000300800 */
[----:B------:R-:W3:Y:S04]  /*7d060*/  LDL.LU R7, [R1+0xf3c] ;  /* 0x000f3c0001077983 */ /* 0x000ee80000300800 */
[----:B------:R-:W4:Y:S01]  /*7d070*/  LDL.64 R16, [R1] ;  /* 0x0000000001107983 */ /* 0x000f220000100a00 */
[----:B--2---:R-:W-:Y:S03]  /*7d080*/  HMMA.16816.F32 R20, R24, R20, R12 ;  /* 0x000000141814723c */ /* 0x004fe6000000180c */
[----:B----4-:R0:W-:Y:S04]  /*7d090*/  STL.64 [R1+0x4eb0], R16 ;  /* 0x004eb01001007387 */ /* 0x0101e80000100a00 */
[----:B0-----:R-:W2:Y:S04]  /*7d0a0*/  LDL.64 R16, [R1+0x170] ;  /* 0x0001700001107983 */ /* 0x001ea80000100a00 */
[----:B------:R-:W4:-:S12]  /*7d0b0*/  LDL.LU.64 R12, [R1+0x5070] ;  /* 0x00507000010c7983 */ /* 0x000f180000300a00 */
[----:B------:R-:W-:Y:S04]  /*7d0c0*/  STL.64 [R1+0xf70], R20 ;  /* 0x000f701401007387 */ /* 0x000fe80000100a00 */
[----:B------:R0:W-:Y:S04]  /*7d0d0*/  STL.64 [R1+0xf78], R22 ;  /* 0x000f781601007387 */ /* 0x0001e80000100a00 */
[----:B0-----:R-:W4:Y:S04]  /*7d0e0*/  LDL.LU.64 R22, [R1+0x5068] ;  /* 0x0050680001167983 */ /* 0x001f280000300a00 */
[----:B------:R-:W4:Y:S02]  /*7d0f0*/  LDL.LU.64 R20, [R1+0x5060] ;  /* 0x0050600001147983 */ /* 0x000f240000300a00 */
[----:B----4-:R-:W-:-:S15]  /*7d100*/  HMMA.16816.F32 R20, R24, R12, R20 ;  /* 0x0000000c1814723c */ /* 0x010fde0000001814 */
[----:B------:R-:W-:-:S08]  /*7d110*/  NOP ;  /* 0x0000000000007918 */ /* 0x000fd00000000000 */
[----:B------:R0:W-:Y:S04]  /*7d120*/  STL.64 [R1+0xf60], R20 ;  /* 0x000f601401007387 */ /* 0x0001e80000100a00 */
[----:B------:R1:W-:Y:S04]  /*7d130*/  STL.64 [R1+0xf68], R22 ;  /* 0x000f681601007387 */ /* 0x0003e80000100a00 */
[----:B0-----:R-:W4:Y:S01]  /*7d140*/  LDL.LU.64 R20, [R1+0x5058] ;  /* 0x0050580001147983 */ /* 0x001f220000300a00 */
[----:B-1----:R-:W-:Y:S02]  /*7d150*/  IMAD.MOV.U32 R22, RZ, RZ, R12 ;  /* 0x000000ffff167224 */ /* 0x002fe400078e000c */
[----:B------:R-:W-:-:S02]  /*7d160*/  IMAD.MOV.U32 R23, RZ, RZ, R13 ;  /* 0x000000ffff177224 */ /* 0x000fc400078e000d */
[----:B------:R-:W3:Y:S04]  /*7d170*/  LDL.LU.64 R12, [R1+0x5050] ;  /* 0x00505000010c7983 */ /* 0x000ee80000300a00 */
[----:B------:R-:W-:Y:S01]  /*7d180*/  STL.64 [R1+0x4e60], R22 ;  /* 0x004e601601007387 */ /* 0x000fe20000100a00 */
[C---:B---3--:R-:W-:Y:S03]  /*7d190*/  HMMA.16816.F32 R12, R24.reuse, R12, R8 ;  /* 0x0000000c180c723c */ /* 0x048fe60000001808 */
[----:B----4-:R0:W-:Y:S04]  /*7d1a0*/  STL.64 [R1+0x4e58], R20 ;  /* 0x004e581401007387 */ /* 0x0101e80000100a00 */
[----:B0-----:R-:W2:Y:S04]  /*7d1b0*/  LDL.LU R20, [R1+0xf20] ;  /* 0x000f200001147983 */ /* 0x001ea80000300800 */
[----:B------:R-:W2:Y:S04]  /*7d1c0*/  LDL.LU R21, [R1+0xf24] ;  /* 0x000f240001157983 */ /* 0x000ea80000300800 */
[----:B------:R-:W2:Y:S04]  /*7d1d0*/  LDL.LU R22, [R1+0xf28] ;  /* 0x000f280001167983 */ /* 0x000ea80000300800 */
[----:B------:R-:W2:Y:S04]  /*7d1e0*/  LDL.LU R23, [R1+0xf2c] ;  /* 0x000f2c0001177983 */ /* 0x000ea80000300800 */
[----:B------:R-:W3:Y:S04]  /*7d1f0*/  LDL.LU.64 R10, [R1+0x5048] ;  /* 0x00504800010a7983 */ /* 0x000ee80000300a00 */
[----:B------:R-:W3:Y:S04]  /*7d200*/  LDL.LU.64 R8, [R1+0x5040] ;  /* 0x0050400001087983 */ /* 0x000ee80000300a00 */
[----:B------:R0:W-:Y:S04]  /*7d210*/  STL.64 [R1+0xf50], R12 ;  /* 0x000f500c01007387 */ /* 0x0001e80000100a00 */
[----:B------:R-:W-:Y:S04]  /*7d220*/  STL.64 [R1+0xf58], R14 ;  /* 0x000f580e01007387 */ /* 0x000fe80000100a00 */
[----:B0-----:R-:W3:Y:S02]  /*7d230*/  LDL.LU.64 R12, [R1+0x5038] ;  /* 0x00503800010c7983 */ /* 0x001ee40000300a00 */
[----:B---3--:R-:W-:Y:S06]  /*7d240*/  HMMA.16816.F32 R8, R24, R12, R8 ;  /* 0x0000000c1808723c */ /* 0x008fec0000001808 */
[----:B------:R-:W-:-:S15]  /*7d250*/  IMAD.MOV.U32 R29, RZ, RZ, R13 ;  /* 0x000000ffff1d7224 */ /* 0x000fde00078e000d */
[----:B------:R-:W-:-:S02]  /*7d260*/  NOP ;  /* 0x0000000000007918 */ /* 0x000fc40000000000 */
[----:B------:R0:W-:Y:S04]  /*7d270*/  STL.64 [R1+0xf40], R8 ;  /* 0x000f400801007387 */ /* 0x0001e80000100a00 */
[----:B------:R-:W-:Y:S04]  /*7d280*/  STL.64 [R1+0xf48], R10 ;  /* 0x000f480a01007387 */ /* 0x000fe80000100a00 */
[----:B0-----:R-:W3:Y:S01]  /*7d290*/  LDL.LU R8, [R1+0x5030] ;  /* 0x0050300001087983 */ /* 0x001ee20000300800 */
[----:B------:R-:W-:-:S03]  /*7d2a0*/  IMAD.MOV.U32 R9, RZ, RZ, R12 ;  /* 0x000000ffff097224 */ /* 0x000fc600078e000c */
[----:B------:R-:W4:Y:S02]  /*7d2b0*/  LDL.LU.64 R12, [R1+0x5028] ;  /* 0x00502800010c7983 */ /* 0x000f240000300a00 */
[----:B----4-:R-:W-:Y:S06]  /*7d2c0*/  HMMA.16816.F32 R4, R24, R12, R4 ;  /* 0x0000000c1804723c */ /* 0x010fec0000001804 */
[----:B------:R-:W-:Y:S02]  /*7d2d0*/  IMAD.MOV.U32 R2, RZ, RZ, R12 ;  /* 0x000000ffff027224 */ /* 0x000fe400078e000c */
[----:B------:R-:W-:-:S15]  /*7d2e0*/  IMAD.MOV.U32 R0, RZ, RZ, R13 ;  /* 0x000000ffff007224 */ /* 0x000fde00078e000d */
[----:B------:R-:W-:Y:S04]  /*7d2f0*/  STL.64 [R1+0xf30], R4 ;  /* 0x000f300401007387 */ /* 0x000fe80000100a00 */
[----:B------:R0:W-:Y:S04]  /*7d300*/  STL.64 [R1+0xf38], R6 ;  /* 0x000f380601007387 */ /* 0x0001e80000100a00 */
[----:B0-----:R-:W4:Y:S04]  /*7d310*/  LDL.LU.64 R6, [R1+0x5020] ;  /* 0x0050200001067983 */ /* 0x001f280000300a00 */
[----:B------:R-:W4:Y:S04]  /*7d320*/  LDL.LU.64 R4, [R1+0x5018] ;  /* 0x0050180001047983 */ /* 0x000f280000300a00 */
[----:B------:R-:W4:Y:S01]  /*7d330*/  LDL.LU.64 R12, [R1+0x5010] ;  /* 0x00501000010c7983 */ /* 0x000f220000300a00 */
[----:B--2---:R-:W-:Y:S06]  /*7d340*/  HMMA.16816.F32 R20, R24, R16, R20 ;  /* 0x000000101814723c */ /* 0x004fec0000001814 */
[----:B------:R-:W-:Y:S01]  /*7d350*/  IMAD.MOV.U32 R3, RZ, RZ, R17 ;  /* 0x000000ffff037224 */ /* 0x000fe200078e0011 */
[----:B------:R-:W-:Y:S01]  /*7d360*/  STL [R1+0x4d8c], R0 ;  /* 0x004d8c0001007387 */ /* 0x000fe20000100800 */
[----:B------:R-:W-:-:S03]  /*7d370*/  IMAD.MOV.U32 R28, RZ, RZ, R16 ;  /* 0x000000ffff1c7224 */ /* 0x000fc600078e0010 */
[----:B------:R-:W-:-:S12]  /*7d380*/  STL [R1+0x4d88], R2 ;  /* 0x004d880201007387 */ /* 0x000fd80000100800 */
[----:B------:R0:W-:Y:S04]  /*7d390*/  STL.64 [R1+0xf20], R20 ;  /* 0x000f201401007387 */ /* 0x0001e80000100a00 */
[----:B------:R1:W-:Y:S04]  /*7d3a0*/  STL.64 [R1+0xf28], R22 ;  /* 0x000f281601007387 */ /* 0x0003e80000100a00 */
[----:B------:R-:W-:Y:S04]  /*7d3b0*/  STL [R1+0x4d94], R3 ;  /* 0x004d940301007387 */ /* 0x000fe80000100800 */
[----:B------:R-:W-:Y:S01]  /*7d3c0*/  STL [R1+0x4d90], R28 ;  /* 0x004d901c01007387 */ /* 0x000fe20000100800 */
[----:B----4-:R-:W-:-:S15]  /*7d3d0*/  HMMA.16816.F32 R4, R24, R12, R4 ;  /* 0x0000000c1804723c */ /* 0x010fde0000001804 */
[----:B------:R-:W-:-:S08]  /*7d3e0*/  NOP ;  /* 0x0000000000007918 */ /* 0x000fd00000000000 */
[----:B------:R-:W-:Y:S04]  /*7d3f0*/  STL.64 [R1+0xf10], R4 ;  /* 0x000f100401007387 */ /* 0x000fe80000100a00 */
[----:B------:R-:W-:Y:S04]  /*7d400*/  STL.64 [R1+0xf18], R6 ;  /* 0x000f180601007387 */ /* 0x000fe80000100a00 */
[----:B0-----:R-:W2:Y:S04]  /*7d410*/  LDL.LU R20, [R1+0xea0] ;  /* 0x000ea00001147983 */ /* 0x001ea80000300800 */
[----:B------:R-:W2:Y:S04]  /*7d420*/  LDL.LU R21, [R1+0xea4] ;  /* 0x000ea40001157983 */ /* 0x000ea80000300800 */
[----:B-1----:R-:W4:Y:S04]  /*7d430*/  LDL.LU R22, [R1+0xea8] ;  /* 0x000ea80001167983 */ /* 0x002f280000300800 */
[----:B------:R-:W4:Y:S04]  /*7d440*/  LDL.LU R23, [R1+0xeac] ;  /* 0x000eac0001177983 */ /* 0x000f280000300800 */
[----:B----4-:R-:W-:Y:S04]  /*7d450*/  STL.64 [R1+0x4f88], R22 ;  /* 0x004f881601007387 */ /* 0x010fe80000100a00 */
        /* <DEDUP_REMOVED lines=8> */
[----:B--2---:R-:W-:Y:S04]  /*7d4e0*/  STL.64 [R1+0x4fe0], R20 ;  /* 0x004fe01401007387 */ /* 0x004fe80000100a00 */
[----:B------:R-:W2:Y:S04]  /*7d4f0*/  LDL.64 R16, [R1+0xf0] ;  /* 0x0000f00001107983 */ /* 0x000ea80000100a00 */
[----:B--2---:R0:W-:Y:S04]  /*7d500*/  STL.64 [R1+0x4f90], R16 ;  /* 0x004f901001007387 */ /* 0x0041e80000100a00 */
[----:B0-----:R-:W2:Y:S04]  /*7d510*/  LDL.LU R16, [R1+0xeb0] ;  /* 0x000eb00001107983 */ /* 0x001ea80000300800 */
[----:B------:R-:W2:Y:S04]  /*7d520*/  LDL.LU R17, [R1+0xeb4] ;  /* 0x000eb40001117983 */ /* 0x000ea80000300800 */
[----:B------:R-:W4:Y:S04]  /*7d530*/  LDL.LU R18, [R1+0xeb8] ;  /* 0x000eb80001127983 */ /* 0x000f280000300800 */
[----:B------:R-:W4:Y:S04]  /*7d540*/  LDL.LU R19, [R1+0xebc] ;  /* 0x000ebc0001137983 */ /* 0x000f280000300800 */
[----:B------:R-:W3:Y:S04]  /*7d550*/  LDL R20, [R1+0x140] ;  /* 0x0001400001147983 */ /* 0x000ee80000100800 */
[----:B------:R-:W3:Y:S04]  /*7d560*/  LDL R21, [R1+0x144] ;  /* 0x0001440001157983 */ /* 0x000ee80000100800 */
[----:B---3--:R0:W-:Y:S04]  /*7d570*/  STL.64 [R1+0x4ff8], R20 ;  /* 0x004ff81401007387 */ /* 0x0081e80000100a00 */
[----:B0-----:R-:W3:Y:S04]  /*7d580*/  LDL.64 R20, [R1+0x150] ;  /* 0x0001500001147983 */ /* 0x001ee80000100a00 */
        /* <DEDUP_REMOVED lines=30> */
[----:B------:R-:W-:-:S03]  /*7d770*/  IMAD.MOV.U32 R10, RZ, RZ, R13 ;  /* 0x000000ffff0a7224 */ /* 0x000fc600078e000d */
[----:B------:R-:W4:Y:S01]  /*7d780*/  LDL.LU R4, [R1+0xe90] ;  /* 0x000e900001047983 */ /* 0x000f220000300800 */
[----:B------:R-:W-:-:S03]  /*7d790*/  IMAD.MOV.U32 R11, RZ, RZ, R12 ;  /* 0x000000ffff0b7224 */ /* 0x000fc600078e000c */
[----:B------:R-:W4:Y:S04]  /*7d7a0*/  LDL.LU R5, [R1+0xe94] ;  /* 0x000e940001057983 */ /* 0x000f280000300800 */
[----:B------:R-:W4:Y:S04]  /*7d7b0*/  LDL.LU R6, [R1+0xe98] ;  /* 0x000e980001067983 */ /* 0x000f280000300800 */
[----:B------:R-:W4:Y:S04]  /*7d7c0*/  LDL.LU R7, [R1+0xe9c] ;  /* 0x000e9c0001077983 */ /* 0x000f280000300800 */
[----:B------:R-:W4:Y:S04]  /*7d7d0*/  LDL.64 R12, [R1+0xe0] ;  /* 0x0000e000010c7983 */ /* 0x000f280000100a00 */
[----:B------:R-:W-:Y:S04]  /*7d7e0*/  STL [R1+0x4d9c], R10 ;  /* 0x004d9c0a01007387 */ /* 0x000fe80000100800 */
[----:B------:R-:W-:Y:S01]  /*7d7f0*/  STL [R1+0x4d98], R11 ;  /* 0x004d980b01007387 */ /* 0x000fe20000100800 */
[----:B---3--:R-:W-:-:S02]  /*7d800*/  IMAD.MOV.U32 R0, RZ, RZ, R20 ;  /* 0x000000ffff007224 */ /* 0x008fc400078e0014 */
[----:B------:R-:W-:Y:S01]  /*7d810*/  IMAD.MOV.U32 R2, RZ, RZ, R21 ;  /* 0x000000ffff027224 */ /* 0x000fe200078e0015 */
        /* <DEDUP_REMOVED lines=49> */
[----:B------:R0:W-:Y:S04]  /*7db30*/  STL.64 [R1+0xeb0], R16 ;  /* 0x000eb01001007387 */ /* 0x0001e80000100a00 */
[----:B------:R-:W-:Y:S04]  /*7db40*/  STL.64 [R1+0xeb8], R18 ;  /* 0x000eb81201007387 */ /* 0x000fe80000100a00 */
        /* <DEDUP_REMOVED lines=9> */
[----:B------:R0:W-:Y:S04]  /*7dbe0*/  STL.64 [R1+0xea0], R20 ;  /* 0x000ea01401007387 */ /* 0x0001e80000100a00 */
[----:B------:R1:W-:Y:S04]  /*7dbf0*/  STL.64 [R1+0xea8], R22 ;  /* 0x000ea81601007387 */ /* 0x0003e80000100a00 */
[----:B------:R-:W-:Y:S04]  /*7dc00*/  STL [R1+0x4dcc], R10 ;  /* 0x004dcc0a01007387 */ /* 0x000fe80000100800 */
[----:B------:R-:W-:Y:S04]  /*7dc10*/  STL [R1+0x4dc8], R11 ;  /* 0x004dc80b01007387 */ /* 0x000fe80000100800 */
[----:B------:R2:W-:Y:S04]  /*7dc20*/  STL.64 [R1+0x4f60], R8 ;  /* 0x004f600801007387 */ /* 0x0005e80000100a00 */
[----:B------:R-:W-:Y:S04]  /*7dc30*/  STL.64 [R1+0xe90], R4 ;  /* 0x000e900401007387 */ /* 0x000fe80000100a00 */
[----:B------:R-:W-:Y:S04]  /*7dc40*/  STL.64 [R1+0xe98], R6 ;  /* 0x000e980601007387 */ /* 0x000fe80000100a00 */
[----:B0-----:R-:W3:Y:S04]  /*7dc50*/  LDL.LU R20, [R1+0xe30] ;  /* 0x000e300001147983 */ /* 0x001ee80000300800 */
[----:B------:R-:W3:Y:S04]  /*7dc60*/  LDL.LU R21, [R1+0xe34] ;  /* 0x000e340001157983 */ /* 0x000ee80000300800 */
[----:B-1----:R-:W4:Y:S04]  /*7dc70*/  LDL.LU R22, [R1+0xe38] ;  /* 0x000e380001167983 */ /* 0x002f280000300800 */
[----:B------:R-:W4:Y:S04]  /*7dc80*/  LDL.LU R23, [R1+0xe3c] ;  /* 0x000e3c0001177983 */ /* 0x000f280000300800 */
[----:B--2---:R-:W2:Y:S04]  /*7dc90*/  LDL.LU R8, [R1+0xe70] ;  /* 0x000e700001087983 */ /* 0x004ea80000300800 */
[----:B------:R-:W2:Y:S04]  /*7dca0*/  LDL.LU R9, [R1+0xe74] ;  /* 0x000e740001097983 */ /* 0x000ea80000300800 */
[----:B------:R-:W3:Y:S04]  /*7dcb0*/  LDL.LU R10, [R1+0xe78] ;  /* 0x000e7800010a7983 */ /* 0x000ee80000300800 */
[----:B------:R-:W3:Y:S04]  /*7dcc0*/  LDL.LU R11, [R1+0xe7c] ;  /* 0x000e7c00010b7983 */ /* 0x000ee80000300800 */
[----:B---3--:R-:W-:Y:S04]  /*7dcd0*/  STL.64 [R1+0x4f70], R10 ;  /* 0x004f700a01007387 */ /* 0x008fe80000100a00 */
[----:B--2---:R0:W-:Y:S04]  /*7dce0*/  STL.64 [R1+0x4f68], R8 ;  /* 0x004f680801007387 */ /* 0x0041e80000100a00 */
[----:B0-----:R-:W2:Y:S04]  /*7dcf0*/  LDL.64 R8, [R1+0xd0] ;  /* 0x0000d00001087983 */ /* 0x001ea80000100a00 */
[----:B----4-:R-:W-:Y:S04]  /*7dd00*/  STL.64 [R1+0x4f18], R22 ;  /* 0x004f181601007387 */ /* 0x010fe80000100a00 */
[----:B------:R0:W-:Y:S04]  /*7dd10*/  STL.64 [R1+0x4f10], R20 ;  /* 0x004f101401007387 */ /* 0x0001e80000100a00 */
[----:B0-----:R-:W3:Y:S04]  /*7dd20*/  LDL.64 R20, [R1+0x90] ;  /* 0x0000900001147983 */ /* 0x001ee80000100a00 */
[----:B---3--:R0:W-:Y:S04]  /*7dd30*/  STL.64 [R1+0x4f28], R20 ;  /* 0x004f281401007387 */ /* 0x0081e80000100a00 */
[----:B0-----:R-:W3:Y:S04]  /*7dd40*/  LDL.64 R20, [R1+0xa0] ;  /* 0x0000a00001147983 */ /* 0x001ee80000100a00 */
[----:B---3--:R0:W-:Y:S04]  /*7dd50*/  STL.64 [R1+0x4f40], R20 ;  /* 0x004f401401007387 */ /* 0x0081e80000100a00 */
[----:B0-----:R-:W3:Y:S04]  /*7dd60*/  LDL.64 R20, [R1+0xb0] ;  /* 0x0000b00001147983 */ /* 0x001ee80000100a00 */
[----:B---3--:R0:W-:Y:S04]  /*7dd70*/  STL.64 [R1+0x4f58], R20 ;  /* 0x004f581401007387 */ /* 0x0081e80000100a00 */
[----:B0-----:R-:W3:Y:S04]  /*7dd80*/  LDL.64 R20, [R1+0xc0] ;  /* 0x0000c00001147983 */ /* 0x001ee80000100a00 */
[----:B---3--:R0:W-:Y:S04]  /*7dd90*/  STL.64 [R1+0x4f78], R20 ;  /* 0x004f781401007387 */ /* 0x0081e80000100a00 */
[----:B0-----:R-:W2:Y:S04]  /*7dda0*/  LDL.LU R20, [R1+0xe80] ;  /* 0x000e800001147983 */ /* 0x001ea80000300800 */
[----:B------:R-:W2:Y:S04]  /*7ddb0*/  LDL.LU R21, [R1+0xe84] ;  /* 0x000e840001157983 */ /* 0x000ea80000300800 */
[----:B------:R-:W2:Y:S04]  /*7ddc0*/  LDL.LU R22, [R1+0xe88] ;  /* 0x000e880001167983 */ /* 0x000ea80000300800 */
[----:B------:R-:W2:Y:S04]  /*7ddd0*/  LDL.LU R23, [R1+0xe8c] ;  /* 0x000e8c0001177983 */ /* 0x000ea80000300800 */
[----:B------:R-:W3:Y:S04]  /*7dde0*/  LDL.64 R16, [R1+0x80] ;  /* 0x0000800001107983 */ /* 0x000ee80000100a00 */
        /* <DEDUP_REMOVED lines=13> */
[----:B------:R-:W-:Y:S02]  /*7dec0*/  IMAD.MOV.U32 R0, RZ, RZ, R12 ;  /* 0x000000ffff007224 */ /* 0x000fe400078e000c */
[----:B------:R-:W-:Y:S02]  /*7ded0*/  IMAD.MOV.U32 R3, RZ, RZ, R8 ;  /* 0x000000ffff037224 */ /* 0x000fe400078e0008 */
        /* <DEDUP_REMOVED lines=11> */
[----:B------:R-:W3:Y:S04]  /*7df90*/  LDL.64 R12, [R1+0x70] ;  /* 0x00007000010c7983 */ /* 0x000ee80000100a00 */
[----:B------:R-:W-:Y:S04]  /*7dfa0*/  STL [R1+0x4dd4], R2 ;  /* 0x004dd40201007387 */ /* 0x000fe80000100800 */
[----:B------:R-:W-:Y:S04]  /*7dfb0*/  STL [R1+0x4dd0], R0 ;  /* 0x004dd00001007387 */ /* 0x000fe80000100800 */
[----:B------:R0:W-:Y:S04]  /*7dfc0*/  STL.64 [R1+0xe80], R20 ;  /* 0x000e801401007387 */ /* 0x0001e80000100a00 */
[----:B------:R-:W-:Y:S04]  /*7dfd0*/  STL.64 [R1+0xe88], R22 ;  /* 0x000e881601007387 */ /* 0x000fe80000100a00 */
[----:B0-----:R-:W4:Y:S04]  /*7dfe0*/  LDL.LU.64 R20, [R1+0x4f78] ;  /* 0x004f780001147983 */ /* 0x001f280000300a00 */
[----:B------:R-:W4:Y:S04]  /*7dff0*/  LDL.LU.64 R10, [R1+0x4f70] ;  /* 0x004f7000010a7983 */ /* 0x000f280000300a00 */
[----:B------:R-:W4:Y:S04]  /*7e000*/  LDL.LU.64 R8, [R1+0x4f68] ;  /* 0x004f680001087983 */ /* 0x000f280000300a00 */
[----:B------:R-:W-:Y:S04]  /*7e010*/  STL [R1+0x4ddc], R28 ;  /* 0x004ddc1c01007387 */ /* 0x000fe80000100800 */
[----:B------:R-:W-:Y:S01]  /*7e020*/  STL [R1+0x4dd8], R3 ;  /* 0x004dd80301007387 */ /* 0x000fe20000100800 */
[----:B----4-:R-:W-:-:S15]  /*7e030*/  HMMA.16816.F32 R8, R24, R20, R8 ;  /* 0x000000141808723c */ /* 0x010fde0000001808 */
[----:B------:R-:W-:-:S08]  /*7e040*/  NOP ;  /* 0x0000000000007918 */ /* 0x000fd00000000000 */
[----:B------:R0:W-:Y:S04]  /*7e050*/  STL.64 [R1+0xe70], R8 ;  /* 0x000e700801007387 */ /* 0x0001e80000100a00 */
[----:B------:R1:W-:Y:S04]  /*7e060*/  STL.64 [R1+0xe78], R10 ;  /* 0x000e780a01007387 */ /* 0x0003e80000100a00 */
[----:B0-----:R-:W4:Y:S01]  /*7e070*/  LDL.LU.64 R8, [R1+0x4f60] ;  /* 0x004f600001087983 */ /* 0x001f220000300a00 */
[----:B-1----:R-:W-:Y:S02]  /*7e080*/  IMAD.MOV.U32 R10, RZ, RZ, R20 ;  /* 0x000000ffff0a7224 */ /* 0x002fe400078e0014 */
[----:B------:R-:W-:-:S02]  /*7e090*/  IMAD.MOV.U32 R11, RZ, RZ, R21 ;  /* 0x000000ffff0b7224 */ /* 0x000fc400078e0015 */
        /* <DEDUP_REMOVED lines=30> */
[----:B------:R-:W2:Y:S04]  /*7e280*/  LDL.LU.64 R20, [R1+0x4f10] ;  /* 0x004f100001147983 */ /* 0x000ea80000300a00 */
[----:B------:R-:W-:Y:S04]  /*7e290*/  STL [R1+0x4dfc], R10 ;  /* 0x004dfc0a01007387 */ /* 0x000fe80000100800 */
[----:B------:R-:W-:Y:S04]  /*7e2a0*/  STL [R1+0x4df8], R11 ;  /* 0x004df80b01007387 */ /* 0x000fe80000100800 */
[----:B----4-:R2:W-:Y:S01]  /*7e2b0*/  STL.64 [R1+0x4f08], R8 ;  /* 0x004f080801007387 */ /* 0x0105e20000100a00 */
[----:B---3--:R-:W-:Y:S06]  /*7e2c0*/  HMMA.16816.F32 R4, R24, R12, R4 ;  /* 0x0000000c1804723c */ /* 0x008fec0000001804 */
[----:B------:R-:W-:-:S02]  /*7e2d0*/  IMAD.MOV.U32 R3, RZ, RZ, R12 ;  /* 0x000000ffff037224 */ /* 0x000fc400078e000c */
[----:B------:R-:W-:Y:S01]  /*7e2e0*/  IMAD.MOV.U32 R28, RZ, RZ, R13 ;  /* 0x000000ffff1c7224 */ /* 0x000fe200078e000d */
[----:B--2---:R-:W-:Y:S06]  /*7e2f0*/  HMMA.16816.F32 R8, R24, R16, R20 ;  /* 0x000000101808723c */ /* 0x004fec0000001814 */
[----:B------:R-:W-:Y:S02]  /*7e300*/  IMAD.MOV.U32 R2, RZ, RZ, R17 ;  /* 0x000000ffff027224 */ /* 0x000fe400078e0011 */
[----:B------:R-:W-:-:S15]  /*7e310*/  IMAD.MOV.U32 R0, RZ, RZ, R16 ;  /* 0x000000ffff007224 */ /* 0x000fde00078e0010 */
[----:B------:R0:W-:Y:S04]  /*7e320*/  STL.64 [R1+0xe30], R8 ;  /* 0x000e300801007387 */ /* 0x0001e80000100a00 */
[----:B------:R1:W-:Y:S04]  /*7e330*/  STL.64 [R1+0xe38], R10 ;  /* 0x000e380a01007387 */ /* 0x0003e80000100a00 */
[----:B------:R-:W-:Y:S04]  /*7e340*/  STL [R1+0x4e04], R2 ;  /* 0x004e040201007387 */ /* 0x000fe80000100800 */
[----:B------:R-:W-:Y:S04]  /*7e350*/  STL [R1+0x4e00], R0 ;  /* 0x004e000001007387 */ /* 0x000fe80000100800 */
[----:B------:R-:W-:Y:S04]  /*7e360*/  STL.64 [R1+0xe20], R4 ;  /* 0x000e200401007387 */ /* 0x000fe80000100a00 */
[----:B------:R-:W-:Y:S04]  /*7e370*/  STL.64 [R1+0xe28], R6 ;  /* 0x000e280601007387 */ /* 0x000fe80000100a00 */
[----:B------:R-:W2:Y:S04]  /*7e380*/  LDL.LU R12, [R1+0xdc0] ;  /* 0x000dc000010c7983 */ /* 0x000ea80000300800 */
[----:B------:R-:W2:Y:S04]  /*7e390*/  LDL.LU R13, [R1+0xdc4] ;  /* 0x000dc400010d7983 */ /* 0x000ea80000300800 */
[----:B------:R-:W3:Y:S04]  /*7e3a0*/  LDL.LU R14, [R1+0xdc8] ;  /* 0x000dc800010e7983 */ /* 0x000ee80000300800 */
[----:B------:R-:W3:Y:S04]  /*7e3b0*/  LDL.LU R15, [R1+0xdcc] ;  /* 0x000dcc00010f7983 */ /* 0x000ee80000300800 */
[----:B------:R-:W4:Y:S04]  /*7e3c0*/  LDL.LU R16, [R1+0xdd0] ;  /* 0x000dd00001107983 */ /* 0x000f280000300800 */
[----:B------:R-:W4:Y:S04]  /*7e3d0*/  LDL.LU R17, [R1+0xdd4] ;  /* 0x000dd40001117983 */ /* 0x000f280000300800 */
[----:B------:R-:W2:Y:S04]  /*7e3e0*/  LDL.LU R18, [R1+0xdd8] ;  /* 0x000dd80001127983 */ /* 0x000ea80000300800 */
[----:B------:R-:W2:Y:S04]  /*7e3f0*/  LDL.LU R19, [R1+0xddc] ;  /* 0x000ddc0001137983 */ /* 0x000ea80000300800 */
[----:B0-----:R-:W3:Y:S04]  /*7e400*/  LDL.LU R8, [R1+0xe10] ;  /* 0x000e100001087983 */ /* 0x001ee80000300800 */
[----:B------:R-:W3:Y:S04]  /*7e410*/  LDL.LU R9, [R1+0xe14] ;  /* 0x000e140001097983 */ /* 0x000ee80000300800 */
[----:B-1----:R-:W3:Y:S04]  /*7e420*/  LDL.LU R10, [R1+0xe18] ;  /* 0x000e1800010a7983 */ /* 0x002ee80000300800 */
[----:B------:R-:W3:Y:S04]  /*7e430*/  LDL.LU R11, [R1+0xe1c] ;  /* 0x000e1c00010b7983 */ /* 0x000ee80000300800 */
[----:B--2---:R-:W-:Y:S04]  /*7e440*/  STL.64 [R1+0x4ec0], R18 ;  /* 0x004ec01201007387 */ /* 0x004fe80000100a00 */
[----:B----4-:R0:W-:Y:S04]  /*7e450*/  STL.64 [R1+0x4eb8], R16 ;  /* 0x004eb81001007387 */ /* 0x0101e80000100a00 */
[----:B0-----:R-:W2:Y:S04]  /*7e460*/  LDL.64 R16, [R1+0x30] ;  /* 0x0000300001107983 */ /* 0x001ea80000100a00 */
[----:B--2---:R0:W-:Y:S04]  /*7e470*/  STL.64 [R1+0x4ed0], R16 ;  /* 0x004ed01001007387 */ /* 0x0041e80000100a00 */
[----:B0-----:R-:W2:Y:S04]  /*7e480*/  LDL.64 R16, [R1+0x40] ;  /* 0x0000400001107983 */ /* 0x001ea80000100a00 */
[----:B--2---:R0:W-:Y:S04]  /*7e490*/  STL.64 [R1+0x4ee8], R16 ;  /* 0x004ee81001007387 */ /* 0x0041e80000100a00 */
[----:B0-----:R-:W2:Y:S04]  /*7e4a0*/  LDL.64 R16, [R1+0x50] ;  /* 0x0000500001107983 */ /* 0x001ea80000100a00 */
[----:B--2---:R0:W-:Y:S04]  /*7e4b0*/  STL.64 [R1+0x4f00], R16 ;  /* 0x004f001001007387 */ /* 0x0041e80000100a00 */
[----:B0-----:R-:W2:Y:S04]  /*7e4c0*/  LDL.64 R16, [R1+0x60] ;  /* 0x0000600001107983 */ /* 0x001ea80000100a00 */
[----:B---3--:R-:W-:Y:S04]  /*7e4d0*/  STL.64 [R1+0x4ea8], R14 ;  /* 0x004ea80e01007387 */ /* 0x008fe80000100a00 */
[----:B------:R0:W-:Y:S04]  /*7e4e0*/  STL.64 [R1+0x4ea0], R12 ;  /* 0x004ea00c01007387 */ /* 0x0001e80000100a00 */
[----:B0-----:R-:W3:Y:S04]  /*7e4f0*/  LDL.64 R12, [R1+0x20] ;  /* 0x00002000010c7983 */ /* 0x001ee80000100a00 */
        /* <DEDUP_REMOVED lines=18> */
[----:B------:R-:W3:Y:S04]  /*7e620*/  LDL.64 R20, [R1+0x10] ;  /* 0x0000100001147983 */ /* 0x000ee80000100a00 */
[----:B------:R-:W4:Y:S04]  /*7e630*/  LDL.LU R4, [R1+0xdb0] ;  /* 0x000db00001047983 */ /* 0x000f280000300800 */
[----:B------:R-:W4:Y:S04]  /*7e640*/  LDL.LU R5, [R1+0xdb4] ;  /* 0x000db40001057983 */ /* 0x000f280000300800 */
[----:B------:R-:W4:Y:S04]  /*7e650*/  LDL.LU R6, [R1+0xdb8] ;  /* 0x000db80001067983 */ /* 0x000f280000300800 */
[----:B------:R-:W4:Y:S04]  /*7e660*/  LDL.LU R7, [R1+0xdbc] ;  /* 0x000dbc0001077983 */ /* 0x000f280000300800 */
[----:B------:R-:W-:Y:S04]  /*7e670*/  STL [R1+0x4e0c], R28 ;  /* 0x004e0c1c01007387 */ /* 0x000fe80000100800 */
[----:B------:R-:W-:Y:S04]  /*7e680*/  STL [R1+0x4e08], R3 ;  /* 0x004e080301007387 */ /* 0x000fe80000100800 */
[----:B------:R0:W-:Y:S04]  /*7e690*/  STL.64 [R1+0xe10], R8 ;  /* 0x000e100801007387 */ /* 0x0001e80000100a00 */
[----:B------:R1:W-:Y:S04]  /*7e6a0*/  STL.64 [R1+0xe18], R10 ;  /* 0x000e180a01007387 */ /* 0x0003e80000100a00 */
[----:B0-----:R-:W3:Y:S01]  /*7e6b0*/  LDL.LU.64 R8, [R1+0x4f08] ;  /* 0x004f080001087983 */ /* 0x001ee20000300a00 */
[----:B-1----:R-:W-:-:S02]  /*7e6c0*/  IMAD.MOV.U32 R10, RZ, RZ, R16 ;  /* 0x000000ffff0a7224 */ /* 0x002fc400078e0010 */
[----:B------:R-:W-:Y:S02]  /*7e6d0*/  IMAD.MOV.U32 R11, RZ, RZ, R17 ;  /* 0x000000ffff0b7224 */ /* 0x000fe400078e0011 */
        /* <DEDUP_REMOVED lines=29> */
[----:B------:R-:W-:Y:S04]  /*7e8b0*/  STL.64 [R1+0x4e88], R10 ;  /* 0x004e880a01007387 */ /* 0x000fe80000100a00 */
[----:B---3--:R0:W-:Y:S04]  /*7e8c0*/  STL.64 [R1+0x4e80], R8 ;  /* 0x004e800801007387 */ /* 0x0081e80000100a00 */
[----:B0-----:R-:W3:Y:S04]  /*7e8d0*/  LDL.LU R8, [R1+0xda0] ;  /* 0x000da00001087983 */ /* 0x001ee80000300800 */
[----:B------:R-:W3:Y:S04]  /*7e8e0*/  LDL.LU R9, [R1+0xda4] ;  /* 0x000da40001097983 */ /* 0x000ee80000300800 */
[----:B------:R-:W3:Y:S04]  /*7e8f0*/  LDL.LU R10, [R1+0xda8] ;  /* 0x000da800010a7983 */ /* 0x000ee80000300800 */
[----:B------:R-:W3:Y:S01]  /*7e900*/  LDL.LU R11, [R1+0xdac] ;  /* 0x000dac00010b7983 */ /* 0x000ee20000300800 */
[----:B--2---:R-:W-:-:S15]  /*7e910*/  HMMA.16816.F32 R16, R24, R12, R16 ;  /* 0x0000000c1810723c */ /* 0x004fde0000001810 */
[----:B------:R-:W-:-:S08]  /*7e920*/  NOP ;  /* 0x0000000000007918 */ /* 0x000fd00000000000 */
[----:B------:R0:W-:Y:S04]  /*7e930*/  STL.64 [R1+0xdd0], R16 ;  /* 0x000dd01001007387 */ /* 0x0001e80000100a00 */
[----:B------:R1:W-:Y:S04]  /*7e940*/  STL.64 [R1+0xdd8], R18 ;  /* 0x000dd81201007387 */ /* 0x0003e80000100a00 */
[----:B0-----:R-:W4:Y:S01]  /*7e950*/  LDL.LU.64 R16, [R1+0x4eb0] ;  /* 0x004eb00001107983 */ /* 0x001f220000300a00 */
[----:B-1----:R-:W-:Y:S02]  /*7e960*/  IMAD.MOV.U32 R19, RZ, RZ, R12 ;  /* 0x000000ffff137224 */ /* 0x002fe400078e000c */
[----:B------:R-:W-:Y:S01]  /*7e970*/  IMAD.MOV.U32 R18, RZ, RZ, R13 ;  /* 0x000000ffff127224 */ /* 0x000fe200078e000d */
[----:B------:R-:W2:Y:S04]  /*7e980*/  LDL.LU.64 R14, [R1+0x4ea8] ;  /* 0x004ea800010e7983 */ /* 0x000ea80000300a00 */
[----:B------:R-:W2:Y:S01]  /*7e990*/  LDL.LU.64 R12, [R1+0x4ea0] ;  /* 0x004ea000010c7983 */ /* 0x000ea20000300a00 */
[----:B------:R-:W-:-:S02]  /*7e9a0*/  IMAD.MOV.U32 R0, RZ, RZ, R20 ;  /* 0x000000ffff007224 */ /* 0x000fc400078e0014 */
[----:B------:R-:W-:Y:S01]  /*7e9b0*/  IMAD.MOV.U32 R2, RZ, RZ, R21 ;  /* 0x000000ffff027224 */ /* 0x000fe200078e0015 */
[C---:B--2---:R-:W-:Y:S06]  /*7e9c0*/  HMMA.16816.F32 R12, R24.reuse, R20, R12 ;  /* 0x00000014180c723c */ /* 0x044fec000000180c */
[----:B----4-:R-:W-:-:S15]  /*7e9d0*/  HMMA.16816.F32 R20, R24, R16, R4 ;  /* 0x000000101814723c */ /* 0x010fde0000001804 */
[----:B------:R-:W-:-:S02]  /*7e9e0*/  NOP ;  /* 0x0000000000007918 */ /* 0x000fc40000000000 */
[----:B------:R-:W-:Y:S04]  /*7e9f0*/  STL.64 [R1+0xdc0], R12 ;  /* 0x000dc00c01007387 */ /* 0x000fe80000100a00 */
[----:B------:R0:W-:Y:S04]  /*7ea00*/  STL.64 [R1+0xdc8], R14 ;  /* 0x000dc80e01007387 */ /* 0x0001e80000100a00 */
[----:B0-----:R-:W2:Y:S04]  /*7ea10*/  LDL.LU.64 R14, [R1+0x4e98] ;  /* 0x004e9800010e7983 */ /* 0x001ea80000300a00 */
[----:B------:R-:W3:Y:S04]  /*7ea20*/  LDL.LU.64 R12, [R1+0x4e90] ;  /* 0x004e9000010c7983 */ /* 0x000ee80000300a00 */
[----:B------:R-:W4:Y:S04]  /*7ea30*/  LDL.LU R4, [R1+0xd90] ;  /* 0x000d900001047983 */ /* 0x000f280000300800 */
[----:B------:R0:W-:Y:S04]  /*7ea40*/  STL.64 [R1+0xdb0], R20 ;  /* 0x000db01401007387 */ /* 0x0001e80000100a00 */
[----:B------:R1:W-:Y:S04]  /*7ea50*/  STL.64 [R1+0xdb8], R22 ;  /* 0x000db81601007387 */ /* 0x0003e80000100a00 */
[----:B------:R-:W4:Y:S04]  /*7ea60*/  LDL.LU R5, [R1+0xd94] ;  /* 0x000d940001057983 */ /* 0x000f280000300800 */
[----:B------:R-:W4:Y:S04]  /*7ea70*/  LDL.LU R6, [R1+0xd98] ;  /* 0x000d980001067983 */ /* 0x000f280000300800 */
[----:B------:R-:W4:Y:S04]  /*7ea80*/  LDL.LU R7, [R1+0xd9c] ;  /* 0x000d9c0001077983 */ /* 0x000f280000300800 */
[----:B0-----:R-:W4:Y:S04]  /*7ea90*/  LDL.LU R20, [R1+0x450] ;  /* 0x0004500001147983 */ /* 0x001f280000300800 */
[----:B------:R-:W4:Y:S04]  /*7eaa0*/  LDL.LU R21, [R1+0x454] ;  /* 0x0004540001157983 */ /* 0x000f280000300800 */
[----:B-1----:R-:W4:Y:S04]  /*7eab0*/  LDL.LU R22, [R1+0x458] ;  /* 0x0004580001167983 */ /* 0x002f280000300800 */
[----:B------:R-:W4:Y:S04]  /*7eac0*/  LDL.LU R23, [R1+0x45c] ;  /* 0x00045c0001177983 */ /* 0x000f280000300800 */
[----:B------:R0:W-:Y:S04]  /*7ead0*/  STL.64 [R1+0x4b58], R16 ;  /* 0x004b581001007387 */ /* 0x0001e80000100a00 */
[----:B------:R1:W-:Y:S04]  /*7eae0*/  STL.64 [R1+0x4e20], R18 ;  /* 0x004e201201007387 */ /* 0x0003e80000100a00 */
        /* <DEDUP_REMOVED lines=9> */
[----:B------:R-:W3:Y:S01]  /*7eb80*/  LDL.LU R19, [R1+0x3fc] ;  /* 0x0003fc0001137983 */ /* 0x000ee20000300800 */
[----:B------:R-:W-:Y:S03]  /*7eb90*/  HMMA.16816.F32 R8, R24, R12, R8 ;  /* 0x0000000c1808723c */ /* 0x000fe60000001808 */
[----:B---3--:R-:W-:Y:S04]  /*7eba0*/  STL.64 [R1+0x4e40], R18 ;  /* 0x004e401201007387 */ /* 0x008fe80000100a00 */
[----:B--2---:R0:W-:Y:S04]  /*7ebb0*/  STL.64 [R1+0x4e38], R16 ;  /* 0x004e381001007387 */ /* 0x0041e80000100a00 */
[----:B0-----:R-:W2:Y:S04]  /*7ebc0*/  LDL R16, [R1+0x1c0] ;  /* 0x0001c00001107983 */ /* 0x001ea80000100800 */
[----:B------:R-:W2:Y:S08]  /*7ebd0*/  LDL R17, [R1+0x1c4] ;  /* 0x0001c40001117983 */ /* 0x000eb00000100800 */
[----:B------:R-:W-:Y:S04]  /*7ebe0*/  STL.64 [R1+0xda0], R8 ;  /* 0x000da00801007387 */ /* 0x000fe80000100a00 */
[----:B------:R0:W-:Y:S04]  /*7ebf0*/  STL.64 [R1+0xda8], R10 ;  /* 0x000da80a01007387 */ /* 0x0001e80000100a00 */
[----:B0-----:R-:W3:Y:S04]  /*7ec00*/  LDL.LU.64 R10, [R1+0x4e88] ;  /* 0x004e8800010a7983 */ /* 0x001ee80000300a00 */
[----:B------:R-:W4:Y:S04]  /*7ec10*/  LDL.LU.64 R8, [R1+0x4e80] ;  /* 0x004e800001087983 */ /* 0x000f280000300a00 */
[----:B------:R-:W-:Y:S04]  /*7ec20*/  STL.64 [R1+0x4b50], R14 ;  /* 0x004b500e01007387 */ /* 0x000fe80000100a00 */
[----:B------:R4:W-:Y:S02]  /*7ec30*/  STL.64 [R1+0x4b48], R12 ;  /* 0x004b480c01007387 */ /* 0x0009e40000100a00 */
[----:B----4-:R-:W-:-:S02]  /*7ec40*/  IMAD.MOV.U32 R12, RZ, RZ, R9 ;  /* 0x000000ffff0c7224 */ /* 0x010fc400078e0009 */
[----:B------:R-:W4:Y:S01]  /*7ec50*/  LDL.LU R9, [R1+0x4e78] ;  /* 0x004e780001097983 */ /* 0x000f220000300800 */
[----:B------:R-:W-:-:S05]  /*7ec60*/  IMAD.MOV.U32 R13, RZ, RZ, R29 ;  /* 0x000000ffff0d7224 */ /* 0x000fca00078e001d */
[----:B------:R0:W-:Y:S04]  /*7ec70*/  STL.64 [R1+0x4e48], R12 ;  /* 0x004e480c01007387 */ /* 0x0001e80000100a00 */
[----:B0-----:R-:W2:Y:S04]  /*7ec80*/  LDL.LU R12, [R1+0x400] ;  /* 0x00040000010c7983 */ /* 0x001ea80000300800 */
[----:B------:R-:W2:Y:S04]  /*7ec90*/  LDL.LU R13, [R1+0x404] ;  /* 0x00040400010d7983 */ /* 0x000ea80000300800 */
[----:B------:R-:W2:Y:S04]  /*7eca0*/  LDL.LU R14, [R1+0x408] ;  /* 0x00040800010e7983 */ /* 0x000ea80000300800 */
[----:B------:R-:W2:Y:S01]  /*7ecb0*/  LDL.LU R15, [R1+0x40c] ;  /* 0x00040c00010f7983 */ /* 0x000ea20000300800 */
[----:B----4-:R-:W-:-:S15]  /*7ecc0*/  HMMA.16816.F32 R4, R24, R8, R4 ;  /* 0x000000081804723c */ /* 0x010fde0000001804 */
[----:B------:R-:W-:-:S08]  /*7ecd0*/  NOP ;  /* 0x0000000000007918 */ /* 0x000fd00000000000 */
[----:B------:R-:W-:Y:S04]  /*7ece0*/  STL.64 [R1+0xd90], R4 ;  /* 0x000d900401007387 */ /* 0x000fe80000100a00 */
[----:B------:R0:W-:Y:S04]  /*7ecf0*/  STL.64 [R1+0xd98], R6 ;  /* 0x000d980601007387 */ /* 0x0001e80000100a00 */
[----:B0-----:R-:W4:Y:S04]  /*7ed00*/  LDL.LU.64 R6, [R1+0x4e70] ;  /* 0x004e700001067983 */ /* 0x001f280000300a00 */
[----:B------:R-:W3:Y:S04]  /*7ed10*/  LDL.LU.64 R4, [R1+0x4e68] ;  /* 0x004e680001047983 */ /* 0x000ee80000300a00 */
[----:B------:R-:W-:Y:S01]  /*7ed20*/  STL.64 [R1+0x4b40], R8 ;  /* 0x004b400801007387 */ /* 0x000fe20000100a00 */
[----:B---3--:R-:W-:Y:S03]  /*7ed30*/  HMMA.16816.F32 R24, R24, R4, R20 ;  /* 0x000000041818723c */ /* 0x008fe60000001814 */
[----:B------:R-:W3:Y:S04]  /*7ed40*/  LDL.LU.64 R22, [R1+0x4e60] ;  /* 0x004e600001167983 */ /* 0x000ee80000300a00 */
[----:B------:R-:W2:-:S15]  /*7ed50*/  LDL.LU.64 R20, [R1+0x4e58] ;  /* 0x004e580001147983 */ /* 0x000e9e0000300a00 */
[----:B------:R-:W-:-:S01]  /*7ed60*/  NOP ;  /* 0x0000000000007918 */ /* 0x000fc20000000000 */
[----:B------:R3:W-:Y:S04]  /*7ed70*/  STL.64 [R1+0x450], R24 ;  /* 0x0004501801007387 */ /* 0x0007e80000100a00 */
[----:B------:R-:W-:Y:S01]  /*7ed80*/  STL.64 [R1+0x458], R26 ;  /* 0x0004581a01007387 */ /* 0x000fe20000100a00 */
[----:B------:R-:W0:Y:S01]  /*7ed90*/  S2R R29, SR_TID.X ;  /* 0x00000000001d7919 */ /* 0x000e220000002100 */
[----:B---3--:R-:W-:Y:S02]  /*7eda0*/  IMAD.MOV.U32 R24, RZ, RZ, R22 ;  /* 0x000000ffff187224 */ /* 0x008fe400078e0016 */
[----:B------:R-:W-:Y:S01]  /*7edb0*/  IMAD.MOV.U32 R25, RZ, RZ, R23 ;  /* 0x000000ffff197224 */ /* 0x000fe200078e0017 */
[----:B------:R-:W2:Y:S04]  /*7edc0*/  LDL.LU R22, [R1+0x4e54] ;  /* 0x004e540001167983 */ /* 0x000ea80000300800 */
[----:B------:R-:W2:Y:S01]  /*7edd0*/  LDL.LU R23, [R1+0x4e50] ;  /* 0x004e500001177983 */ /* 0x000ea20000300800 */
[C---:B0-----:R-:W-:Y:S01]  /*7ede0*/  LOP3.LUT R18, R29.reuse, 0x7, RZ, 0xc0, !PT ;  /* 0x000000071d127812 */ /* 0x041fe200078ec0ff */
[----:B------:R-:W-:-:S02]  /*7edf0*/  IMAD.SHL.U32 R19, R29, 0x80, RZ ;  /* 0x000000801d137824 */ /* 0x000fc400078e00ff */
[----:B------:R-:W-:Y:S02]  /*7ee00*/  IMAD.SHL.U32 R29, R29, 0x2, RZ ;  /* 0x000000021d1d7824 */ /* 0x000fe400078e00ff */
[----:B------:R-:W-:-:S05]  /*7ee10*/  IMAD R18, R18, 0x110, RZ ;  /* 0x0000011012127824 */ /* 0x000fca00078e02ff */
[----:B------:R-:W-:-:S04]  /*7ee20*/  LOP3.LUT R29, R18, 0x10, R29, 0x78, !PT ;  /* 0x00000010121d7812 */ /* 0x000fc800078e781d */
[----:B------:R-:W-:Y:S01]  /*7ee30*/  LOP3.LUT R29, R29, 0x800, R19, 0xf8, !PT ;  /* 0x000008001d1d7812 */ /* 0x000fe200078ef813 */
[----:B----4-:R-:W-:Y:S04]  /*7ee40*/  STL.64 [R1+0x4b68], R6 ;  /* 0x004b680601007387 */ /* 0x010fe80000100a00 */
[----:B------:R0:W-:Y:S04]  /*7ee50*/  STL.64 [R1+0x4b60], R4 ;  /* 0x004b600401007387 */ /* 0x0001e80000100a00 */
[----:B0-----:R-:W3:Y:S04]  /*7ee60*/  LDL.LU R4, [R1+0x7d0] ;  /* 0x0007d00001047983 */ /* 0x001ee80000300800 */
[----:B------:R-:W3:Y:S04]  /*7ee70*/  LDL.LU R5, [R1+0x7d4] ;  /* 0x0007d40001057983 */ /* 0x000ee80000300800 */
[----:B------:R-:W3:Y:S04]  /*7ee80*/  LDL.LU R6, [R1+0x7d8] ;  /* 0x0007d80001067983 */ /* 0x000ee80000300800 */
[----:B------:R-:W3:Y:S01]  /*7ee90*/  LDL.LU R7, [R1+0x7dc] ;  /* 0x0007dc0001077983 */ /* 0x000ee20000300800 */
[----:B--2---:R-:W-:Y:S03]  /*7eea0*/  HMMA.16816.F32 R16, R20, R16, R12 ;  /* 0x000000101410723c */ /* 0x004fe6000000180c */
[----:B------:R-:W3:-:S15]  /*7eeb0*/  LDL.LU.64 R12, [R1+0x4e48] ;  /* 0x004e4800010c7983 */ /* 0x000ede0000300a00 */
[----:B------:R-:W-:-:S05]  /*7eec0*/  NOP ;  /* 0x0000000000007918 */ /* 0x000fca0000000000 */
[----:B------:R-:W-:Y:S04]  /*7eed0*/  STL.64 [R1+0x400], R16 ;  /* 0x0004001001007387 */ /* 0x000fe80000100a00 */
[----:B------:R0:W-:Y:S04]  /*7eee0*/  STL.64 [R1+0x408], R18 ;  /* 0x0004081201007387 */ /* 0x0001e80000100a00 */
[----:B0-----:R-:W2:Y:S04]  /*7eef0*/  LDL.LU.64 R18, [R1+0x4e40] ;  /* 0x004e400001127983 */ /* 0x001ea80000300a00 */
[----:B------:R-:W2:Y:S01]  /*7ef00*/  LDL.LU.64 R16, [R1+0x4e38] ;  /* 0x004e380001107983 */ /* 0x000ea20000300a00 */
[----:B------:R-:W-:Y:S01]  /*7ef10*/  LOP3.LUT R29, R29, 0x40, RZ, 0x3c, !PT ;  /* 0x000000401d1d7812 */ /* 0x000fe200078e3cff */
[----:B--2---:R-:W-:Y:S02]  /*7ef20*/  HMMA.16816.F32 R24, R20, R24, R16 ;  /* 0x000000181418723c */ /* 0x004fe40000001810 */
[----:B------:R-:W2:Y:S04]  /*7ef30*/  LDL.LU.64 R18, [R1+0x4e30] ;  /* 0x004e300001127983 */ /* 0x000ea80000300a00 */
[----:B------:R-:W2:-:S15]  /*7ef40*/  LDL.LU.64 R16, [R1+0x4e28] ;  /* 0x004e280001107983 */ /* 0x000e9e0000300a00 */
[----:B------:R-:W-:-:S02]  /*7ef50*/  NOP ;  /* 0x0000000000007918 */ /* 0x000fc40000000000 */
[----:B------:R-:W-:Y:S04]  /*7ef60*/  STL.64 [R1+0x3f0], R24 ;  /* 0x0003f01801007387 */ /* 0x000fe80000100a00 */
[----:B------:R-:W-:Y:S04]  /*7ef70*/  STL.64 [R1+0x3f8], R26 ;  /* 0x0003f81a01007387 */ /* 0x000fe80000100a00 */
[----:B------:R-:W0:Y:S04]  /*7ef80*/  LDSM.16.MT88.4 R24, [R29+UR4+0x12000] ;  /* 0x012000041d18783b */ /* 0x000e280008004200 */
[----:B0-----:R-:W-:Y:S04]  /*7ef90*/  STL.64 [R1+0x4b78], R26 ;  /* 0x004b781a01007387 */ /* 0x001fe80000100a00 */
[----:B------:R0:W-:Y:S04]  /*7efa0*/  STL.64 [R1+0x4b70], R24 ;  /* 0x004b701801007387 */ /* 0x0001e80000100a00 */
[----:B0-----:R-:W2:Y:S04]  /*7efb0*/  LDL R24, [R1+0x1a0] ;  /* 0x0001a00001187983 */ /* 0x001ea80000100800 */
[----:B------:R-:W2:Y:S01]  /*7efc0*/  LDL R25, [R1+0x1a4] ;  /* 0x0001a40001197983 */ /* 0x000ea20000100800 */
[C---:B---3--:R-:W-:Y:S06]  /*7efd0*/  HMMA.16816.F32 R4, R20.reuse, R12, R4 ;  /* 0x0000000c1404723c */ /* 0x048fec0000001804 */
[----:B--2---:R-:W-:Y:S01]  /*7efe0*/  HMMA.16816.F32 R24, R20, R24, R16 ;  /* 0x000000181418723c */ /* 0x004fe20000001810 */
[----:B------:R-:W2:Y:S06]  /*7eff0*/  LDL.LU.64 R18, [R1+0x4e20] ;  /* 0x004e200001127983 */ /* 0x000eac0000300a00 */
[----:B------:R-:W-:-:S02]  /*7f000*/  IMAD.MOV.U32 R16, RZ, RZ, R0 ;  /* 0x000000ffff107224 */ /* 0x000fc400078e0000 */
[----:B------:R-:W-:-:S14]  /*7f010*/  IMAD.MOV.U32 R17, RZ, RZ, R2 ;  /* 0x000000ffff117224 */ /* 0x000fdc00078e0002 */
[----:B------:R-:W-:Y:S04]  /*7f020*/  STL.64 [R1+0x7e0], R24 ;  /* 0x0007e01801007387 */ /* 0x000fe80000100a00 */
[----:B------:R-:W-:Y:S04]  /*7f030*/  STL.64 [R1+0x7e8], R26 ;  /* 0x0007e81a01007387 */ /* 0x000fe80000100a00 */
[----:B------:R-:W3:Y:S04]  /*7f040*/  LDL.LU R0, [R1+0x4e1c] ;  /* 0x004e1c0001007983 */ /* 0x000ee80000300800 */
[----:B------:R0:W-:Y:S04]  /*7f050*/  STL.64 [R1+0x7d0], R4 ;  /* 0x0007d00401007387 */ /* 0x0001e80000100a00 */
[----:B------:R1:W-:Y:S04]  /*7f060*/  STL.64 [R1+0x7d8], R6 ;  /* 0x0007d80601007387 */ /* 0x0003e80000100a00 */
[----:B------:R-:W4:Y:S04]  /*7f070*/  LDL.LU R2, [R1+0x4e18] ;  /* 0x004e180001027983 */ /* 0x000f280000300800 */
[----:B------:R2:W-:Y:S04]  /*7f080*/  STL.64 [R1+0x4b80], R16 ;  /* 0x004b801001007387 */ /* 0x0005e80000100a00 */
[----:B0-----:R-:W3:Y:S04]  /*7f090*/  LDL.LU R4, [R1+0x650] ;  /* 0x0006500001047983 */ /* 0x001ee80000300800 */
[----:B------:R-:W3:Y:S04]  /*7f0a0*/  LDL.LU R5, [R1+0x654] ;  /* 0x0006540001057983 */ /* 0x000ee80000300800 */
[----:B-1----:R-:W4:Y:S04]  /*7f0b0*/  LDL.LU R6, [R1+0x658] ;  /* 0x0006580001067983 */ /* 0x002f280000300800 */
[----:B------:R-:W4:Y:S01]  /*7f0c0*/  LDL.LU R7, [R1+0x65c] ;  /* 0x00065c0001077983 */ /* 0x000f220000300800 */
[----:B--2---:R-:W-:-:S02]  /*7f0d0*/  IMAD.MOV.U32 R24, RZ, RZ, R19 ;  /* 0x000000ffff187224 */ /* 0x004fc400078e0013 */
[----:B------:R-:W-:Y:S01]  /*7f0e0*/  IMAD.MOV.U32 R25, RZ, RZ, R18 ;  /* 0x000000ffff197224 */ /* 0x000fe200078e0012 */
[----:B----4-:R-:W-:Y:S04]  /*7f0f0*/  STL.64 [R1+0x4b90], R6 ;  /* 0x004b900601007387 */ /* 0x010fe80000100a00 */
[----:B---3--:R0:W-:Y:S04]  /*7f100*/  STL.64 [R1+0x4b88], R4 ;  /* 0x004b880401007387 */ /* 0x0081e80000100a00 */
[----:B------:R1:W-:Y:S04]  /*7f110*/  STL.64 [R1+0x4b98], R24 ;  /* 0x004b981801007387 */ /* 0x0003e80000100a00 */
[----:B------:R-:W2:Y:S04]  /*7f120*/  LDL.LU R16, [R1+0x660] ;  /* 0x0006600001107983 */ /* 0x000ea80000300800 */
[----:B------:R-:W2:Y:S04]  /*7f130*/  LDL.LU R17, [R1+0x664] ;  /* 0x0006640001117983 */ /* 0x000ea80000300800 */
[----:B------:R-:W3:Y:S04]  /*7f140*/  LDL.LU R18, [R1+0x668] ;  /* 0x0006680001127983 */ /* 0x000ee80000300800 */
[----:B------:R-:W3:Y:S01]  /*7f150*/  LDL.LU R19, [R1+0x66c] ;  /* 0x00066c0001137983 */ /* 0x000ee20000300800 */
[----:B0-----:R-:W-:-:S02]  /*7f160*/  IMAD.MOV.U32 R4, RZ, RZ, R11 ;  /* 0x000000ffff047224 */ /* 0x001fc400078e000b */
[----:B------:R-:W-:Y:S01]  /*7f170*/  IMAD.MOV.U32 R5, RZ, RZ, R10 ;  /* 0x000000ffff057224 */ /* 0x000fe200078e000a */
[----:B---3--:R-:W-:Y:S04]  /*7f180*/  STL.64 [R1+0x4ba8], R18 ;  /* 0x004ba81201007387 */ /* 0x008fe80000100a00 */
[----:B--2---:R0:W-:Y:S04]  /*7f190*/  STL.64 [R1+0x4ba0], R16 ;  /* 0x004ba01001007387 */ /* 0x0041e80000100a00 */
[----:B------:R-:W2:Y:S04]  /*7f1a0*/  LDL.LU R11, [R1+0x4e14] ;  /* 0x004e1400010b7983 */ /* 0x000ea80000300800 */
[----:B------:R-:W3:Y:S04]  /*7f1b0*/  LDL.LU R10, [R1+0x4e10] ;  /* 0x004e1000010a7983 */ /* 0x000ee80000300800 */
[----:B------:R-:W-:Y:S04]  /*7f1c0*/  STL.64 [R1+0x4bb0], R4 ;  /* 0x004bb00401007387 */ /* 0x000fe80000100a00 */
        /* <DEDUP_REMOVED lines=18> */
[----:B------:R-:W2:Y:S04]  /*7f2f0*/  LDL.LU R18, [R1+0x698] ;  /* 0x0006980001127983 */ /* 0x000ea80000300800 */
        /* <DEDUP_REMOVED lines=37> */
[----:B------:R-:W2:Y:S04]  /*7f550*/  LDL.LU R18, [R1+0x6c8] ;  /* 0x0006c80001127983 */ /* 0x000ea80000300800 */
[----:B------:R-:W2:Y:S01]  /*7f560*/  LDL.LU R19, [R1+0x6cc] ;  /* 0x0006cc0001137983 */ /* 0x000ea20000300800 */
[----:B----4-:R-:W-:-:S02]  /*7f570*/  IMAD.MOV.U32 R24, RZ, RZ, R28 ;  /* 0x000000ffff187224 */ /* 0x010fc400078e001c */
        /* <DEDUP_REMOVED lines=88> */
[----:B---3--:R-:W-:Y:S04]  /*7fb00*/  STL.64 [R1+0x4cd0], R18 ;  /* 0x004cd01201007387 */ /* 0x008fe80000100a00 */
[----:B--2---:R0:W-:Y:S04]  /*7fb10*/  STL.64 [R1+0x4cc8], R16 ;  /* 0x004cc81001007387 */ /* 0x0041e80000100a00 */
[----:B0-----:R-:W2:Y:S04]  /*7fb20*/  LDL.LU R16, [R1+0x740] ;  /* 0x0007400001107983 */ /* 0x001ea80000300800 */
[----:B------:R-:W2:Y:S04]  /*7fb30*/  LDL.LU R17, [R1+0x744] ;  /* 0x0007440001117983 */ /* 0x000ea80000300800 */
[----:B------:R-:W3:Y:S04]  /*7fb40*/  LDL.LU R18, [R1+0x748] ;  /* 0x0007480001127983 */ /* 0x000ee80000300800 */
[----:B------:R-:W3:Y:S04]  /*7fb50*/  LDL.LU R19, [R1+0x74c] ;  /* 0x00074c0001137983 */ /* 0x000ee80000300800 */
[----:B------:R-:W4:Y:S04]  /*7fb60*/  LDL.LU R3, [R1+0x4d94] ;  /* 0x004d940001037983 */ /* 0x000f280000300800 */
[----:B------:R-:W2:Y:S04]  /*7fb70*/  LDL.LU R28, [R1+0x4d90] ;  /* 0x004d9000011c7983 */ /* 0x000ea80000300800 */
[----:B------:R0:W-:Y:S04]  /*7fb80*/  STL.64 [R1+0x4d20], R24 ;  /* 0x004d201801007387 */ /* 0x0001e80000100a00 */
[----:B0-----:R-:W3:Y:S04]  /*7fb90*/  LDL.LU R24, [R1+0x780] ;  /* 0x0007800001187983 */ /* 0x001ee80000300800 */
[----:B------:R-:W3:Y:S04]  /*7fba0*/  LDL.LU R25, [R1+0x784] ;  /* 0x0007840001197983 */ /* 0x000ee80000300800 */
[----:B------:R-:W4:Y:S04]  /*7fbb0*/  LDL.LU R26, [R1+0x788] ;  /* 0x00078800011a7983 */ /* 0x000f280000300800 */
[----:B------:R-:W4:Y:S04]  /*7fbc0*/  LDL.LU R27, [R1+0x78c] ;  /* 0x00078c00011b7983 */ /* 0x000f280000300800 */
[----:B----4-:R-:W-:Y:S04]  /*7fbd0*/  STL.64 [R1+0x4d30], R26 ;  /* 0x004d301a01007387 */ /* 0x010fe80000100a00 */
[----:B---3--:R0:W-:Y:S02]  /*7fbe0*/  STL.64 [R1+0x4d28], R24 ;  /* 0x004d281801007387 */ /* 0x0081e40000100a00 */
[----:B0-----:R-:W-:-:S02]  /*7fbf0*/  IMAD.MOV.U32 R24, RZ, RZ, R0 ;  /* 0x000000ffff187224 */ /* 0x001fc400078e0000 */
[----:B------:R-:W-:Y:S01]  /*7fc00*/  IMAD.MOV.U32 R25, RZ, RZ, R2 ;  /* 0x000000ffff197224 */ /* 0x000fe200078e0002 */
[----:B------:R-:W3:Y:S04]  /*7fc10*/  LDL.LU R0, [R1+0x4d8c] ;  /* 0x004d8c0001007983 */ /* 0x000ee80000300800 */
[----:B------:R-:W4:Y:S04]  /*7fc20*/  LDL.LU R2, [R1+0x4d88] ;  /* 0x004d880001027983 */ /* 0x000f280000300800 */
[----:B------:R0:W-:Y:S02]  /*7fc30*/  STL.64 [R1+0x4d40], R24 ;  /* 0x004d401801007387 */ /* 0x0001e40000100a00 */
[----:B0-----:R-:W-:-:S02]  /*7fc40*/  IMAD.MOV.U32 R24, RZ, RZ, R11 ;  /* 0x000000ffff187224 */ /* 0x001fc400078e000b */
[----:B------:R-:W-:-:S05]  /*7fc50*/  IMAD.MOV.U32 R25, RZ, RZ, R10 ;  /* 0x000000ffff197224 */ /* 0x000fca00078e000a */
[----:B------:R-:W-:Y:S04]  /*7fc60*/  STL.64 [R1+0x4d58], R24 ;  /* 0x004d581801007387 */ /* 0x000fe80000100a00 */
[----:B------:R-:W2:Y:S04]  /*7fc70*/  LDL.64 R8, [R1+0x140] ;  /* 0x0001400001087983 */ /* 0x000ea80000100a00 */
[----:B--2---:R0:W-:Y:S04]  /*7fc80*/  STL.64 [R1+0x4d38], R8 ;  /* 0x004d380801007387 */ /* 0x0041e80000100a00 */
        /* <DEDUP_REMOVED lines=31> */
[----:B----4-:R-:W-:-:S02]  /*7fe80*/  IMAD.MOV.U32 R24, RZ, RZ, R2 ;  /* 0x000000ffff187224 */ /* 0x010fc400078e0002 */
[----:B------:R-:W-:Y:S01]  /*7fe90*/  IMAD.MOV.U32 R25, RZ, RZ, R0 ;  /* 0x000000ffff197224 */ /* 0x000fe200078e0000 */
[----:B--2---:R-:W-:Y:S04]  /*7fea0*/  STL.64 [R1+0x4d00], R18 ;  /* 0x004d001201007387 */ /* 0x004fe80000100a00 */
[----:B---3--:R0:W-:Y:S04]  /*7feb0*/  STL.64 [R1+0x4cf8], R16 ;  /* 0x004cf81001007387 */ /* 0x0081e80000100a00 */
[----:B0-----:R-:W2:Y:S04]  /*7fec0*/  LDL.LU R16, [R1+0x760] ;  /* 0x0007600001107983 */ /* 0x001ea80000300800 */
[----:B------:R-:W2:Y:S04]  /*7fed0*/  LDL.LU R17, [R1+0x764] ;  /* 0x0007640001117983 */ /* 0x000ea80000300800 */
[----:B------:R-:W3:Y:S04]  /*7fee0*/  LDL.LU R18, [R1+0x768] ;  /* 0x0007680001127983 */ /* 0x000ee80000300800 */
[----:B------:R-:W3:Y:S01]  /*7fef0*/  LDL.LU R19, [R1+0x76c] ;  /* 0x00076c0001137983 */ /* 0x000ee20000300800 */
[C---:B------:R-:W-:Y:S03]  /*7ff00*/  HMMA.16816.F32 R24, R20.reuse, R24, R8 ;  /* 0x000000181418723c */ /* 0x040fe60000001808 */
        /* <DEDUP_REMOVED lines=43> */
[----:B------:R1:W-:Y:S04]  /*801c0*/  STL.64 [R1+0x788], R26 ;  /* 0x0007881a01007387 */ /* 0x0003e80000100a00 */
[----:B0-----:R-:W1:Y:S01]  /*801d0*/  LDL.LU.64 R24, [R1+0x4d20] ;  /* 0x004d200001187983 */ /* 0x001e620000300a00 */
[----:B------:R-:W-:Y:S02]  /*801e0*/  IMAD.MOV.U32 R2, RZ, RZ, R8 ;  /* 0x000000ffff027224 */ /* 0x000fe400078e0008 */
[----:B------:R-:W-:Y:S01]  /*801f0*/  IMAD.MOV.U32 R0, RZ, RZ, R9 ;  /* 0x000000ffff007224 */ /* 0x000fe200078e0009 */
[----:B------:R-:W2:Y:S04]  /*80200*/  LDL.LU R8, [R1+0x11a0] ;  /* 0x0011a00001087983 */ /* 0x000ea80000300800 */
[----:B------:R-:W2:Y:S04]  /*80210*/  LDL.LU R9, [R1+0x11a4] ;  /* 0x0011a40001097983 */ /* 0x000ea80000300800 */
[----:B------:R-:W2:Y:S04]  /*80220*/  LDL.LU R10, [R1+0x11a8] ;  /* 0x0011a800010a7983 */ /* 0x000ea80000300800 */
[----:B------:R-:W2:Y:S01]  /*80230*/  LDL.LU R11, [R1+0x11ac] ;  /* 0x0011ac00010b7983 */ /* 0x000ea20000300800 */
        /* <DEDUP_REMOVED lines=103> */
[----:B0-----:R-:W4:Y:S04]  /*808b0*/  LDL.LU.64 R26, [R1+0x4bc0] ;  /* 0x004bc000011a7983 */ /* 0x001f280000300a00 */
[----:B------:R-:W4:Y:S01]  /*808c0*/  LDL.LU.64 R24, [R1+0x4bb8] ;  /* 0x004bb80001187983 */ /* 0x000f220000300a00 */
[----:B---3--:R-:W-:Y:S03]  /*808d0*/  HMMA.16816.F32 R16, R20, R16, R4 ;  /* 0x000000101410723c */ /* 0x008fe60000001804 */
[----:B------:R-:W4:-:S15]  /*808e0*/  LDL.LU.64 R4, [R1+0x4bb0] ;  /* 0x004bb00001047983 */ /* 0x000f1e0000300a00 */
[----:B------:R-:W-:-:S05]  /*808f0*/  NOP ;  /* 0x0000000000007918 */ /* 0x000fca0000000000 */
[----:B------:R-:W-:Y:S04]  /*80900*/  STL.64 [R1+0x680], R16 ;  /* 0x0006801001007387 */ /* 0x000fe80000100a00 */
[----:B------:R0:W-:Y:S04]  /*80910*/  STL.64 [R1+0x688], R18 ;  /* 0x0006881201007387 */ /* 0x0001e80000100a00 */
[----:B0-----:R-:W3:Y:S04]  /*80920*/  LDL.LU.64 R18, [R1+0x4ba8] ;  /* 0x004ba80001127983 */ /* 0x001ee80000300a00 */
[----:B------:R-:W3:Y:S01]  /*80930*/  LDL.LU.64 R16, [R1+0x4ba0] ;  /* 0x004ba00001107983 */ /* 0x000ee20000300a00 */
[----:B----4-:R-:W-:Y:S03]  /*80940*/  HMMA.16816.F32 R4, R20, R4, R24 ;  /* 0x000000041404723c */ /* 0x010fe60000001818 */
[----:B------:R-:W3:-:S15]  /*80950*/  LDL.LU.64 R24, [R1+0x4b98] ;  /* 0x004b980001187983 */ /* 0x000ede0000300a00 */
[----:B------:R-:W-:-:S05]  /*80960*/  NOP ;  /* 0x0000000000007918 */ /* 0x000fca0000000000 */
        /* <DEDUP_REMOVED lines=12> */
[----:B------:R-:W4:Y:S04]  /*80a30*/  LDL.LU.64 R6, [R1+0x4b68] ;  /* 0x004b680001067983 */ /* 0x000f280000300a00 */
[----:B------:R-:W3:-:S15]  /*80a40*/  LDL.LU.64 R4, [R1+0x4b60] ;  /* 0x004b600001047983 */ /* 0x000ede0000300a00 */
[----:B------:R-:W-:-:S01]  /*80a50*/  NOP ;  /* 0x0000000000007918 */ /* 0x000fc20000000000 */
[----:B------:R0:W-:Y:S04]  /*80a60*/  STL.64 [R1+0x650], R16 ;  /* 0x0006501001007387 */ /* 0x0001e80000100a00 */
[----:B------:R-:W-:Y:S04]  /*80a70*/  STL.64 [R1+0x658], R18 ;  /* 0x0006581201007387 */ /* 0x000fe80000100a00 */
[----:B0-----:R-:W2:Y:S02]  /*80a80*/  LDL.LU.64 R16, [R1+0x4b58] ;  /* 0x004b580001107983 */ /* 0x001ea40000300a00 */
[----:B--2---:R-:W-:-:S15]  /*80a90*/  HMMA.16816.F32 R12, R20, R16, R12 ;  /* 0x00000010140c723c */ /* 0x004fde000000180c */
[----:B------:R-:W-:-:S08]  /*80aa0*/  NOP ;  /* 0x0000000000007918 */ /* 0x000fd00000000000 */
[----:B------:R-:W-:Y:S04]  /*80ab0*/  STL.64 [R1+0x640], R12 ;  /* 0x0006400c01007387 */ /* 0x000fe80000100a00 */
[----:B------:R0:W-:Y:S04]  /*80ac0*/  STL.64 [R1+0x648], R14 ;  /* 0x0006480e01007387 */ /* 0x0001e80000100a00 */
[----:B0-----:R-:W2:Y:S04]  /*80ad0*/  LDL.LU.64 R14, [R1+0x4b50] ;  /* 0x004b5000010e7983 */ /* 0x001ea80000300a00 */
[----:B------:R-:W4:Y:S01]  /*80ae0*/  LDL.LU.64 R12, [R1+0x4b48] ;  /* 0x004b4800010c7983 */ /* 0x000f220000300a00 */
[----:B------:R-:W-:-:S02]  /*80af0*/  IMAD.MOV.U32 R28, RZ, RZ, R16 ;  /* 0x000000ffff1c7224 */ /* 0x000fc400078e0010 */
[----:B------:R-:W-:Y:S02]  /*80b00*/  IMAD.MOV.U32 R3, RZ, RZ, R17 ;  /* 0x000000ffff037224 */ /* 0x000fe400078e0011 */
[----:B------:R-:W0:Y:S04]  /*80b10*/  LDSM.16.MT88.4 R16, [R29+UR4+0x12080] ;  /* 0x012080041d10783b */ /* 0x000e280008004200 */
[----:B0-----:R-:W-:Y:S04]  /*80b20*/  STL [R1+0x4914], R18 ;  /* 0x0049141201007387 */ /* 0x001fe80000100800 */
[----:B------:R-:W-:Y:S04]  /*80b30*/  STL [R1+0x4910], R19 ;  /* 0x0049101301007387 */ /* 0x000fe80000100800 */
[----:B------:R0:W-:Y:S04]  /*80b40*/  STL.64 [R1+0x4b28], R16 ;  /* 0x004b281001007387 */ /* 0x0001e80000100a00 */
[----:B0-----:R-:W3:Y:S04]  /*80b50*/  LDL.LU R16, [R1+0x1190] ;  /* 0x0011900001107983 */ /* 0x001ee80000300800 */
[----:B------:R-:W3:Y:S04]  /*80b60*/  LDL.LU R17, [R1+0x1194] ;  /* 0x0011940001117983 */ /* 0x000ee80000300800 */
[----:B------:R-:W3:Y:S04]  /*80b70*/  LDL.LU R18, [R1+0x1198] ;  /* 0x0011980001127983 */ /* 0x000ee80000300800 */
[----:B------:R-:W3:Y:S01]  /*80b80*/  LDL.LU R19, [R1+0x119c] ;  /* 0x00119c0001137983 */ /* 0x000ee20000300800 */
[----:B----4-:R-:W-:-:S15]  /*80b90*/  HMMA.16816.F32 R8, R20, R12, R8 ;  /* 0x0000000c1408723c */ /* 0x010fde0000001808 */
[----:B------:R-:W-:-:S08]  /*80ba0*/  NOP ;  /* 0x0000000000007918 */ /* 0x000fd00000000000 */
[----:B------:R0:W-:Y:S04]  /*80bb0*/  STL.64 [R1+0x11a0], R8 ;  /* 0x0011a00801007387 */ /* 0x0001e80000100a00 */
[----:B------:R-:W-:Y:S04]  /*80bc0*/  STL.64 [R1+0x11a8], R10 ;  /* 0x0011a80a01007387 */ /* 0x000fe80000100a00 */
[----:B0-----:R-:W3:Y:S04]  /*80bd0*/  LDL.LU.64 R8, [R1+0x4b40] ;  /* 0x004b400001087983 */ /* 0x001ee80000300a00 */
[----:B--2---:R-:W-:Y:S04]  /*80be0*/  STL.64 [R1+0x4960], R14 ;  /* 0x0049600e01007387 */ /* 0x004fe80000100a00 */
[----:B------:R3:W-:Y:S02]  /*80bf0*/  STL.64 [R1+0x4958], R12 ;  /* 0x0049580c01007387 */ /* 0x0007e40000100a00 */
[----:B---3--:R-:W-:Y:S02]  /*80c00*/  HMMA.16816.F32 R12, R20, R8, R16 ;  /* 0x00000008140c723c */ /* 0x008fe40000001810 */
[----:B------:R-:W2:-:S15]  /*80c10*/  LDL.LU R16, [R1+0xd70] ;  /* 0x000d700001107983 */ /* 0x000e9e0000300800 */
[----:B------:R-:W-:-:S06]  /*80c20*/  NOP ;  /* 0x0000000000007918 */ /* 0x000fcc0000000000 */
[----:B------:R0:W-:Y:S04]  /*80c30*/  STL.64 [R1+0x1190], R12 ;  /* 0x0011900c01007387 */ /* 0x0001e80000100a00 */
[----:B------:R-:W-:Y:S04]  /*80c40*/  STL.64 [R1+0x1198], R14 ;  /* 0x0011980e01007387 */ /* 0x000fe80000100a00 */
[----:B------:R-:W2:Y:S04]  /*80c50*/  LDL.LU R17, [R1+0xd74] ;  /* 0x000d740001117983 */ /* 0x000ea80000300800 */
[----:B------:R-:W3:Y:S04]  /*80c60*/  LDL.LU R18, [R1+0xd78] ;  /* 0x000d780001127983 */ /* 0x000ee80000300800 */
[----:B------:R-:W3:Y:S04]  /*80c70*/  LDL.LU R19, [R1+0xd7c] ;  /* 0x000d7c0001137983 */ /* 0x000ee80000300800 */
[----:B---3--:R-:W-:Y:S04]  /*80c80*/  STL.64 [R1+0x4b38], R18 ;  /* 0x004b381201007387 */ /* 0x008fe80000100a00 */
[----:B--2---:R1:W-:Y:S04]  /*80c90*/  STL.64 [R1+0x4b30], R16 ;  /* 0x004b301001007387 */ /* 0x0043e80000100a00 */
[----:B0-----:R-:W2:Y:S04]  /*80ca0*/  LDL.64 R12, [R1+0x170] ;  /* 0x00017000010c7983 */ /* 0x001ea80000100a00 */
[----:B-1----:R-:W3:Y:S04]  /*80cb0*/  LDL.64 R16, [R1+0x1c0] ;  /* 0x0001c00001107983 */ /* 0x002ee80000100a00 */
[----:B--2---:R0:W-:Y:S04]  /*80cc0*/  STL.64 [R1+0x4b00], R12 ;  /* 0x004b000c01007387 */ /* 0x0041e80000100a00 */
[----:B0-----:R-:W2:Y:S04]  /*80cd0*/  LDL.64 R12, [R1+0x190] ;  /* 0x00019000010c7983 */ /* 0x001ea80000100a00 */
[----:B--2---:R0:W-:Y:S04]  /*80ce0*/  STL.64 [R1+0x4b18], R12 ;  /* 0x004b180c01007387 */ /* 0x0041e80000100a00 */
[----:B0-----:R-:W2:Y:S04]  /*80cf0*/  LDL.LU R12, [R1+0x630] ;  /* 0x00063000010c7983 */ /* 0x001ea80000300800 */
[----:B------:R-:W2:Y:S04]  /*80d00*/  LDL.LU R13, [R1+0x634] ;  /* 0x00063400010d7983 */ /* 0x000ea80000300800 */
[----:B------:R-:W2:Y:S04]  /*80d10*/  LDL.LU R14, [R1+0x638] ;  /* 0x00063800010e7983 */ /* 0x000ea80000300800 */
[----:B------:R-:W2:Y:S04]  /*80d20*/  LDL.LU R15, [R1+0x63c] ;  /* 0x00063c00010f7983 */ /* 0x000ea80000300800 */
[----:B------:R0:W-:Y:S04]  /*80d30*/  STL [R1+0x4944], R8 ;  /* 0x0049440801007387 */ /* 0x0001e80000100800 */
[----:B------:R1:W-:Y:S04]  /*80d40*/  STL [R1+0x4940], R9 ;  /* 0x0049400901007387 */ /* 0x0003e80000100800 */
[----:B0-----:R-:W3:Y:S04]  /*80d50*/  LDL.LU R8, [R1+0xd80] ;  /* 0x000d800001087983 */ /* 0x001ee80000300800 */
[----:B-1----:R-:W3:Y:S04]  /*80d60*/  LDL.LU R9, [R1+0xd84] ;  /* 0x000d840001097983 */ /* 0x002ee80000300800 */
[----:B------:R-:W3:Y:S04]  /*80d70*/  LDL.LU R10, [R1+0xd88] ;  /* 0x000d8800010a7983 */ /* 0x000ee80000300800 */
[----:B------:R-:W3:Y:S01]  /*80d80*/  LDL.LU R11, [R1+0xd8c] ;  /* 0x000d8c00010b7983 */ /* 0x000ee20000300800 */
[----:B--2---:R-:W-:Y:S03]  /*80d90*/  HMMA.16816.F32 R20, R20, R4, R12 ;  /* 0x000000041414723c */ /* 0x004fe6000000180c */
[----:B------:R-:W2:Y:S04]  /*80da0*/  LDL.64 R12, [R1+0x1a0] ;  /* 0x0001a000010c7983 */ /* 0x000ea80000100a00 */
[----:B--2---:R0:W-:-:S15]  /*80db0*/  STL.64 [R1+0x4b20], R12 ;  /* 0x004b200c01007387 */ /* 0x0041de0000100a00 */
[----:B------:R-:W-:-:S01]  /*80dc0*/  NOP ;  /* 0x0000000000007918 */ /* 0x000fc20000000000 */
[----:B------:R1:W-:Y:S04]  /*80dd0*/  STL.64 [R1+0x630], R20 ;  /* 0x0006301401007387 */ /* 0x0003e80000100a00 */
[----:B------:R-:W-:Y:S04]  /*80de0*/  STL.64 [R1+0x638], R22 ;  /* 0x0006381601007387 */ /* 0x000fe80000100a00 */
[----:B0-----:R-:W2:Y:S04]  /*80df0*/  LDL.64 R12, [R1+0x1b0] ;  /* 0x0001b000010c7983 */ /* 0x001ea80000100a00 */
[----:B------:R-:W-:Y:S04]  /*80e00*/  STL.64 [R1+0x4930], R6 ;  /* 0x0049300601007387 */ /* 0x000fe80000100a00 */
[----:B------:R0:W-:Y:S01]  /*80e10*/  STL.64 [R1+0x4928], R4 ;  /* 0x0049280401007387 */ /* 0x0001e20000100a00 */
[----:B-1----:R-:W-:-:S02]  /*80e20*/  IMAD.MOV.U32 R20, RZ, RZ, R28 ;  /* 0x000000ffff147224 */ /* 0x002fc400078e001c */
[----:B------:R-:W-:Y:S01]  /*80e30*/  IMAD.MOV.U32 R21, RZ, RZ, R3 ;  /* 0x000000ffff157224 */ /* 0x000fe200078e0003 */
[----:B0-----:R-:W4:Y:S04]  /*80e40*/  LDL.LU R4, [R1+0xd60] ;  /* 0x000d600001047983 */ /* 0x001f280000300800 */
[----:B------:R-:W4:Y:S04]  /*80e50*/  LDL.LU R5, [R1+0xd64] ;  /* 0x000d640001057983 */ /* 0x000f280000300800 */
[----:B------:R-:W4:Y:S04]  /*80e60*/  LDL.LU R6, [R1+0xd68] ;  /* 0x000d680001067983 */ /* 0x000f280000300800 */
[----:B------:R-:W4:Y:S04]  /*80e70*/  LDL.LU R7, [R1+0xd6c] ;  /* 0x000d6c0001077983 */ /* 0x000f280000300800 */
[----:B------:R0:W-:Y:S04]  /*80e80*/  STL.64 [R1+0x4a88], R20 ;  /* 0x004a881401007387 */ /* 0x0001e80000100a00 */
[----:B0-----:R-:W2:Y:S04]  /*80e90*/  LDL.LU R20, [R1+0xd30] ;  /* 0x000d300001147983 */ /* 0x001ea80000300800 */
[----:B------:R-:W2:Y:S04]  /*80ea0*/  LDL.LU R21, [R1+0xd34] ;  /* 0x000d340001157983 */ /* 0x000ea80000300800 */
[----:B------:R-:W4:Y:S04]  /*80eb0*/  LDL.LU R22, [R1+0xd38] ;  /* 0x000d380001167983 */ /* 0x000f280000300800 */
[----:B------:R-:W4:Y:S01]  /*80ec0*/  LDL.LU R23, [R1+0xd3c] ;  /* 0x000d3c0001177983 */ /* 0x000f220000300800 */
[----:B---3--:R-:W-:Y:S06]  /*80ed0*/  HMMA.16816.F32 R8, R24, R16, R8 ;  /* 0x000000101808723c */ /* 0x008fec0000001808 */
[----:B------:R-:W-:Y:S01]  /*80ee0*/  IMAD.MOV.U32 R3, RZ, RZ, R17 ;  /* 0x000000ffff037224 */ /* 0x000fe200078e0011 */
[----:B----4-:R-:W-:Y:S04]  /*80ef0*/  STL.64 [R1+0x4b10], R22 ;  /* 0x004b101601007387 */ /* 0x010fe80000100a00 */
[----:B--2---:R0:W-:Y:S04]  /*80f00*/  STL.64 [R1+0x4b08], R20 ;  /* 0x004b081401007387 */ /* 0x0041e80000100a00 */
[----:B0-----:R-:W2:Y:S04]  /*80f10*/  LDL.LU R20, [R1+0xd50] ;  /* 0x000d500001147983 */ /* 0x001ea80000300800 */
[----:B------:R-:W2:Y:S04]  /*80f20*/  LDL.LU R21, [R1+0xd54] ;  /* 0x000d540001157983 */ /* 0x000ea80000300800 */
[----:B------:R-:W2:Y:S04]  /*80f30*/  LDL.LU R22, [R1+0xd58] ;  /* 0x000d580001167983 */ /* 0x000ea80000300800 */
[----:B------:R-:W2:Y:S04]  /*80f40*/  LDL.LU R23, [R1+0xd5c] ;  /* 0x000d5c0001177983 */ /* 0x000ea80000300800 */
[----:B------:R-:W-:Y:S04]  /*80f50*/  STL.64 [R1+0xd80], R8 ;  /* 0x000d800801007387 */ /* 0x000fe80000100a00 */
[----:B------:R0:W-:Y:S04]  /*80f60*/  STL.64 [R1+0xd88], R10 ;  /* 0x000d880a01007387 */ /* 0x0001e80000100a00 */
[----:B------:R-:W3:Y:S01]  /*80f70*/  LDL.LU.64 R18, [R1+0x4b38] ;  /* 0x004b380001127983 */ /* 0x000ee20000300a00 */
[----:B0-----:R-:W-:-:S03]  /*80f80*/  IMAD.MOV.U32 R10, RZ, RZ, R16 ;  /* 0x000000ffff0a7224 */ /* 0x001fc600078e0010 */
[----:B------:R-:W3:Y:S04]  /*80f90*/  LDL.LU.64 R16, [R1+0x4b30] ;  /* 0x004b300001107983 */ /* 0x000ee80000300a00 */
[----:B------:R-:W-:Y:S04]  /*80fa0*/  STL [R1+0x494c], R3 ;  /* 0x00494c0301007387 */ /* 0x000fe80000100800 */
[----:B------:R-:W-:Y:S04]  /*80fb0*/  STL [R1+0x4948], R10 ;  /* 0x0049480a01007387 */ /* 0x000fe80000100800 */
[----:B------:R-:W4:Y:S01]  /*80fc0*/  LDL.64 R8, [R1+0x180] ;  /* 0x0001800001087983 */ /* 0x000f220000100a00 */
        /* <DEDUP_REMOVED lines=8> */
[----:B------:R-:W-:Y:S01]  /*81050*/  STL.64 [R1+0x4920], R18 ;  /* 0x0049201201007387 */ /* 0x000fe20000100a00 */
[----:B--2---:R-:W-:Y:S03]  /*81060*/  HMMA.16816.F32 R4, R24, R12, R4 ;  /* 0x0000000c1804723c */ /* 0x004fe60000001804 */
[----:B---3--:R0:W-:Y:S04]  /*81070*/  STL.64 [R1+0x4918], R16 ;  /* 0x0049181001007387 */ /* 0x0081e80000100a00 */
[----:B0-----:R-:W4:Y:S04]  /*81080*/  LDL.LU R16, [R1+0xd40] ;  /* 0x000d400001107983 */ /* 0x001f280000300800 */
[----:B------:R-:W4:Y:S04]  /*81090*/  LDL.LU R17, [R1+0xd44] ;  /* 0x000d440001117983 */ /* 0x000f280000300800 */
[----:B------:R-:W4:Y:S04]  /*810a0*/  LDL.LU R18, [R1+0xd48] ;  /* 0x000d480001127983 */ /* 0x000f280000300800 */
[----:B------:R-:W4:Y:S04]  /*810b0*/  LDL.LU R19, [R1+0xd4c] ;  /* 0x000d4c0001137983 */ /* 0x000f280000300800 */
[----:B------:R0:W-:Y:S04]  /*810c0*/  STL.64 [R1+0xd60], R4 ;  /* 0x000d600401007387 */ /* 0x0001e80000100a00 */
[----:B------:R1:W-:Y:S01]  /*810d0*/  STL.64 [R1+0xd68], R6 ;  /* 0x000d680601007387 */ /* 0x0003e20000100a00 */
[----:B0-----:R-:W-:-:S02]  /*810e0*/  IMAD.MOV.U32 R5, RZ, RZ, R12 ;  /* 0x000000ffff057224 */ /* 0x001fc400078e000c */
[----:B------:R-:W-:Y:S02]  /*810f0*/  IMAD.MOV.U32 R4, RZ, RZ, R13 ;  /* 0x000000ffff047224 */ /* 0x000fe400078e000d */
[----:B------:R-:W2:Y:S04]  /*81100*/  LDL.LU.64 R12, [R1+0x4b18] ;  /* 0x004b1800010c7983 */ /* 0x000ea80000300a00 */
[----:B------:R-:W-:Y:S01]  /*81110*/  STL [R1+0x4950], R5 ;  /* 0x0049500501007387 */ /* 0x000fe20000100800 */
[----:B--2---:R-:W-:Y:S06]  /*81120*/  HMMA.16816.F32 R20, R24, R12, R20 ;  /* 0x0000000c1814723c */ /* 0x004fec0000001814 */
[----:B-1----:R-:W-:-:S02]  /*81130*/  IMAD.MOV.U32 R7, RZ, RZ, R12 ;  /* 0x000000ffff077224 */ /* 0x002fc400078e000c */
[----:B------:R-:W-:-:S15]  /*81140*/  IMAD.MOV.U32 R6, RZ, RZ, R13 ;  /* 0x000000ffff067224 */ /* 0x000fde00078e000d */
[----:B------:R-:W-:Y:S04]  /*81150*/  STL.64 [R1+0xd50], R20 ;  /* 0x000d501401007387 */ /* 0x000fe80000100a00 */
[----:B------:R0:W-:Y:S04]  /*81160*/  STL.64 [R1+0xd58], R22 ;  /* 0x000d581601007387 */ /* 0x0001e80000100a00 */
[----:B0-----:R-:W2:Y:S04]  /*81170*/  LDL.LU.64 R22, [R1+0x4b10] ;  /* 0x004b100001167983 */ /* 0x001ea80000300a00 */
[----:B------:R-:W2:Y:S04]  /*81180*/  LDL.LU.64 R20, [R1+0x4b08] ;  /* 0x004b080001147983 */ /* 0x000ea80000300a00 */
[----:B------:R-:W2:Y:S04]  /*81190*/  LDL.LU.64 R12, [R1+0x4b00] ;  /* 0x004b0000010c7983 */ /* 0x000ea80000300a00 */
[----:B------:R-:W-:Y:S04]  /*811a0*/  STL.64 [R1+0x4ac0], R6 ;  /* 0x004ac00601007387 */ /* 0x000fe80000100a00 */
[----:B------:R4:W-:Y:S02]  /*811b0*/  STL [R1+0x4ab8], R4 ;  /* 0x004ab80401007387 */ /* 0x0009e40000100800 */
[----:B----4-:R-:W-:-:S15]  /*811c0*/  HMMA.16816.F32 R4, R24, R8, R16 ;  /* 0x000000081804723c */ /* 0x010fde0000001810 */
[----:B------:R-:W-:-:S08]  /*811d0*/  NOP ;  /* 0x0000000000007918 */ /* 0x000fd00000000000 */
[----:B------:R-:W-:Y:S04]  /*811e0*/  STL.64 [R1+0xd40], R4 ;  /* 0x000d400401007387 */ /* 0x000fe80000100a00 */
[----:B------:R2:W-:Y:S02]  /*811f0*/  STL.64 [R1+0xd48], R6 ;  /* 0x000d480601007387 */ /* 0x0005e40000100a00 */
[----:B--2---:R-:W-:-:S15]  /*81200*/  HMMA.16816.F32 R4, R24, R12, R20 ;  /* 0x0000000c1804723c */ /* 0x004fde0000001814 */
[----:B------:R-:W-:-:S08]  /*81210*/  NOP ;  /* 0x0000000000007918 */ /* 0x000fd00000000000 */
[----:B------:R0:W-:Y:S04]  /*81220*/  STL.64 [R1+0xd30], R4 ;  /* 0x000d300401007387 */ /* 0x0001e80000100a00 */
[----:B------:R1:W-:Y:S04]  /*81230*/  STL.64 [R1+0xd38], R6 ;  /* 0x000d380601007387 */ /* 0x0003e80000100a00 */
[----:B0-----:R-:W2:Y:S04]  /*81240*/  LDL.LU R4, [R1+0xcf0] ;  /* 0x000cf00001047983 */ /* 0x001ea80000300800 */
[----:B------:R-:W2:Y:S04]  /*81250*/  LDL.LU R5, [R1+0xcf4] ;  /* 0x000cf40001057983 */ /* 0x000ea80000300800 */
[----:B-1----:R-:W3:Y:S04]  /*81260*/  LDL.LU R6, [R1+0xcf8] ;  /* 0x000cf80001067983 */ /* 0x002ee80000300800 */
[----:B------:R-:W3:Y:S01]  /*81270*/  LDL.LU R7, [R1+0xcfc] ;  /* 0x000cfc0001077983 */ /* 0x000ee20000300800 */
[----:B------:R-:W-:-:S02]  /*81280*/  IMAD.MOV.U32 R17, RZ, RZ, R8 ;  /* 0x000000ffff117224 */ /* 0x000fc400078e0008 */
[----:B------:R-:W-:Y:S01]  /*81290*/  IMAD.MOV.U32 R16, RZ, RZ, R9 ;  /* 0x000000ffff107224 */ /* 0x000fe200078e0009 */
[----:B---3--:R-:W-:Y:S04]  /*812a0*/  STL.64 [R1+0x4ad0], R6 ;  /* 0x004ad00601007387 */ /* 0x008fe80000100a00 */
[----:B--2---:R0:W-:Y:S04]  /*812b0*/  STL.64 [R1+0x4ac8], R4 ;  /* 0x004ac80401007387 */ /* 0x0041e80000100a00 */
[----:B------:R-:W2:Y:S04]  /*812c0*/  LDL.LU R8, [R1+0xd20] ;  /* 0x000d200001087983 */ /* 0x000ea80000300800 */
[----:B------:R-:W2:Y:S04]  /*812d0*/  LDL.LU R9, [R1+0xd24] ;  /* 0x000d240001097983 */ /* 0x000ea80000300800 */
[----:B------:R-:W2:Y:S04]  /*812e0*/  LDL.LU R10, [R1+0xd28] ;  /* 0x000d2800010a7983 */ /* 0x000ea80000300800 */
[----:B------:R-:W2:Y:S01]  /*812f0*/  LDL.LU R11, [R1+0xd2c] ;  /* 0x000d2c00010b7983 */ /* 0x000ea20000300800 */
[----:B0-----:R-:W-:-:S02]  /*81300*/  IMAD.MOV.U32 R4, RZ, RZ, R2 ;  /* 0x000000ffff047224 */ /* 0x001fc400078e0002 */
[----:B------:R-:W-:-:S05]  /*81310*/  IMAD.MOV.U32 R5, RZ, RZ, R0 ;  /* 0x000000ffff057224 */ /* 0x000fca00078e0000 */
[----:B------:R0:W-:Y:S04]  /*81320*/  STL.64 [R1+0x4ae0], R4 ;  /* 0x004ae00401007387 */ /* 0x0001e80000100a00 */
[----:B0-----:R-:W3:Y:S04]  /*81330*/  LDL.64 R4, [R1+0x150] ;  /* 0x0001500001047983 */ /* 0x001ee80000100a00 */
[----:B---3--:R0:W-:Y:S04]  /*81340*/  STL.64 [R1+0x4af8], R4 ;  /* 0x004af80401007387 */ /* 0x0081e80000100a00 */
[----:B------:R-:W3:Y:S04]  /*81350*/  LDL.64 R20, [R1+0x110] ;  /* 0x0001100001147983 */ /* 0x000ee80000100a00 */
[----:B0-----:R-:W2:Y:S04]  /*81360*/  LDL.64 R4, [R1+0x160] ;  /* 0x0001600001047983 */ /* 0x001ea80000100a00 */
[----:B---3--:R0:W-:Y:S04]  /*81370*/  STL.64 [R1+0x4a98], R20 ;  /* 0x004a981401007387 */ /* 0x0081e80000100a00 */
[----:B0-----:R-:W3:Y:S04]  /*81380*/  LDL.64 R20, [R1+0x120] ;  /* 0x0001200001147983 */ /* 0x001ee80000100a00 */
[----:B---3--:R0:W-:Y:S04]  /*81390*/  STL.64 [R1+0x4ab0], R20 ;  /* 0x004ab01401007387 */ /* 0x0081e80000100a00 */
[----:B0-----:R-:W3:Y:S04]  /*813a0*/  LDL.64 R20, [R1+0x130] ;  /* 0x0001300001147983 */ /* 0x001ee80000100a00 */
[----:B---3--:R0:W-:Y:S04]  /*813b0*/  STL.64 [R1+0x4ad8], R20 ;  /* 0x004ad81401007387 */ /* 0x0081e80000100a00 */
[----:B0-----:R-:W3:Y:S04]  /*813c0*/  LDL.LU R20, [R1+0xd00] ;  /* 0x000d000001147983 */ /* 0x001ee80000300800 */
[----:B------:R-:W3:Y:S04]  /*813d0*/  LDL.LU R21, [R1+0xd04] ;  /* 0x000d040001157983 */ /* 0x000ee80000300800 */
[----:B------:R-:W4:Y:S04]  /*813e0*/  LDL.LU R22, [R1+0xd08] ;  /* 0x000d080001167983 */ /* 0x000f280000300800 */
[----:B------:R-:W4:Y:S01]  /*813f0*/  LDL.LU R23, [R1+0xd0c] ;  /* 0x000d0c0001177983 */ /* 0x000f220000300800 */
[----:B------:R-:W-:-:S02]  /*81400*/  IMAD.MOV.U32 R19, RZ, RZ, R12 ;  /* 0x000000ffff137224 */ /* 0x000fc400078e000c */
[----:B------:R-:W-:Y:S01]  /*81410*/  IMAD.MOV.U32 R18, RZ, RZ, R13 ;  /* 0x000000ffff127224 */ /* 0x000fe200078e000d */
[----:B----4-:R-:W-:Y:S04]  /*81420*/  STL.64 [R1+0x4af0], R22 ;  /* 0x004af01601007387 */ /* 0x010fe80000100a00 */
[----:B---3--:R0:W-:Y:S04]  /*81430*/  STL.64 [R1+0x4ae8], R20 ;  /* 0x004ae81401007387 */ /* 0x0081e80000100a00 */
[----:B0-----:R-:W3:Y:S04]  /*81440*/  LDL.LU R20, [R1+0xd10] ;  /* 0x000d100001147983 */ /* 0x001ee80000300800 */
[----:B------:R-:W3:Y:S04]  /*81450*/  LDL.LU R21, [R1+0xd14] ;  /* 0x000d140001157983 */ /* 0x000ee80000300800 */
[----:B------:R-:W3:Y:S04]  /*81460*/  LDL.LU R22, [R1+0xd18] ;  /* 0x000d180001167983 */ /* 0x000ee80000300800 */
[----:B------:R-:W3:Y:S04]  /*81470*/  LDL.LU R23, [R1+0xd1c] ;  /* 0x000d1c0001177983 */ /* 0x000ee80000300800 */
[----:B------:R-:W4:Y:S01]  /*81480*/  LDL.64 R12, [R1+0xf0] ;  /* 0x0000f000010c7983 */ /* 0x000f220000100a00 */
[----:B--2---:R-:W-:Y:S03]  /*81490*/  HMMA.16816.F32 R8, R24, R4, R8 ;  /* 0x000000041808723c */ /* 0x004fe60000001808 */
[----:B----4-:R0:W-:Y:S04]  /*814a0*/  STL.64 [R1+0x4a90], R12 ;  /* 0x004a900c01007387 */ /* 0x0101e80000100a00 */
        /* <DEDUP_REMOVED lines=12> */
[----:B0-----:R-:W4:Y:S04]  /*81570*/  LDL.LU R16, [R1+0xcb0] ;  /* 0x000cb00001107983 */ /* 0x001f280000300800 */
[----:B------:R-:W4:Y:S04]  /*81580*/  LDL.LU R17, [R1+0xcb4] ;  /* 0x000cb40001117983 */ /* 0x000f280000300800 */
[----:B------:R-:W4:Y:S04]  /*81590*/  LDL.LU R18, [R1+0xcb8] ;  /* 0x000cb80001127983 */ /* 0x000f280000300800 */
[----:B------:R-:W4:Y:S04]  /*815a0*/  LDL.LU R19, [R1+0xcbc] ;  /* 0x000cbc0001137983 */ /* 0x000f280000300800 */
[----:B------:R0:W-:Y:S04]  /*815b0*/  STL.64 [R1+0xd20], R8 ;  /* 0x000d200801007387 */ /* 0x0001e80000100a00 */
[----:B------:R1:W-:Y:S01]  /*815c0*/  STL.64 [R1+0xd28], R10 ;  /* 0x000d280a01007387 */ /* 0x0003e20000100a00 */
[----:B0-----:R-:W-:-:S02]  /*815d0*/  IMAD.MOV.U32 R9, RZ, RZ, R4 ;  /* 0x000000ffff097224 */ /* 0x001fc400078e0004 */
[----:B-1----:R-:W-:Y:S02]  /*815e0*/  IMAD.MOV.U32 R11, RZ, RZ, R5 ;  /* 0x000000ffff0b7224 */ /* 0x002fe400078e0005 */
[----:B------:R-:W3:Y:S02]  /*815f0*/  LDL.LU.64 R4, [R1+0x4af8] ;  /* 0x004af80001047983 */ /* 0x000ee40000300a00 */
[----:B---3--:R-:W-:Y:S06]  /*81600*/  HMMA.16816.F32 R20, R24, R4, R20 ;  /* 0x000000041814723c */ /* 0x008fec0000001814 */
[----:B------:R-:W-:-:S02]  /*81610*/  IMAD.MOV.U32 R10, RZ, RZ, R4 ;  /* 0x000000ffff0a7224 */ /* 0x000fc400078e0004 */
[----:B------:R-:W-:-:S15]  /*81620*/  IMAD.MOV.U32 R8, RZ, RZ, R5 ;  /* 0x000000ffff087224 */ /* 0x000fde00078e0005 */
[----:B------:R-:W-:Y:S04]  /*81630*/  STL.64 [R1+0xd10], R20 ;  /* 0x000d101401007387 */ /* 0x000fe80000100a00 */
[----:B------:R0:W-:Y:S04]  /*81640*/  STL.64 [R1+0xd18], R22 ;  /* 0x000d181601007387 */ /* 0x0001e80000100a00 */
[----:B0-----:R-:W3:Y:S04]  /*81650*/  LDL.LU.64 R22, [R1+0x4af0] ;  /* 0x004af00001167983 */ /* 0x001ee80000300a00 */
[----:B------:R-:W3:Y:S04]  /*81660*/  LDL.LU.64 R20, [R1+0x4ae8] ;  /* 0x004ae80001147983 */ /* 0x000ee80000300a00 */
[----:B------:R-:W3:Y:S04]  /*81670*/  LDL.LU.64 R4, [R1+0x4ae0] ;  /* 0x004ae00001047983 */ /* 0x000ee80000300a00 */
[----:B------:R-:W-:Y:S04]  /*81680*/  STL.64 [R1+0x4980], R10 ;  /* 0x0049800a01007387 */ /* 0x000fe80000100a00 */
[----:B------:R0:W-:Y:S04]  /*81690*/  STL.64 [R1+0x4978], R8 ;  /* 0x0049780801007387 */ /* 0x0001e80000100a00 */
[----:B0-----:R-:W4:Y:S01]  /*816a0*/  LDL.64 R8, [R1+0x100] ;  /* 0x0001000001087983 */ /* 0x001f220000100a00 */
[----:B---3--:R-:W-:Y:S03]  /*816b0*/  HMMA.16816.F32 R4, R24, R4, R20 ;  /* 0x000000041804723c */ /* 0x008fe60000001814 */
[----:B------:R-:W3:-:S15]  /*816c0*/  LDL.LU.64 R20, [R1+0x4ad8] ;  /* 0x004ad80001147983 */ /* 0x000ede0000300a00 */
[----:B------:R-:W-:-:S05]  /*816d0*/  NOP ;  /* 0x0000000000007918 */ /* 0x000fca0000000000 */
[----:B------:R-:W-:Y:S04]  /*816e0*/  STL.64 [R1+0xd00], R4 ;  /* 0x000d000401007387 */ /* 0x000fe80000100a00 */
[----:B------:R0:W-:Y:S04]  /*816f0*/  STL.64 [R1+0xd08], R6 ;  /* 0x000d080601007387 */ /* 0x0001e80000100a00 */
[----:B0-----:R-:W2:Y:S04]  /*81700*/  LDL.LU.64 R6, [R1+0x4ad0] ;  /* 0x004ad00001067983 */ /* 0x001ea80000300a00 */
[----:B------:R-:W2:Y:S01]  /*81710*/  LDL.LU.64 R4, [R1+0x4ac8] ;  /* 0x004ac80001047983 */ /* 0x000ea20000300a00 */
[----:B---3--:R-:W-:Y:S01]  /*81720*/  IMAD.MOV.U32 R3, RZ, RZ, R21 ;  /* 0x000000ffff037224 */ /* 0x008fe200078e0015 */
[----:B--2---:R-:W-:-:S15]  /*81730*/  HMMA.16816.F32 R4, R24, R20, R4 ;  /* 0x000000141804723c */ /* 0x004fde0000001804 */
[----:B------:R-:W-:-:S08]  /*81740*/  NOP ;  /* 0x0000000000007918 */ /* 0x000fd00000000000 */
[----:B------:R0:W-:Y:S04]  /*81750*/  STL.64 [R1+0xcf0], R4 ;  /* 0x000cf00401007387 */ /* 0x0001e80000100a00 */
[----:B------:R1:W-:Y:S01]  /*81760*/  STL.64 [R1+0xcf8], R6 ;  /* 0x000cf80601007387 */ /* 0x0003e20000100a00 */
[----:B0-----:R-:W-:-:S03]  /*81770*/  IMAD.MOV.U32 R5, RZ, RZ, R20 ;  /* 0x000000ffff057224 */ /* 0x001fc600078e0014 */
[----:B-1----:R-:W2:Y:S04]  /*81780*/  LDL.LU.64 R6, [R1+0x4ac0] ;  /* 0x004ac00001067983 */ /* 0x002ea80000300a00 */
[----:B------:R-:W3:Y:S04]  /*81790*/  LDL.LU R4, [R1+0x4ab8] ;  /* 0x004ab80001047983 */ /* 0x000ee80000300800 */
[----:B------:R-:W4:Y:S02]  /*817a0*/  LDL.LU.64 R20, [R1+0x4ab0] ;  /* 0x004ab00001147983 */ /* 0x000f240000300a00 */
[----:B----4-:R-:W-:Y:S02]  /*817b0*/  HMMA.16816.F32 R12, R24, R20, R12 ;  /* 0x00000014180c723c */ /* 0x010fe4000000180c */
[----:B--2---:R-:W-:Y:S04]  /*817c0*/  STL.64 [R1+0x4990], R6 ;  /* 0x0049900601007387 */ /* 0x004fe80000100a00 */
[----:B---3--:R0:W-:Y:S01]  /*817d0*/  STL.64 [R1+0x4988], R4 ;  /* 0x0049880401007387 */ /* 0x0081e20000100a00 */
[----:B------:R-:W-:-:S02]  /*817e0*/  IMAD.MOV.U32 R2, RZ, RZ, R20 ;  /* 0x000000ffff027224 */ /* 0x000fc400078e0014 */
[----:B------:R-:W-:Y:S01]  /*817f0*/  IMAD.MOV.U32 R0, RZ, RZ, R21 ;  /* 0x000000ffff007224 */ /* 0x000fe200078e0015 */
[----:B0-----:R-:W2:Y:S04]  /*81800*/  LDL.LU R4, [R1+0xcc0] ;  /* 0x000cc00001047983 */ /* 0x001ea80000300800 */
[----:B------:R-:W2:Y:S04]  /*81810*/  LDL.LU R5, [R1+0xcc4] ;  /* 0x000cc40001057983 */ /* 0x000ea80000300800 */
[----:B------:R-:W2:Y:S04]  /*81820*/  LDL.LU R6, [R1+0xcc8] ;  /* 0x000cc80001067983 */ /* 0x000ea80000300800 */
[----:B------:R-:W2:Y:S04]  /*81830*/  LDL.LU R7, [R1+0xccc] ;  /* 0x000ccc0001077983 */ /* 0x000ea80000300800 */
[----:B------:R-:W-:Y:S04]  /*81840*/  STL.64 [R1+0xce0], R12 ;  /* 0x000ce00c01007387 */ /* 0x000fe80000100a00 */
[----:B------:R0:W-:Y:S04]  /*81850*/  STL.64 [R1+0xce8], R14 ;  /* 0x000ce80e01007387 */ /* 0x0001e80000100a00 */
        /* <DEDUP_REMOVED lines=11> */
[----:B------:R-:W-:-:S02]  /*81910*/  IMAD.MOV.U32 R28, RZ, RZ, R21 ;  /* 0x000000ffff1c7224 */ /* 0x000fc400078e0015 */
[----:B------:R-:W4:Y:S01]  /*81920*/  LDL.LU.64 R20, [R1+0x4a88] ;  /* 0x004a880001147983 */ /* 0x000f220000300a00 */
[----:B--2---:R-:W-:Y:S03]  /*81930*/  HMMA.16816.F32 R4, R24, R8, R4 ;  /* 0x000000081804723c */ /* 0x004fe60000001804 */
[----:B------:R-:W-:Y:S04]  /*81940*/  STL [R1+0x47f4], R28 ;  /* 0x0047f41c01007387 */ /* 0x000fe80000100800 */
[----:B------:R-:W-:Y:S01]  /*81950*/  STL [R1+0x47f0], R29 ;  /* 0x0047f01d01007387 */ /* 0x000fe20000100800 */
[----:B------:R-:W-:Y:S02]  /*81960*/  IMAD.MOV.U32 R22, RZ, RZ, R9 ;  /* 0x000000ffff167224 */ /* 0x000fe400078e0009 */
[----:B------:R-:W-:-:S13]  /*81970*/  IMAD.MOV.U32 R23, RZ, RZ, R8 ;  /* 0x000000ffff177224 */ /* 0x000fda00078e0008 */
[----:B------:R-:W-:Y:S04]  /*81980*/  STL.64 [R1+0xcc0], R4 ;  /* 0x000cc00401007387 */ /* 0x000fe80000100a00 */
[----:B------:R3:W-:Y:S04]  /*81990*/  STL.64 [R1+0xcc8], R6 ;  /* 0x000cc80601007387 */ /* 0x0007e80000100a00 */
[----:B------:R-:W-:Y:S04]  /*819a0*/  STL [R1+0x47fc], R22 ;  /* 0x0047fc1601007387 */ /* 0x000fe80000100800 */
[----:B------:R-:W-:Y:S01]  /*819b0*/  STL [R1+0x47f8], R23 ;  /* 0x0047f81701007387 */ /* 0x000fe20000100800 */
[----:B---3--:R-:W-:Y:S03]  /*819c0*/  HMMA.16816.F32 R4, R24, R12, R16 ;  /* 0x0000000c1804723c */ /* 0x008fe60000001810 */
[----:B----4-:R-:W-:-:S15]  /*819d0*/  STL.64 [R1+0x4a68], R20 ;  /* 0x004a681401007387 */ /* 0x010fde0000100a00 */
[----:B------:R-:W-:-:S05]  /*819e0*/  NOP ;  /* 0x0000000000007918 */ /* 0x000fca0000000000 */
[----:B------:R0:W-:Y:S04]  /*819f0*/  STL.64 [R1+0xcb0], R4 ;  /* 0x000cb00401007387 */ /* 0x0001e80000100a00 */
[----:B------:R1:W-:Y:S04]  /*81a00*/  STL.64 [R1+0xcb8], R6 ;  /* 0x000cb80601007387 */ /* 0x0003e80000100a00 */
[----:B0-----:R-:W2:Y:S04]  /*81a10*/  LDL.LU R4, [R1+0xc50] ;  /* 0x000c500001047983 */ /* 0x001ea80000300800 */
[----:B------:R-:W2:Y:S04]  /*81a20*/  LDL.LU R5, [R1+0xc54] ;  /* 0x000c540001057983 */ /* 0x000ea80000300800 */
[----:B-1----:R-:W3:Y:S04]  /*81a30*/  LDL.LU R6, [R1+0xc58] ;  /* 0x000c580001067983 */ /* 0x002ee80000300800 */
[----:B------:R-:W3:Y:S04]  /*81a40*/  LDL.LU R7, [R1+0xc5c] ;  /* 0x000c5c0001077983 */ /* 0x000ee80000300800 */
[----:B------:R-:W4:Y:S04]  /*81a50*/  LDL.LU R20, [R1+0xc90] ;  /* 0x000c900001147983 */ /* 0x000f280000300800 */
[----:B------:R-:W4:Y:S04]  /*81a60*/  LDL.LU R21, [R1+0xc94] ;  /* 0x000c940001157983 */ /* 0x000f280000300800 */
[----:B------:R-:W2:Y:S04]  /*81a70*/  LDL.LU R22, [R1+0xc98] ;  /* 0x000c980001167983 */ /* 0x000ea80000300800 */
[----:B------:R-:W2:Y:S04]  /*81a80*/  LDL.LU R23, [R1+0xc9c] ;  /* 0x000c9c0001177983 */ /* 0x000ea80000300800 */
[----:B--2---:R-:W-:Y:S04]  /*81a90*/  STL.64 [R1+0x4a78], R22 ;  /* 0x004a781601007387 */ /* 0x004fe80000100a00 */
[----:B----4-:R0:W-:Y:S04]  /*81aa0*/  STL.64 [R1+0x4a70], R20 ;  /* 0x004a701401007387 */ /* 0x0101e80000100a00 */
[----:B0-----:R-:W2:Y:S04]  /*81ab0*/  LDL.64 R20, [R1+0xe0] ;  /* 0x0000e00001147983 */ /* 0x001ea80000100a00 */
[----:B---3--:R-:W-:Y:S04]  /*81ac0*/  STL.64 [R1+0x4a20], R6 ;  /* 0x004a200601007387 */ /* 0x008fe80000100a00 */
        /* <DEDUP_REMOVED lines=90> */
[----:B----4-:R-:W-:Y:S01]  /*82070*/  STL.64 [R1+0x4a10], R20 ;  /* 0x004a101401007387 */ /* 0x010fe20000100a00 */
[----:B--2---:R-:W-:Y:S06]  /*82080*/  HMMA.16816.F32 R4, R24, R8, R4 ;  /* 0x000000081804723c */ /* 0x004fec0000001804 */
[----:B------:R-:W-:-:S02]  /*82090*/  IMAD.MOV.U32 R2, RZ, RZ, R9 ;  /* 0x000000ffff027224 */ /* 0x000fc400078e0009 */
[----:B------:R-:W-:-:S15]  /*820a0*/  IMAD.MOV.U32 R0, RZ, RZ, R8 ;  /* 0x000000ffff007224 */ /* 0x000fde00078e0008 */
[----:B------:R-:W-:Y:S04]  /*820b0*/  STL.64 [R1+0xc50], R4 ;  /* 0x000c500401007387 */ /* 0x000fe80000100a00 */
[----:B------:R3:W-:Y:S02]  /*820c0*/  STL.64 [R1+0xc58], R6 ;  /* 0x000c580601007387 */ /* 0x0007e40000100a00 */
[----:B---3--:R-:W-:Y:S02]  /*820d0*/  HMMA.16816.F32 R4, R24, R12, R16 ;  /* 0x0000000c1804723c */ /* 0x008fe40000001810 */
[----:B------:R-:W-:Y:S04]  /*820e0*/  STL [R1+0x4834], R2 ;  /* 0x0048340201007387 */ /* 0x000fe80000100800 */
[----:B------:R-:W-:-:S15]  /*820f0*/  STL [R1+0x4830], R0 ;  /* 0x0048300001007387 */ /* 0x000fde0000100800 */
[----:B------:R-:W-:-:S02]  /*82100*/  NOP ;  /* 0x0000000000007918 */ /* 0x000fc40000000000 */
        /* <DEDUP_REMOVED lines=12> */
[----:B------:R-:W4:Y:S04]  /*821d0*/  LDL.LU R20, [R1+0xc30] ;  /* 0x000c300001147983 */ /* 0x000f280000300800 */
[----:B------:R-:W4:Y:S04]  /*821e0*/  LDL.LU R21, [R1+0xc34] ;  /* 0x000c340001157983 */ /* 0x000f280000300800 */
[----:B------:R-:W4:Y:S04]  /*821f0*/  LDL.LU R22, [R1+0xc38] ;  /* 0x000c380001167983 */ /* 0x000f280000300800 */
[----:B------:R-:W4:Y:S04]  /*82200*/  LDL.LU R23, [R1+0xc3c] ;  /* 0x000c3c0001177983 */ /* 0x000f280000300800 */
[----:B---3--:R-:W-:Y:S04]  /*82210*/  STL.64 [R1+0x49b0], R10 ;  /* 0x0049b00a01007387 */ /* 0x008fe80000100a00 */
        /* <DEDUP_REMOVED lines=9> */
[----:B------:R-:W2:Y:S04]  /*822b0*/  LDL.64 R4, [R1+0x20] ;  /* 0x0000200001047983 */ /* 0x000ea80000100a00 */
[----:B0-----:R-:W4:Y:S04]  /*822c0*/  LDL.64 R8, [R1+0x70] ;  /* 0x0000700001087983 */ /* 0x001f280000100a00 */
        /* <DEDUP_REMOVED lines=35> */
[----:B0-----:R-:W4:Y:S01]  /*82500*/  LDL.LU.64 R20, [R1+0x4a10] ;  /* 0x004a100001147983 */ /* 0x001f220000300a00 */
        /* <DEDUP_REMOVED lines=42> */
[----:B------:R-:W2:Y:S02]  /*827b0*/  LDL.LU.64 R8, [R1+0x49a8] ;  /* 0x0049a80001087983 */ /* 0x000ea40000300a00 */
        /* <DEDUP_REMOVED lines=8> */
[----:B------:R-:W-:Y:S01]  /*82840*/  IMAD.MOV.U32 R29, RZ, RZ, R5 ;  /* 0x000000ffff1d7224 */ /* 0x000fe200078e0005 */
[----:B------:R-:W4:Y:S04]  /*82850*/  LDL.LU.64 R6, [R1+0x4990] ;  /* 0x0049900001067983 */ /* 0x000f280000300a00 */
[----:B------:R-:W4:Y:S01]  /*82860*/  LDL.LU.64 R4, [R1+0x4988] ;  /* 0x0049880001047983 */ /* 0x000f220000300a00 */
[----:B---3--:R-:W-:Y:S02]  /*82870*/  IMAD.MOV.U32 R22, RZ, RZ, R16 ;  /* 0x000000ffff167224 */ /* 0x008fe400078e0010 */
[----:B------:R-:W-:Y:S01]  /*82880*/  IMAD.MOV.U32 R23, RZ, RZ, R17 ;  /* 0x000000ffff177224 */ /* 0x000fe200078e0011 */
[----:B--2---:R-:W-:-:S15]  /*82890*/  HMMA.16816.F32 R8, R24, R16, R8 ;  /* 0x000000101808723c */ /* 0x004fde0000001808 */
[----:B------:R-:W-:-:S08]  /*828a0*/  NOP ;  /* 0x0000000000007918 */ /* 0x000fd00000000000 */
[----:B------:R-:W-:Y:S04]  /*828b0*/  STL.64 [R1+0xbd0], R8 ;  /* 0x000bd00801007387 */ /* 0x000fe80000100a00 */
[----:B------:R0:W-:Y:S04]  /*828c0*/  STL.64 [R1+0xbd8], R10 ;  /* 0x000bd80a01007387 */ /* 0x0001e80000100a00 */
[----:B0-----:R-:W2:Y:S04]  /*828d0*/  LDL.LU.64 R10, [R1+0x4980] ;  /* 0x00498000010a7983 */ /* 0x001ea80000300a00 */
[----:B------:R-:W3:Y:S04]  /*828e0*/  LDL.LU.64 R8, [R1+0x4978] ;  /* 0x0049780001087983 */ /* 0x000ee80000300a00 */
[----:B------:R-:W3:Y:S04]  /*828f0*/  LDL.LU.64 R18, [R1+0x4970] ;  /* 0x0049700001127983 */ /* 0x000ee80000300a00 */
[----:B------:R-:W3:Y:S04]  /*82900*/  LDL.LU.64 R16, [R1+0x4968] ;  /* 0x0049680001107983 */ /* 0x000ee80000300a00 */
[----:B------:R-:W-:Y:S04]  /*82910*/  STL.64 [R1+0xbc0], R12 ;  /* 0x000bc00c01007387 */ /* 0x000fe80000100a00 */
[----:B------:R0:W-:Y:S04]  /*82920*/  STL.64 [R1+0xbc8], R14 ;  /* 0x000bc80e01007387 */ /* 0x0001e80000100a00 */
[----:B0-----:R-:W4:Y:S04]  /*82930*/  LDL.LU.64 R14, [R1+0x4960] ;  /* 0x00496000010e7983 */ /* 0x001f280000300a00 */
[----:B------:R-:W2:Y:S04]  /*82940*/  LDL.LU.64 R12, [R1+0x4958] ;  /* 0x00495800010c7983 */ /* 0x000ea80000300a00 */
[----:B------:R0:W-:Y:S04]  /*82950*/  STL.64 [R1+0x4648], R20 ;  /* 0x0046481401007387 */ /* 0x0001e80000100a00 */
[----:B------:R1:W-:Y:S04]  /*82960*/  STL.64 [R1+0x4860], R22 ;  /* 0x0048601601007387 */ /* 0x0003e80000100a00 */
[----:B0-----:R-:W2:Y:S04]  /*82970*/  LDL.LU R20, [R1+0xbb0] ;  /* 0x000bb00001147983 */ /* 0x001ea80000300800 */
[----:B------:R-:W2:Y:S04]  /*82980*/  LDL.LU R21, [R1+0xbb4] ;  /* 0x000bb40001157983 */ /* 0x000ea80000300800 */
[----:B-1----:R-:W2:Y:S04]  /*82990*/  LDL.LU R22, [R1+0xbb8] ;  /* 0x000bb80001167983 */ /* 0x002ea80000300800 */
[----:B------:R-:W2:Y:S02]  /*829a0*/  LDL.LU R23, [R1+0xbbc] ;  /* 0x000bbc0001177983 */ /* 0x000ea40000300800 */
[----:B--2---:R-:W-:Y:S02]  /*829b0*/  HMMA.16816.F32 R20, R24, R12, R20 ;  /* 0x0000000c1814723c */ /* 0x004fe40000001814 */
[----:B----4-:R-:W-:Y:S04]  /*829c0*/  STL.64 [R1+0x4640], R14 ;  /* 0x0046400e01007387 */ /* 0x010fe80000100a00 */
[----:B------:R0:W-:Y:S02]  /*829d0*/  STL.64 [R1+0x4638], R12 ;  /* 0x0046380c01007387 */ /* 0x0001e40000100a00 */
[----:B0-----:R-:W-:-:S02]  /*829e0*/  IMAD.MOV.U32 R12, RZ, RZ, R5 ;  /* 0x000000ffff0c7224 */ /* 0x001fc400078e0005 */
[----:B------:R-:W-:-:S13]  /*829f0*/  IMAD.MOV.U32 R13, RZ, RZ, R3 ;  /* 0x000000ffff0d7224 */ /* 0x000fda00078e0003 */
[----:B------:R0:W-:Y:S04]  /*82a00*/  STL.64 [R1+0xbb0], R20 ;  /* 0x000bb01401007387 */ /* 0x0001e80000100a00 */
[----:B------:R-:W-:Y:S04]  /*82a10*/  STL.64 [R1+0xbb8], R22 ;  /* 0x000bb81601007387 */ /* 0x000fe80000100a00 */
[----:B------:R-:W2:Y:S04]  /*82a20*/  LDL.LU R5, [R1+0x4950] ;  /* 0x0049500001057983 */ /* 0x000ea80000300800 */
[----:B------:R-:W4:Y:S04]  /*82a30*/  LDL.LU R3, [R1+0x494c] ;  /* 0x00494c0001037983 */ /* 0x000f280000300800 */
[----:B------:R-:W-:Y:S01]  /*82a40*/  STL.64 [R1+0x4868], R12 ;  /* 0x0048680c01007387 */ /* 0x000fe20000100a00 */
[----:B0-----:R-:W-:-:S02]  /*82a50*/  IMAD.MOV.U32 R20, RZ, RZ, R10 ;  /* 0x000000ffff147224 */ /* 0x001fc400078e000a */
[----:B---3--:R-:W-:Y:S01]  /*82a60*/  IMAD.MOV.U32 R21, RZ, RZ, R8 ;  /* 0x000000ffff157224 */ /* 0x008fe200078e0008 */
[----:B------:R-:W3:Y:S04]  /*82a70*/  LDL.LU R10, [R1+0x4948] ;  /* 0x00494800010a7983 */ /* 0x000ee80000300800 */
[----:B------:R-:W4:Y:S04]  /*82a80*/  LDL.LU R8, [R1+0x4944] ;  /* 0x0049440001087983 */ /* 0x000f280000300800 */
[----:B------:R0:W-:Y:S02]  /*82a90*/  STL.64 [R1+0x4870], R20 ;  /* 0x0048701401007387 */ /* 0x0001e40000100a00 */
[----:B0-----:R-:W-:-:S02]  /*82aa0*/  IMAD.MOV.U32 R20, RZ, RZ, R9 ;  /* 0x000000ffff147224 */ /* 0x001fc400078e0009 */
[----:B------:R-:W-:Y:S01]  /*82ab0*/  IMAD.MOV.U32 R21, RZ, RZ, R11 ;  /* 0x000000ffff157224 */ /* 0x000fe200078e000b */
[----:B------:R-:W4:Y:S04]  /*82ac0*/  LDL.LU R9, [R1+0x4940] ;  /* 0x0049400001097983 */ /* 0x000f280000300800 */
[----:B------:R-:W4:Y:S04]  /*82ad0*/  LDL.LU R11, [R1+0x493c] ;  /* 0x00493c00010b7983 */ /* 0x000f280000300800 */
[----:B------:R0:W-:Y:S04]  /*82ae0*/  STL.64 [R1+0x4888], R20 ;  /* 0x0048881401007387 */ /* 0x0001e80000100a00 */
[----:B------:R-:W2:Y:S04]  /*82af0*/  LDL.LU R12, [R1+0x5d0] ;  /* 0x0005d000010c7983 */ /* 0x000ea80000300800 */
[----:B------:R-:W2:Y:S04]  /*82b00*/  LDL.LU R13, [R1+0x5d4] ;  /* 0x0005d400010d7983 */ /* 0x000ea80000300800 */
[----:B------:R-:W3:Y:S04]  /*82b10*/  LDL.LU R14, [R1+0x5d8] ;  /* 0x0005d800010e7983 */ /* 0x000ee80000300800 */
[----:B------:R-:W3:Y:S01]  /*82b20*/  LDL.LU R15, [R1+0x5dc] ;  /* 0x0005dc00010f7983 */ /* 0x000ee20000300800 */
[----:B0-----:R-:W-:-:S02]  /*82b30*/  IMAD.MOV.U32 R20, RZ, RZ, R19 ;  /* 0x000000ffff147224 */ /* 0x001fc400078e0013 */
        /* <DEDUP_REMOVED lines=32> */
[----:B------:R0:W-:Y:S04]  /*82d40*/  STL.64 [R1+0x48e8], R20 ;  /* 0x0048e81401007387 */ /* 0x0001e80000100a00 */
        /* <DEDUP_REMOVED lines=9> */
[----:B--2---:R0:W-:Y:S02]  /*82de0*/  STL.64 [R1+0x48f0], R20 ;  /* 0x0048f01401007387 */ /* 0x0041e40000100a00 */
[----:B0-----:R-:W-:-:S02]  /*82df0*/  IMAD.MOV.U32 R20, RZ, RZ, R10 ;  /* 0x000000ffff147224 */ /* 0x001fc400078e000a */
[----:B------:R-:W2:Y:S04]  /*82e00*/  LDL.LU R10, [R1+0x4938] ;  /* 0x00493800010a7983 */ /* 0x000ea80000300800 */
        /* <DEDUP_REMOVED lines=29> */
[----:B----4-:R-:W-:Y:S03]  /*82fe0*/  HMMA.16816.F32 R24, R24, R4, R16 ;  /* 0x000000041818723c */ /* 0x010fe60000001810 */
[----:B------:R-:W4:Y:S04]  /*82ff0*/  LDL.LU.64 R18, [R1+0x4920] ;  /* 0x0049200001127983 */ /* 0x000f280000300a00 */
[----:B------:R-:W2:-:S15]  /*83000*/  LDL.LU.64 R16, [R1+0x4918] ;  /* 0x0049180001107983 */ /* 0x000e9e0000300a00 */
[----:B------:R-:W-:-:S01]  /*83010*/  NOP ;  /* 0x0000000000007918 */ /* 0x000fc20000000000 */
[----:B------:R4:W-:Y:S04]  /*83020*/  STL.64 [R1+0x440], R24 ;  /* 0x0004401801007387 */ /* 0x0009e80000100a00 */
[----:B------:R-:W-:Y:S01]  /*83030*/  STL.64 [R1+0x448], R26 ;  /* 0x0004481a01007387 */ /* 0x000fe20000100a00 */
[----:B------:R-:W-:Y:S02]  /*83040*/  IMAD.MOV.U32 R21, RZ, RZ, R3 ;  /* 0x000000ffff157224 */ /* 0x000fe400078e0003 */
[----:B------:R-:W0:Y:S01]  /*83050*/  S2R R3, SR_TID.X ;  /* 0x0000000000037919 */ /* 0x000e220000002100 */
[----:B----4-:R-:W-:Y:S02]  /*83060*/  IMAD.MOV.U32 R24, RZ, RZ, R18 ;  /* 0x000000ffff187224 */ /* 0x010fe400078e0012 */
        /* <DEDUP_REMOVED lines=9> */
[----:B---3--:R-:W-:Y:S04]  /*83100*/  STL.64 [R1+0x4620], R6 ;  /* 0x0046200601007387 */ /* 0x008fe80000100a00 */
[----:B------:R0:W-:Y:S04]  /*83110*/  STL.64 [R1+0x4618], R4 ;  /* 0x0046180401007387 */ /* 0x0001e80000100a00 */
[----:B0-----:R-:W3:Y:S04]  /*83120*/  LDL R4, [R1+0x140] ;  /* 0x0001400001047983 */ /* 0x001ee80000100800 */
[----:B------:R-:W3:Y:S01]  /*83130*/  LDL R5, [R1+0x144] ;  /* 0x0001440001057983 */ /* 0x000ee20000100800 */
        /* <DEDUP_REMOVED lines=8> */
[----:B------:R-:W-:Y:S01]  /*831c0*/  LOP3.LUT R3, R3, 0x60, RZ, 0x3c, !PT ;  /* 0x0000006003037812 */ /* 0x000fe200078e3cff */
[----:B----4-:R-:W-:Y:S02]  /*831d0*/  HMMA.16816.F32 R24, R16, R24, R20 ;  /* 0x000000181018723c */ /* 0x010fe40000001814 */
[----:B------:R-:W2:-:S15]  /*831e0*/  LDL.LU.64 R20, [R1+0x48e8] ;  /* 0x0048e80001147983 */ /* 0x000e9e0000300a00 */
[----:B------:R-:W-:-:S06]  /*831f0*/  NOP ;  /* 0x0000000000007918 */ /* 0x000fcc0000000000 */
[----:B------:R-:W-:Y:S04]  /*83200*/  STL.64 [R1+0x3d0], R24 ;  /* 0x0003d01801007387 */ /* 0x000fe80000100a00 */
[----:B------:R-:W-:Y:S04]  /*83210*/  STL.64 [R1+0x3d8], R26 ;  /* 0x0003d81a01007387 */ /* 0x000fe80000100a00 */
[----:B------:R-:W0:Y:S04]  /*83220*/  LDSM.16.MT88.4 R24, [R3+UR4+0x12000] ;  /* 0x012000040318783b */ /* 0x000e280008004200 */
[----:B0-----:R-:W-:Y:S04]  /*83230*/  STL.64 [R1+0x4610], R26 ;  /* 0x0046101a01007387 */ /* 0x001fe80000100a00 */
        /* <DEDUP_REMOVED lines=46> */
[----:B---3--:R-:W-:-:S15]  /*83520*/  HMMA.16816.F32 R24, R16, R4, R24 ;  /* 0x000000041018723c */ /* 0x008fde0000001818 */
[----:B------:R-:W-:-:S08]  /*83530*/  NOP ;  /* 0x0000000000007918 */ /* 0x000fd00000000000 */
[----:B------:R-:W-:Y:S04]  /*83540*/  STL.64 [R1+0x5c0], R24 ;  /* 0x0005c01801007387 */ /* 0x000fe80000100a00 */
[----:B------:R-:W-:Y:S01]  /*83550*/  STL.64 [R1+0x5c8], R26 ;  /* 0x0005c81a01007387 */ /* 0x000fe20000100a00 */
[----:B--2---:R-:W-:Y:S01]  /*83560*/  HMMA.16816.F32 R4, R16, R12, R8 ;  /* 0x0000000c1004723c */ /* 0x004fe20000001808 */
[----:B----4-:R-:W-:Y:S02]  /*83570*/  IMAD.MOV.U32 R20, RZ, RZ, R22 ;  /* 0x000000ffff147224 */ /* 0x010fe400078e0016 */
[----:B------:R-:W-:Y:S01]  /*83580*/  IMAD.MOV.U32 R21, RZ, RZ, R23 ;  /* 0x000000ffff157224 */ /* 0x000fe200078e0017 */
[----:B------:R-:W2:-:S15]  /*83590*/  LDL.LU R22, [R1+0x485c] ;  /* 0x00485c0001167983 */ /* 0x000e9e0000300800 */
[----:B------:R-:W-:-:S04]  /*835a0*/  NOP ;  /* 0x0000000000007918 */ /* 0x000fc80000000000 */
[----:B------:R-:W-:Y:S04]  /*835b0*/  STL.64 [R1+0x5b0], R4 ;  /* 0x0005b00401007387 */ /* 0x000fe80000100a00 */
[----:B------:R-:W-:Y:S04]  /*835c0*/  STL.64 [R1+0x5b8], R6 ;  /* 0x0005b80601007387 */ /* 0x000fe80000100a00 */
[----:B------:R-:W3:Y:S04]  /*835d0*/  LDL.LU R23, [R1+0x4858] ;  /* 0x0048580001177983 */ /* 0x000ee80000300800 */
[----:B------:R0:W-:Y:S04]  /*835e0*/  STL.64 [R1+0x4660], R20 ;  /* 0x0046601401007387 */ /* 0x0001e80000100a00 */
[----:B------:R-:W4:Y:S04]  /*835f0*/  LDL.LU R12, [R1+0x480] ;  /* 0x00048000010c7983 */ /* 0x000f280000300800 */
[----:B------:R-:W4:Y:S04]  /*83600*/  LDL.LU R13, [R1+0x484] ;  /* 0x00048400010d7983 */ /* 0x000f280000300800 */
[----:B------:R-:W2:Y:S04]  /*83610*/  LDL.LU R14, [R1+0x488] ;  /* 0x00048800010e7983 */ /* 0x000ea80000300800 */
[----:B------:R-:W2:Y:S01]  /*83620*/  LDL.LU R15, [R1+0x48c] ;  /* 0x00048c00010f7983 */ /* 0x000ea20000300800 */
[----:B0-----:R-:W-:-:S02]  /*83630*/  IMAD.MOV.U32 R20, RZ, RZ, R28 ;  /* 0x000000ffff147224 */ /* 0x001fc400078e001c */
[----:B------:R-:W-:Y:S01]  /*83640*/  IMAD.MOV.U32 R21, RZ, RZ, R29 ;  /* 0x000000ffff157224 */ /* 0x000fe200078e001d */
[----:B------:R-:W3:Y:S04]  /*83650*/  LDL.LU R28, [R1+0x4854] ;  /* 0x00485400011c7983 */ /* 0x000ee80000300800 */
[----:B------:R-:W3:Y:S04]  /*83660*/  LDL.LU R29, [R1+0x4850] ;  /* 0x00485000011d7983 */ /* 0x000ee80000300800 */
[----:B------:R-:W-:Y:S04]  /*83670*/  STL.64 [R1+0x4678], R20 ;  /* 0x0046781401007387 */ /* 0x000fe80000100a00 */
[----:B--2---:R-:W-:Y:S04]  /*83680*/  STL.64 [R1+0x4658], R14 ;  /* 0x0046580e01007387 */ /* 0x004fe80000100a00 */
[----:B----4-:R0:W-:Y:S04]  /*83690*/  STL.64 [R1+0x4650], R12 ;  /* 0x0046500c01007387 */ /* 0x0101e80000100a00 */
[----:B0-----:R-:W2:Y:S04]  /*836a0*/  LDL.LU R12, [R1+0x490] ;  /* 0x00049000010c7983 */ /* 0x001ea80000300800 */
[----:B------:R-:W2:Y:S04]  /*836b0*/  LDL.LU R13, [R1+0x494] ;  /* 0x00049400010d7983 */ /* 0x000ea80000300800 */
[----:B------:R-:W4:Y:S04]  /*836c0*/  LDL.LU R14, [R1+0x498] ;  /* 0x00049800010e7983 */ /* 0x000f280000300800 */
[----:B------:R-:W4:Y:S01]  /*836d0*/  LDL.LU R15, [R1+0x49c] ;  /* 0x00049c00010f7983 */ /* 0x000f220000300800 */
[----:B------:R-:W-:-:S02]  /*836e0*/  IMAD.MOV.U32 R20, RZ, RZ, R0 ;  /* 0x000000ffff147224 */ /* 0x000fc400078e0000 */
[----:B------:R-:W-:Y:S01]  /*836f0*/  IMAD.MOV.U32 R21, RZ, RZ, R2 ;  /* 0x000000ffff157224 */ /* 0x000fe200078e0002 */
[----:B------:R-:W3:Y:S04]  /*83700*/  LDL.LU R0, [R1+0x484c] ;  /* 0x00484c0001007983 */ /* 0x000ee80000300800 */
[----:B------:R-:W3:Y:S04]  /*83710*/  LDL.LU R2, [R1+0x4848] ;  /* 0x0048480001027983 */ /* 0x000ee80000300800 */
[----:B------:R-:W-:Y:S04]  /*83720*/  STL.64 [R1+0x4690], R20 ;  /* 0x0046901401007387 */ /* 0x000fe80000100a00 */
[----:B----4-:R-:W-:Y:S04]  /*83730*/  STL.64 [R1+0x4670], R14 ;  /* 0x0046700e01007387 */ /* 0x010fe80000100a00 */
[----:B--2---:R0:W-:Y:S04]  /*83740*/  STL.64 [R1+0x4668], R12 ;  /* 0x0046680c01007387 */ /* 0x0041e80000100a00 */
[----:B0-----:R-:W2:Y:S04]  /*83750*/  LDL.LU R12, [R1+0x4a0] ;  /* 0x0004a000010c7983 */ /* 0x001ea80000300800 */
[----:B------:R-:W2:Y:S04]  /*83760*/  LDL.LU R13, [R1+0x4a4] ;  /* 0x0004a400010d7983 */ /* 0x000ea80000300800 */
[----:B------:R-:W4:Y:S04]  /*83770*/  LDL.LU R14, [R1+0x4a8] ;  /* 0x0004a800010e7983 */ /* 0x000f280000300800 */
[----:B------:R-:W4:Y:S01]  /*83780*/  LDL.LU R15, [R1+0x4ac] ;  /* 0x0004ac00010f7983 */ /* 0x000f220000300800 */
[----:B---3--:R-:W-:-:S02]  /*83790*/  IMAD.MOV.U32 R20, RZ, RZ, R23 ;  /* 0x000000ffff147224 */ /* 0x008fc400078e0017 */
        /* <DEDUP_REMOVED lines=23> */
[----:B------:R-:W2:Y:S04]  /*83910*/  LDL.LU R2, [R1+0x4834] ;  /* 0x0048340001027983 */ /* 0x000ea80000300800 */
[----:B------:R-:W2:Y:S04]  /*83920*/  LDL.LU R0, [R1+0x4830] ;  /* 0x0048300001007983 */ /* 0x000ea80000300800 */
[----:B------:R3:W-:Y:S02]  /*83930*/  STL.64 [R1+0x46d8], R20 ;  /* 0x0046d81401007387 */ /* 0x0007e40000100a00 */
        /* <DEDUP_REMOVED lines=75> */
[----:B------:R0:W-:Y:S01]  /*83df0*/  STL.64 [R1+0x4798], R20 ;  /* 0x0047981401007387 */ /* 0x0001e20000100a00 */
[----:B---3--:R-:W-:-:S02]  /*83e00*/  IMAD.MOV.U32 R24, RZ, RZ, R23 ;  /* 0x000000ffff187224 */ /* 0x008fc400078e0017 */
[----:B------:R-:W-:Y:S02]  /*83e10*/  IMAD.MOV.U32 R25, RZ, RZ, R22 ;  /* 0x000000ffff197224 */ /* 0x000fe400078e0016 */
[----:B0-----:R-:W-:Y:S02]  /*83e20*/  IMAD.MOV.U32 R20, RZ, RZ, R0 ;  /* 0x000000ffff147224 */ /* 0x001fe400078e0000 */
[----:B------:R-:W-:Y:S01]  /*83e30*/  IMAD.MOV.U32 R21, RZ, RZ, R2 ;  /* 0x000000ffff157224 */ /* 0x000fe200078e0002 */
[----:B----4-:R-:W-:Y:S04]  /*83e40*/  STL.64 [R1+0x4748], R14 ;  /* 0x0047480e01007387 */ /* 0x010fe80000100a00 */
[----:B--2---:R0:W-:Y:S04]  /*83e50*/  STL.64 [R1+0x4740], R12 ;  /* 0x0047400c01007387 */ /* 0x0041e80000100a00 */
[----:B0-----:R-:W2:Y:S04]  /*83e60*/  LDL.LU R12, [R1+0x530] ;  /* 0x00053000010c7983 */ /* 0x001ea80000300800 */
[----:B------:R-:W2:Y:S04]  /*83e70*/  LDL.LU R13, [R1+0x534] ;  /* 0x00053400010d7983 */ /* 0x000ea80000300800 */
[----:B------:R-:W3:Y:S04]  /*83e80*/  LDL.LU R14, [R1+0x538] ;  /* 0x00053800010e7983 */ /* 0x000ee80000300800 */
[----:B------:R-:W3:Y:S04]  /*83e90*/  LDL.LU R15, [R1+0x53c] ;  /* 0x00053c00010f7983 */ /* 0x000ee80000300800 */
[----:B------:R-:W4:Y:S04]  /*83ea0*/  LDL.LU R0, [R1+0x47ec] ;  /* 0x0047ec0001007983 */ /* 0x000f280000300800 */
[----:B------:R-:W4:Y:S04]  /*83eb0*/  LDL.LU R2, [R1+0x47e8] ;  /* 0x0047e80001027983 */ /* 0x000f280000300800 */
[----:B------:R0:W-:Y:S04]  /*83ec0*/  STL.64 [R1+0x47b0], R20 ;  /* 0x0047b01401007387 */ /* 0x0001e80000100a00 */
        /* <DEDUP_REMOVED lines=9> */
[----:B------:R-:W-:Y:S04]  /*83f60*/  STL.64 [R1+0x47d0], R24 ;  /* 0x0047d01801007387 */ /* 0x000fe80000100a00 */
        /* <DEDUP_REMOVED lines=28> */
[----:B------:R-:W4:Y:S04]  /*84130*/  LDL.LU R14, [R1+0x568] ;  /* 0x00056800010e7983 */ /* 0x000f280000300800 */
[----:B------:R-:W4:Y:S01]  /*84140*/  LDL.LU R15, [R1+0x56c] ;  /* 0x00056c00010f7983 */ /* 0x000f220000300800 */
[C---:B--2---:R-:W-:Y:S03]  /*84150*/  HMMA.16816.F32 R24, R16.reuse, R24, R20 ;  /* 0x000000181018723c */ /* 0x044fe60000001814 */
[----:B----4-:R-:W-:Y:S04]  /*84160*/  STL.64 [R1+0x47a8], R14 ;  /* 0x0047a80e01007387 */ /* 0x010fe80000100a00 */
        /* <DEDUP_REMOVED lines=143> */
[----:B------:R-:W-:Y:S04]  /*84a60*/  STL.64 [R1+0x480], R20 ;  /* 0x0004801401007387 */ /* 0x000fe80000100a00 */
[----:B------:R-:W-:Y:S04]  /*84a70*/  STL.64 [R1+0x488], R22 ;  /* 0x0004881601007387 */ /* 0x000fe80000100a00 */
[----:B------:R-:W0:Y:S04]  /*84a80*/  LDSM.16.MT88.4 R20, [R3+UR4+0x12080] ;  /* 0x012080040314783b */ /* 0x000e280008004200 */
[----:B0-----:R-:W-:Y:S04]  /*84a90*/  STL [R1+0x43e8], R22 ;  /* 0x0043e81601007387 */ /* 0x001fe80000100800 */
[----:B------:R-:W-:Y:S01]  /*84aa0*/  STL [R1+0x43e4], R23 ;  /* 0x0043e41701007387 */ /* 0x000fe20000100800 */
[----:B---3--:R-:W-:-:S15]  /*84ab0*/  HMMA.16816.F32 R8, R16, R12, R8 ;  /* 0x0000000c1008723c */ /* 0x008fde0000001808 */
[----:B------:R-:W-:-:S08]  /*84ac0*/  NOP ;  /* 0x0000000000007918 */ /* 0x000fd00000000000 */
[----:B------:R-:W-:Y:S04]  /*84ad0*/  STL.64 [R1+0x1180], R8 ;  /* 0x0011800801007387 */ /* 0x000fe80000100a00 */
[----:B------:R0:W-:Y:S04]  /*84ae0*/  STL.64 [R1+0x1188], R10 ;  /* 0x0011880a01007387 */ /* 0x0001e80000100a00 */
[----:B0-----:R-:W3:Y:S04]  /*84af0*/  LDL.LU.64 R10, [R1+0x4630] ;  /* 0x00463000010a7983 */ /* 0x001ee80000300a00 */
[----:B------:R-:W4:Y:S04]  /*84b00*/  LDL.LU.64 R8, [R1+0x4628] ;  /* 0x0046280001087983 */ /* 0x000f280000300a00 */
[----:B--2---:R-:W-:Y:S04]  /*84b10*/  STL.64 [R1+0x4428], R14 ;  /* 0x0044280e01007387 */ /* 0x004fe80000100a00 */
[----:B------:R0:W-:Y:S04]  /*84b20*/  STL.64 [R1+0x4420], R12 ;  /* 0x0044200c01007387 */ /* 0x0001e80000100a00 */
[----:B0-----:R-:W2:Y:S01]  /*84b30*/  LDL.64 R12, [R1+0x1b0] ;  /* 0x0001b000010c7983 */ /* 0x001ea20000100a00 */
[----:B----4-:R-:W-:-:S15]  /*84b40*/  HMMA.16816.F32 R4, R16, R8, R4 ;  /* 0x000000081004723c */ /* 0x010fde0000001804 */
[----:B------:R-:W-:-:S08]  /*84b50*/  NOP ;  /* 0x0000000000007918 */ /* 0x000fd00000000000 */
[----:B------:R-:W-:Y:S04]  /*84b60*/  STL.64 [R1+0x1170], R4 ;  /* 0x0011700401007387 */ /* 0x000fe80000100a00 */
[----:B------:R0:W-:Y:S04]  /*84b70*/  STL.64 [R1+0x1178], R6 ;  /* 0x0011780601007387 */ /* 0x0001e80000100a00 */
[----:B0-----:R-:W4:Y:S04]  /*84b80*/  LDL.LU.64 R6, [R1+0x4620] ;  /* 0x0046200001067983 */ /* 0x001f280000300a00 */
        /* <DEDUP_REMOVED lines=12> */
[----:B------:R-:W-:Y:S04]  /*84c50*/  STL.64 [R1+0x478], R18 ;  /* 0x0004781201007387 */ /* 0x000fe80000100a00 */
[----:B0-----:R-:W2:Y:S04]  /*84c60*/  LDL.LU.64 R16, [R1+0x1c0] ;  /* 0x0001c00001107983 */ /* 0x001ea80000300a00 */
[----:B----4-:R-:W-:Y:S04]  /*84c70*/  STL.64 [R1+0x4408], R6 ;  /* 0x0044080601007387 */ /* 0x010fe80000100a00 */
[----:B------:R0:W-:Y:S04]  /*84c80*/  STL.64 [R1+0x4400], R4 ;  /* 0x0044000401007387 */ /* 0x0001e80000100a00 */
[----:B0-----:R-:W2:Y:S04]  /*84c90*/  LDL.LU R4, [R1+0xb90] ;  /* 0x000b900001047983 */ /* 0x001ea80000300800 */
[----:B------:R-:W2:Y:S04]  /*84ca0*/  LDL.LU R5, [R1+0xb94] ;  /* 0x000b940001057983 */ /* 0x000ea80000300800 */
[----:B------:R-:W2:Y:S04]  /*84cb0*/  LDL.LU R6, [R1+0xb98] ;  /* 0x000b980001067983 */ /* 0x000ea80000300800 */
[----:B------:R-:W2:Y:S01]  /*84cc0*/  LDL.LU R7, [R1+0xb9c] ;  /* 0x000b9c0001077983 */ /* 0x000ea20000300800 */
[----:B------:R-:W-:Y:S01]  /*84cd0*/  IMAD.MOV.U32 R19, RZ, RZ, R13 ;  /* 0x000000ffff137224 */ /* 0x000fe200078e000d */
[----:B--2---:R-:W-:Y:S06]  /*84ce0*/  HMMA.16816.F32 R4, R24, R16, R4 ;  /* 0x000000101804723c */ /* 0x004fec0000001804 */
[----:B------:R-:W-:-:S02]  /*84cf0*/  IMAD.MOV.U32 R22, RZ, RZ, R16 ;  /* 0x000000ffff167224 */ /* 0x000fc400078e0010 */
[----:B------:R-:W-:-:S15]  /*84d00*/  IMAD.MOV.U32 R23, RZ, RZ, R17 ;  /* 0x000000ffff177224 */ /* 0x000fde00078e0011 */
[----:B------:R-:W-:Y:S04]  /*84d10*/  STL.64 [R1+0xb90], R4 ;  /* 0x000b900401007387 */ /* 0x000fe80000100a00 */
[----:B------:R3:W-:Y:S02]  /*84d20*/  STL.64 [R1+0xb98], R6 ;  /* 0x000b980601007387 */ /* 0x0007e40000100a00 */
[----:B---3--:R-:W-:Y:S02]  /*84d30*/  HMMA.16816.F32 R4, R24, R12, R8 ;  /* 0x0000000c1804723c */ /* 0x008fe40000001808 */
[----:B------:R-:W-:Y:S04]  /*84d40*/  STL.64 [R1+0x43f8], R22 ;  /* 0x0043f81601007387 */ /* 0x000fe80000100a00 */
[----:B------:R0:W-:Y:S04]  /*84d50*/  STL.64 [R1+0x43f0], R20 ;  /* 0x0043f01401007387 */ /* 0x0001e80000100a00 */
[----:B------:R1:W-:-:S13]  /*84d60*/  STL [R1+0x45e8], R19 ;  /* 0x0045e81301007387 */ /* 0x0003da0000100800 */
[----:B------:R-:W-:Y:S04]  /*84d70*/  STL.64 [R1+0xb80], R4 ;  /* 0x000b800401007387 */ /* 0x000fe80000100a00 */
[----:B------:R-:W-:Y:S04]  /*84d80*/  STL.64 [R1+0xb88], R6 ;  /* 0x000b880601007387 */ /* 0x000fe80000100a00 */
[----:B0-----:R-:W2:Y:S04]  /*84d90*/  LDL.LU R20, [R1+0xb20] ;  /* 0x000b200001147983 */ /* 0x001ea80000300800 */
[----:B------:R-:W2:Y:S04]  /*84da0*/  LDL.LU R21, [R1+0xb24] ;  /* 0x000b240001157983 */ /* 0x000ea80000300800 */
[----:B------:R-:W3:Y:S04]  /*84db0*/  LDL.LU R22, [R1+0xb28] ;  /* 0x000b280001167983 */ /* 0x000ee80000300800 */
[----:B------:R-:W3:Y:S04]  /*84dc0*/  LDL.LU R23, [R1+0xb2c] ;  /* 0x000b2c0001177983 */ /* 0x000ee80000300800 */
[----:B------:R-:W4:Y:S04]  /*84dd0*/  LDL.LU R16, [R1+0xb60] ;  /* 0x000b600001107983 */ /* 0x000f280000300800 */
[----:B------:R-:W4:Y:S04]  /*84de0*/  LDL.LU R17, [R1+0xb64] ;  /* 0x000b640001117983 */ /* 0x000f280000300800 */
[----:B------:R-:W2:Y:S04]  /*84df0*/  LDL.LU R18, [R1+0xb68] ;  /* 0x000b680001127983 */ /* 0x000ea80000300800 */
[----:B-1----:R-:W2:Y:S04]  /*84e00*/  LDL.LU R19, [R1+0xb6c] ;  /* 0x000b6c0001137983 */ /* 0x002ea80000300800 */
[----:B--2---:R-:W-:Y:S04]  /*84e10*/  STL.64 [R1+0x45f8], R18 ;  /* 0x0045f81201007387 */ /* 0x004fe80000100a00 */
[----:B----4-:R0:W-:Y:S04]  /*84e20*/  STL.64 [R1+0x45f0], R16 ;  /* 0x0045f01001007387 */ /* 0x0101e80000100a00 */
[----:B0-----:R-:W2:Y:S04]  /*84e30*/  LDL.LU.64 R16, [R1+0x1a0] ;  /* 0x0001a00001107983 */ /* 0x001ea80000300a00 */
[----:B---3--:R-:W-:Y:S04]  /*84e40*/  STL.64 [R1+0x45a0], R22 ;  /* 0x0045a01601007387 */ /* 0x008fe80000100a00 */
[----:B------:R0:W-:Y:S04]  /*84e50*/  STL.64 [R1+0x4598], R20 ;  /* 0x0045981401007387 */ /* 0x0001e80000100a00 */
[----:B0-----:R-:W3:Y:S04]  /*84e60*/  LDL.LU.64 R20, [R1+0x160] ;  /* 0x0001600001147983 */ /* 0x001ee80000300a00 */
[----:B---3--:R0:W-:Y:S04]  /*84e70*/  STL.64 [R1+0x45b0], R20 ;  /* 0x0045b01401007387 */ /* 0x0081e80000100a00 */
[----:B0-----:R-:W3:Y:S04]  /*84e80*/  LDL.LU.64 R20, [R1+0x170] ;  /* 0x0001700001147983 */ /* 0x001ee80000300a00 */
[----:B---3--:R0:W-:Y:S04]  /*84e90*/  STL.64 [R1+0x45c8], R20 ;  /* 0x0045c81401007387 */ /* 0x0081e80000100a00 */
[----:B0-----:R-:W3:Y:S04]  /*84ea0*/  LDL.LU.64 R20, [R1+0x180] ;  /* 0x0001800001147983 */ /* 0x001ee80000300a00 */
[----:B---3--:R0:W-:Y:S04]  /*84eb0*/  STL.64 [R1+0x45e0], R20 ;  /* 0x0045e01401007387 */ /* 0x0081e80000100a00 */
[----:B0-----:R-:W3:Y:S04]  /*84ec0*/  LDL.LU.64 R20, [R1+0x190] ;  /* 0x0001900001147983 */ /* 0x001ee80000300a00 */
[----:B---3--:R0:W-:Y:S04]  /*84ed0*/  STL.64 [R1+0x4600], R20 ;  /* 0x0046001401007387 */ /* 0x0081e80000100a00 */
[----:B0-----:R-:W2:Y:S04]  /*84ee0*/  LDL.LU R20, [R1+0xb70] ;  /* 0x000b700001147983 */ /* 0x001ea80000300800 */
[----:B------:R-:W2:Y:S04]  /*84ef0*/  LDL.LU R21, [R1+0xb74] ;  /* 0x000b740001157983 */ /* 0x000ea80000300800 */
[----:B------:R-:W2:Y:S04]  /*84f00*/  LDL.LU R22, [R1+0xb78] ;  /* 0x000b780001167983 */ /* 0x000ea80000300800 */
[----:B------:R-:W2:Y:S04]  /*84f10*/  LDL.LU R23, [R1+0xb7c] ;  /* 0x000b7c0001177983 */ /* 0x000ea80000300800 */
[----:B------:R-:W3:Y:S04]  /*84f20*/  LDL.LU.64 R4, [R1+0x150] ;  /* 0x0001500001047983 */ /* 0x000ee80000300a00 */
        /* <DEDUP_REMOVED lines=24> */
[----:B------:R-:W3:Y:S04]  /*850b0*/  LDL.LU.64 R12, [R1+0x140] ;  /* 0x00014000010c7983 */ /* 0x000ee80000300a00 */
        /* <DEDUP_REMOVED lines=10> */
[----:B------:R1:W-:Y:S01]  /*85160*/  STL.64 [R1+0xb68], R18 ;  /* 0x000b681201007387 */ /* 0x0003e20000100a00 */
[----:B0-----:R-:W-:-:S03]  /*85170*/  IMAD.MOV.U32 R17, RZ, RZ, R20 ;  /* 0x000000ffff117224 */ /* 0x001fc600078e0014 */
[----:B-1----:R-:W4:Y:S01]  /*85180*/  LDL.LU R19, [R1+0x45e8] ;  /* 0x0045e80001137983 */ /* 0x002f220000300800 */
[----:B------:R-:W-:-:S03]  /*85190*/  IMAD.MOV.U32 R16, RZ, RZ, R21 ;  /* 0x000000ffff107224 */ /* 0x000fc600078e0015 */
        /* <DEDUP_REMOVED lines=35> */
[----:B------:R-:W-:Y:S02]  /*853d0*/  IMAD.MOV.U32 R17, RZ, RZ, R5 ;  /* 0x000000ffff117224 */ /* 0x000fe400078e0005 */
[----:B---3--:R-:W-:-:S13]  /*853e0*/  HMMA.16816.F32 R4, R24, R12, R8 ;  /* 0x0000000c1804723c */ /* 0x008fda0000001808 */
        /* <DEDUP_REMOVED lines=12> */
[----:B0-----:R-:W2:Y:S04]  /*854b0*/  LDL.LU.64 R20, [R1+0xf0] ;  /* 0x0000f00001147983 */ /* 0x001ea80000300a00 */
        /* <DEDUP_REMOVED lines=8> */
[----:B------:R-:W3:Y:S04]  /*85540*/  LDL.LU.64 R4, [R1+0xe0] ;  /* 0x0000e00001047983 */ /* 0x000ee80000300a00 */
        /* <DEDUP_REMOVED lines=29> */
[----:B------:R-:W-:-:S03]  /*85720*/  IMAD.MOV.U32 R28, RZ, RZ, R13 ;  /* 0x000000ffff1c7224 */ /* 0x000fc600078e000d */
[----:B------:R-:W4:Y:S01]  /*85730*/  LDL.LU R8, [R1+0xaa0] ;  /* 0x000aa00001087983 */ /* 0x000f220000300800 */
[----:B------:R-:W-:-:S03]  /*85740*/  IMAD.MOV.U32 R18, RZ, RZ, R12 ;  /* 0x000000ffff127224 */ /* 0x000fc600078e000c */
[----:B------:R-:W4:Y:S04]  /*85750*/  LDL.LU R9, [R1+0xaa4] ;  /* 0x000aa40001097983 */ /* 0x000f280000300800 */
[----:B------:R-:W4:Y:S04]  /*85760*/  LDL.LU R10, [R1+0xaa8] ;  /* 0x000aa800010a7983 */ /* 0x000f280000300800 */
[----:B------:R-:W4:Y:S04]  /*85770*/  LDL.LU R11, [R1+0xaac] ;  /* 0x000aac00010b7983 */ /* 0x000f280000300800 */
[----:B------:R-:W4:Y:S04]  /*85780*/  LDL.LU.64 R12, [R1+0xd0] ;  /* 0x0000d000010c7983 */ /* 0x000f280000300a00 */
        /* <DEDUP_REMOVED lines=56> */
[----:B----4-:R-:W-:-:S13]  /*85b10*/  HMMA.16816.F32 R4, R24, R12, R8 ;  /* 0x0000000c1804723c */ /* 0x010fda0000001808 */
        /* <DEDUP_REMOVED lines=110> */
[----:B------:R2:W-:Y:S04]  /*86200*/  STL [R1+0x44a0], R19 ;  /* 0x0044a01301007387 */ /* 0x0005e80000100800 */
[----:B------:R-:W-:Y:S01]  /*86210*/  STL [R1+0x43bc], R28 ;  /* 0x0043bc1c01007387 */ /* 0x000fe20000100800 */
[----:B----4-:R-:W-:-:S02]  /*86220*/  IMAD.MOV.U32 R3, RZ, RZ, R12 ;  /* 0x000000ffff037224 */ /* 0x010fc400078e000c */
[----:B------:R-:W-:Y:S01]  /*86230*/  IMAD.MOV.U32 R29, RZ, RZ, R13 ;  /* 0x000000ffff1d7224 */ /* 0x000fe200078e000d */
[C---:B--2---:R-:W-:Y:S06]  /*86240*/  HMMA.16816.F32 R16, R24.reuse, R4, R20 ;  /* 0x000000041810723c */ /* 0x044fec0000001814 */
[----:B------:R-:W-:Y:S02]  /*86250*/  IMAD.MOV.U32 R0, RZ, RZ, R4 ;  /* 0x000000ffff007224 */ /* 0x000fe400078e0004 */
[----:B------:R-:W-:Y:S02]  /*86260*/  IMAD.MOV.U32 R2, RZ, RZ, R5 ;  /* 0x000000ffff027224 */ /* 0x000fe400078e0005 */
[----:B------:R-:W-:-:S13]  /*86270*/  HMMA.16816.F32 R4, R24, R12, R8 ;  /* 0x0000000c1804723c */ /* 0x000fda0000001808 */
[----:B------:R-:W-:Y:S04]  /*86280*/  STL.64 [R1+0xa40], R16 ;  /* 0x000a401001007387 */ /* 0x000fe80000100a00 */
[----:B------:R-:W-:Y:S04]  /*86290*/  STL.64 [R1+0xa48], R18 ;  /* 0x000a481201007387 */ /* 0x000fe80000100a00 */
[----:B------:R-:W-:Y:S04]  /*862a0*/  STL [R1+0x43c8], R2 ;  /* 0x0043c80201007387 */ /* 0x000fe80000100800 */
[----:B------:R-:W-:Y:S04]  /*862b0*/  STL [R1+0x43c4], R0 ;  /* 0x0043c40001007387 */ /* 0x000fe80000100800 */
[----:B------:R-:W-:Y:S04]  /*862c0*/  STL.64 [R1+0xa30], R4 ;  /* 0x000a300401007387 */ /* 0x000fe80000100a00 */
[----:B------:R-:W-:Y:S04]  /*862d0*/  STL.64 [R1+0xa38], R6 ;  /* 0x000a380601007387 */ /* 0x000fe80000100a00 */
[----:B------:R-:W2:Y:S04]  /*862e0*/  LDL.LU.64 R12, [R1] ;  /* 0x00000000010c7983 */ /* 0x000ea80000300a00 */
[----:B--2---:R0:W-:Y:S04]  /*862f0*/  STL.64 [R1+0x4440], R12 ;  /* 0x0044400c01007387 */ /* 0x0041e80000100a00 */
[----:B------:R-:W2:Y:S04]  /*86300*/  LDL.LU R8, [R1+0x9c0] ;  /* 0x0009c00001087983 */ /* 0x000ea80000300800 */
[----:B------:R-:W2:Y:S04]  /*86310*/  LDL.LU R9, [R1+0x9c4] ;  /* 0x0009c40001097983 */ /* 0x000ea80000300800 */
[----:B------:R-:W3:Y:S04]  /*86320*/  LDL.LU R10, [R1+0x9c8] ;  /* 0x0009c800010a7983 */ /* 0x000ee80000300800 */
[----:B------:R-:W3:Y:S04]  /*86330*/  LDL.LU R11, [R1+0x9cc] ;  /* 0x0009cc00010b7983 */ /* 0x000ee80000300800 */
[----:B0-----:R-:W4:Y:S04]  /*86340*/  LDL.LU.64 R12, [R1+0x10] ;  /* 0x00001000010c7983 */ /* 0x001f280000300a00 */
[----:B----4-:R0:W-:Y:S04]  /*86350*/  STL.64 [R1+0x4458], R12 ;  /* 0x0044580c01007387 */ /* 0x0101e80000100a00 */
[----:B0-----:R-:W4:Y:S04]  /*86360*/  LDL.LU.64 R12, [R1+0x20] ;  /* 0x00002000010c7983 */ /* 0x001f280000300a00 */
[----:B----4-:R-:W-:Y:S04]  /*86370*/  STL.64 [R1+0x4470], R12 ;  /* 0x0044700c01007387 */ /* 0x010fe80000100a00 */
        /* <DEDUP_REMOVED lines=10> */
[----:B------:R-:W4:Y:S04]  /*86420*/  LDL.LU.64 R20, [R1+0x50] ;  /* 0x0000500001147983 */ /* 0x000f280000300a00 */
[----:B------:R-:W2:Y:S04]  /*86430*/  LDL.LU.64 R12, [R1+0x30] ;  /* 0x00003000010c7983 */ /* 0x000ea80000300a00 */
[----:B--2---:R0:W-:Y:S04]  /*86440*/  STL.64 [R1+0x4488], R12 ;  /* 0x0044880c01007387 */ /* 0x0041e80000100a00 */
[----:B0-----:R-:W2:Y:S04]  /*86450*/  LDL.LU.64 R12, [R1+0x40] ;  /* 0x00004000010c7983 */ /* 0x001ea80000300a00 */
        /* <DEDUP_REMOVED lines=31> */
[----:B------:R0:W-:Y:S04]  /*86650*/  STL.64 [R1+0xa20], R16 ;  /* 0x000a201001007387 */ /* 0x0001e80000100a00 */
[----:B------:R1:W-:Y:S01]  /*86660*/  STL.64 [R1+0xa28], R18 ;  /* 0x000a281201007387 */ /* 0x0003e20000100a00 */
[----:B--2---:R-:W-:-:S02]  /*86670*/  IMAD.MOV.U32 R28, RZ, RZ, R13 ;  /* 0x000000ffff1c7224 */ /* 0x004fc400078e000d */
[----:B0-----:R-:W-:Y:S01]  /*86680*/  IMAD.MOV.U32 R16, RZ, RZ, R20 ;  /* 0x000000ffff107224 */ /* 0x001fe200078e0014 */
[----:B-1----:R-:W2:Y:S01]  /*86690*/  LDL.LU R19, [R1+0x44a0] ;  /* 0x0044a00001137983 */ /* 0x002ea20000300800 */
[----:B------:R-:W-:-:S03]  /*866a0*/  IMAD.MOV.U32 R17, RZ, RZ, R21 ;  /* 0x000000ffff117224 */ /* 0x000fc600078e0015 */
[----:B------:R-:W2:Y:S04]  /*866b0*/  LDL.LU R20, [R1+0x430] ;  /* 0x0004300001147983 */ /* 0x000ea80000300800 */
[----:B------:R-:W2:Y:S04]  /*866c0*/  LDL.LU R21, [R1+0x434] ;  /* 0x0004340001157983 */ /* 0x000ea80000300800 */
[----:B------:R-:W2:Y:S04]  /*866d0*/  LDL.LU R22, [R1+0x438] ;  /* 0x0004380001167983 */ /* 0x000ea80000300800 */
[----:B------:R-:W2:Y:S04]  /*866e0*/  LDL.LU R23, [R1+0x43c] ;  /* 0x00043c0001177983 */ /* 0x000ea80000300800 */
[----:B------:R-:W-:Y:S04]  /*866f0*/  STL [R1+0x43d8], R17 ;  /* 0x0043d81101007387 */ /* 0x000fe80000100800 */
[----:B------:R-:W-:Y:S01]  /*86700*/  STL [R1+0x43d4], R16 ;  /* 0x0043d41001007387 */ /* 0x000fe20000100800 */
[----:B------:R-:W-:Y:S01]  /*86710*/  IMAD.MOV.U32 R18, RZ, RZ, R12 ;  /* 0x000000ffff127224 */ /* 0x000fe200078e000c */
[----:B---3--:R-:W-:-:S15]  /*86720*/  HMMA.16816.F32 R8, R24, R12, R8 ;  /* 0x0000000c1808723c */ /* 0x008fde0000001808 */
[----:B------:R-:W-:-:S08]  /*86730*/  NOP ;  /* 0x0000000000007918 */ /* 0x000fd00000000000 */
[----:B------:R-:W-:Y:S04]  /*86740*/  STL.64 [R1+0xa10], R8 ;  /* 0x000a100801007387 */ /* 0x000fe80000100a00 */
[----:B------:R0:W-:Y:S04]  /*86750*/  STL.64 [R1+0xa18], R10 ;  /* 0x000a180a01007387 */ /* 0x0001e80000100a00 */
[----:B0-----:R-:W3:Y:S04]  /*86760*/  LDL.LU.64 R10, [R1+0x4498] ;  /* 0x00449800010a7983 */ /* 0x001ee80000300a00 */
[----:B------:R-:W3:Y:S04]  /*86770*/  LDL.LU.64 R8, [R1+0x4490] ;  /* 0x0044900001087983 */ /* 0x000ee80000300a00 */
[----:B------:R-:W3:Y:S04]  /*86780*/  LDL.LU.64 R12, [R1+0x4488] ;  /* 0x00448800010c7983 */ /* 0x000ee80000300a00 */
[----:B------:R-:W-:Y:S04]  /*86790*/  STL [R1+0x43e0], R28 ;  /* 0x0043e01c01007387 */ /* 0x000fe80000100800 */
[----:B------:R-:W-:Y:S01]  /*867a0*/  STL [R1+0x43dc], R18 ;  /* 0x0043dc1201007387 */ /* 0x000fe20000100800 */
        /* <DEDUP_REMOVED lines=31> */
[----:B------:R-:W4:Y:S04]  /*869a0*/  LDL.LU.64 R14, [R1+0x4428] ;  /* 0x00442800010e7983 */ /* 0x000f280000300a00 */
[----:B------:R-:W3:Y:S02]  /*869b0*/  LDL.LU.64 R12, [R1+0x4420] ;  /* 0x00442000010c7983 */ /* 0x000ee40000300a00 */
[----:B---3--:R-:W-:-:S15]  /*869c0*/  HMMA.16816.F32 R8, R24, R12, R8 ;  /* 0x0000000c1808723c */ /* 0x008fde0000001808 */
[----:B------:R-:W-:-:S08]  /*869d0*/  NOP ;  /* 0x0000000000007918 */ /* 0x000fd00000000000 */
[----:B------:R-:W-:Y:S04]  /*869e0*/  STL.64 [R1+0x9c0], R8 ;  /* 0x0009c00801007387 */ /* 0x000fe80000100a00 */
[----:B------:R0:W-:Y:S04]  /*869f0*/  STL.64 [R1+0x9c8], R10 ;  /* 0x0009c80a01007387 */ /* 0x0001e80000100a00 */
[----:B0-----:R-:W3:Y:S04]  /*86a00*/  LDL.LU.64 R10, [R1+0x4418] ;  /* 0x00441800010a7983 */ /* 0x001ee80000300a00 */
[----:B------:R-:W2:Y:S04]  /*86a10*/  LDL.LU.64 R8, [R1+0x4410] ;  /* 0x0044100001087983 */ /* 0x000ea80000300a00 */
[----:B----4-:R-:W-:Y:S04]  /*86a20*/  STL.64 [R1+0x40a8], R14 ;  /* 0x0040a80e01007387 */ /* 0x010fe80000100a00 */
[----:B------:R0:W-:Y:S04]  /*86a30*/  STL.64 [R1+0x40a0], R12 ;  /* 0x0040a00c01007387 */ /* 0x0001e80000100a00 */
[----:B0-----:R-:W4:Y:S01]  /*86a40*/  LDL.LU R12, [R1+0x1b0] ;  /* 0x0001b000010c7983 */ /* 0x001f220000300800 */
[----:B--2---:R-:W-:-:S15]  /*86a50*/  HMMA.16816.F32 R4, R24, R8, R4 ;  /* 0x000000081804723c */ /* 0x004fde0000001804 */
[----:B------:R-:W-:-:S08]  /*86a60*/  NOP ;  /* 0x0000000000007918 */ /* 0x000fd00000000000 */
[----:B------:R-:W-:Y:S04]  /*86a70*/  STL.64 [R1+0x9b0], R4 ;  /* 0x0009b00401007387 */ /* 0x000fe80000100a00 */
[----:B------:R0:W-:Y:S04]  /*86a80*/  STL.64 [R1+0x9b8], R6 ;  /* 0x0009b80601007387 */ /* 0x0001e80000100a00 */
[----:B0-----:R-:W2:Y:S04]  /*86a90*/  LDL.LU.64 R6, [R1+0x4408] ;  /* 0x0044080001067983 */ /* 0x001ea80000300a00 */
[----:B------:R-:W4:Y:S04]  /*86aa0*/  LDL.LU.64 R4, [R1+0x4400] ;  /* 0x0044000001047983 */ /* 0x000f280000300a00 */
[----:B---3--:R-:W-:Y:S04]  /*86ab0*/  STL.64 [R1+0x4098], R10 ;  /* 0x0040980a01007387 */ /* 0x008fe80000100a00 */
[----:B------:R0:W-:Y:S04]  /*86ac0*/  STL.64 [R1+0x4090], R8 ;  /* 0x0040900801007387 */ /* 0x0001e80000100a00 */
[----:B0-----:R-:W3:Y:S04]  /*86ad0*/  LDL.LU R8, [R1+0x3b0] ;  /* 0x0003b00001087983 */ /* 0x001ee80000300800 */
[----:B------:R-:W3:Y:S04]  /*86ae0*/  LDL.LU R9, [R1+0x3b4] ;  /* 0x0003b40001097983 */ /* 0x000ee80000300800 */
[----:B------:R-:W3:Y:S04]  /*86af0*/  LDL.LU R10, [R1+0x3b8] ;  /* 0x0003b800010a7983 */ /* 0x000ee80000300800 */
[----:B------:R-:W3:Y:S01]  /*86b00*/  LDL.LU R11, [R1+0x3bc] ;  /* 0x0003bc00010b7983 */ /* 0x000ee20000300800 */
[----:B----4-:R-:W-:Y:S03]  /*86b10*/  HMMA.16816.F32 R24, R24, R4, R20 ;  /* 0x000000041818723c */ /* 0x010fe60000001814 */
[----:B------:R-:W4:Y:S04]  /*86b20*/  LDL.LU.64 R22, [R1+0x43f8] ;  /* 0x0043f80001167983 */ /* 0x000f280000300a00 */
[----:B------:R-:W3:-:S15]  /*86b30*/  LDL.LU.64 R20, [R1+0x43f0] ;  /* 0x0043f00001147983 */ /* 0x000ede0000300a00 */
[----:B------:R-:W-:-:S01]  /*86b40*/  NOP ;  /* 0x0000000000007918 */ /* 0x000fc20000000000 */
[----:B------:R4:W-:Y:S04]  /*86b50*/  STL.64 [R1+0x430], R24 ;  /* 0x0004301801007387 */ /* 0x0009e80000100a00 */
[----:B------:R-:W-:Y:S01]  /*86b60*/  STL.64 [R1+0x438], R26 ;  /* 0x0004381a01007387 */ /* 0x000fe20000100a00 */
[----:B----4-:R-:W-:Y:S02]  /*86b70*/  IMAD.MOV.U32 R24, RZ, RZ, R22 ;  /* 0x000000ffff187224 */ /* 0x010fe400078e0016 */
[----:B------:R-:W-:Y:S01]  /*86b80*/  IMAD.MOV.U32 R25, RZ, RZ, R23 ;  /* 0x000000ffff197224 */ /* 0x000fe200078e0017 */
[----:B------:R-:W3:Y:S04]  /*86b90*/  LDL.LU R22, [R1+0x43e8] ;  /* 0x0043e80001167983 */ /* 0x000ee80000300800 */
[----:B------:R-:W3:Y:S04]  /*86ba0*/  LDL.LU R23, [R1+0x43e4] ;  /* 0x0043e40001177983 */ /* 0x000ee80000300800 */
[----:B--2---:R-:W-:Y:S04]  /*86bb0*/  STL.64 [R1+0x40b8], R6 ;  /* 0x0040b80601007387 */ /* 0x004fe80000100a00 */
[----:B------:R0:W-:Y:S04]  /*86bc0*/  STL.64 [R1+0x40b0], R4 ;  /* 0x0040b00401007387 */ /* 0x0001e80000100a00 */
[----:B0-----:R-:W3:Y:S04]  /*86bd0*/  LDL.LU R4, [R1+0x3c0] ;  /* 0x0003c00001047983 */ /* 0x001ee80000300800 */
[----:B------:R-:W3:Y:S04]  /*86be0*/  LDL.LU R5, [R1+0x3c4] ;  /* 0x0003c40001057983 */ /* 0x000ee80000300800 */
[----:B------:R-:W3:Y:S04]  /*86bf0*/  LDL.LU R6, [R1+0x3c8] ;  /* 0x0003c80001067983 */ /* 0x000ee80000300800 */
[----:B------:R-:W3:Y:S01]  /*86c00*/  LDL.LU R7, [R1+0x3cc] ;  /* 0x0003cc0001077983 */ /* 0x000ee20000300800 */
[----:B------:R-:W-:-:S02]  /*86c10*/  IMAD.MOV.U32 R13, RZ, RZ, R19 ;  /* 0x000000ffff0d7224 */ /* 0x000fc400078e0013 */
        /* <DEDUP_REMOVED lines=11> */
[----:B0-----:R-:W-:Y:S02]  /*86cd0*/  HMMA.16816.F32 R4, R20, R12, R8 ;  /* 0x0000000c1404723c */ /* 0x001fe40000001808 */
[----:B------:R-:W-:Y:S05]  /*86ce0*/  STL [R1+0x4300], R19 ;  /* 0x0043001301007387 */ /* 0x000fea0000100800 */
[----:B------:R-:W-:-:S02]  /*86cf0*/  IMAD.MOV.U32 R12, RZ, RZ, R28 ;  /* 0x000000ffff0c7224 */ /* 0x000fc400078e001c */
[----:B------:R-:W-:Y:S01]  /*86d00*/  IMAD.MOV.U32 R13, RZ, RZ, R18 ;  /* 0x000000ffff0d7224 */ /* 0x000fe200078e0012 */
[----:B------:R-:W2:-:S13]  /*86d10*/  LDL.LU R28, [R1+0x43e0] ;  /* 0x0043e000011c7983 */ /* 0x000e9a0000300800 */
[----:B------:R0:W-:Y:S04]  /*86d20*/  STL.64 [R1+0x3b0], R4 ;  /* 0x0003b00401007387 */ /* 0x0001e80000100a00 */
[----:B------:R1:W-:Y:S04]  /*86d30*/  STL.64 [R1+0x3b8], R6 ;  /* 0x0003b80601007387 */ /* 0x0003e80000100a00 */
[----:B------:R-:W3:Y:S04]  /*86d40*/  LDL.LU R18, [R1+0x43dc] ;  /* 0x0043dc0001127983 */ /* 0x000ee80000300800 */
[----:B------:R4:W-:Y:S04]  /*86d50*/  STL.64 [R1+0x40c0], R12 ;  /* 0x0040c00c01007387 */ /* 0x0009e80000100a00 */
[----:B0-----:R-:W2:Y:S04]  /*86d60*/  LDL.LU R4, [R1+0x200] ;  /* 0x0002000001047983 */ /* 0x001ea80000300800 */
[----:B------:R-:W2:Y:S04]  /*86d70*/  LDL.LU R5, [R1+0x204] ;  /* 0x0002040001057983 */ /* 0x000ea80000300800 */
[----:B-1----:R-:W3:Y:S04]  /*86d80*/  LDL.LU R6, [R1+0x208] ;  /* 0x0002080001067983 */ /* 0x002ee80000300800 */
[----:B------:R-:W3:Y:S01]  /*86d90*/  LDL.LU R7, [R1+0x20c] ;  /* 0x00020c0001077983 */ /* 0x000ee20000300800 */
[----:B----4-:R-:W-:-:S02]  /*86da0*/  IMAD.MOV.U32 R12, RZ, RZ, R17 ;  /* 0x000000ffff0c7224 */ /* 0x010fc400078e0011 */
        /* <DEDUP_REMOVED lines=221> */
[----:B------:R-:W-:Y:S01]  /*87b80*/  STL.64 [R1+0x42e8], R12 ;  /* 0x0042e80c01007387 */ /* 0x000fe20000100a00 */
        /* <DEDUP_REMOVED lines=11> */
[----:B------:R0:W-:Y:S04]  /*87c40*/  STL.64 [R1+0x4308], R12 ;  /* 0x0043080c01007387 */ /* 0x0001e80000100a00 */
[----:B------:R1:W-:Y:S04]  /*87c50*/  STL.64 [R1+0x4310], R24 ;  /* 0x0043101801007387 */ /* 0x0003e80000100a00 */
[----:B------:R-:W2:Y:S04]  /*87c60*/  LDL.LU R16, [R1+0x390] ;  /* 0x0003900001107983 */ /* 0x000ea80000300800 */
[----:B------:R-:W2:Y:S04]  /*87c70*/  LDL.LU R17, [R1+0x394] ;  /* 0x0003940001117983 */ /* 0x000ea80000300800 */
[----:B------:R-:W2:Y:S04]  /*87c80*/  LDL.LU R18, [R1+0x398] ;  /* 0x0003980001127983 */ /* 0x000ea80000300800 */
[----:B------:R-:W2:Y:S01]  /*87c90*/  LDL.LU R19, [R1+0x39c] ;  /* 0x00039c0001137983 */ /* 0x000ea20000300800 */
[----:B0-----:R-:W-:-:S02]  /*87ca0*/  IMAD.MOV.U32 R12, RZ, RZ, R29 ;  /* 0x000000ffff0c7224 */ /* 0x001fc400078e001d */
[----:B------:R-:W-:Y:S01]  /*87cb0*/  IMAD.MOV.U32 R13, RZ, RZ, R3 ;  /* 0x000000ffff0d7224 */ /* 0x000fe200078e0003 */
[----:B------:R-:W2:Y:S04]  /*87cc0*/  LDL.LU R29, [R1+0x431c] ;  /* 0x00431c00011d7983 */ /* 0x000ea80000300800 */
[----:B------:R-:W2:Y:S04]  /*87cd0*/  LDL.LU R3, [R1+0x4318] ;  /* 0x0043180001037983 */ /* 0x000ea80000300800 */
[----:B-1----:R-:W2:Y:S04]  /*87ce0*/  LDL.LU R24, [R1+0x3a0] ;  /* 0x0003a00001187983 */ /* 0x002ea80000300800 */
[----:B------:R-:W2:Y:S04]  /*87cf0*/  LDL.LU R25, [R1+0x3a4] ;  /* 0x0003a40001197983 */ /* 0x000ea80000300800 */
[----:B------:R-:W2:Y:S04]  /*87d00*/  LDL.LU R26, [R1+0x3a8] ;  /* 0x0003a800011a7983 */ /* 0x000ea80000300800 */
[----:B------:R-:W2:Y:S04]  /*87d10*/  LDL.LU R27, [R1+0x3ac] ;  /* 0x0003ac00011b7983 */ /* 0x000ea80000300800 */
        /* <DEDUP_REMOVED lines=34> */
[----:B------:R-:W4:Y:S04]  /*87f40*/  LDL.LU.64 R24, [R1+0x4310] ;  /* 0x0043100001187983 */ /* 0x000f280000300a00 */
[----:B------:R0:W-:Y:S04]  /*87f50*/  STL.64 [R1+0x3a0], R12 ;  /* 0x0003a00c01007387 */ /* 0x0001e80000100a00 */
[----:B------:R2:W-:Y:S04]  /*87f60*/  STL.64 [R1+0x3a8], R14 ;  /* 0x0003a80e01007387 */ /* 0x0005e80000100a00 */
[----:B0-----:R-:W2:Y:S01]  /*87f70*/  LDL.LU.64 R12, [R1+0x4308] ;  /* 0x00430800010c7983 */ /* 0x001ea20000300a00 */
[C---:B----4-:R-:W-:Y:S03]  /*87f80*/  HMMA.16816.F32 R24, R20.reuse, R24, R16 ;  /* 0x000000181418723c */ /* 0x050fe60000001810 */
[----:B------:R-:W4:Y:S03]  /*87f90*/  LDL.LU R19, [R1+0x4300] ;  /* 0x0043000001137983 */ /* 0x000f260000300800 */
[----:B--2---:R-:W-:-:S15]  /*87fa0*/  HMMA.16816.F32 R12, R20, R12, R4 ;  /* 0x0000000c140c723c */ /* 0x004fde0000001804 */
[----:B------:R-:W-:-:S02]  /*87fb0*/  NOP ;  /* 0x0000000000007918 */ /* 0x000fc40000000000 */
[----:B------:R-:W-:Y:S04]  /*87fc0*/  STL.64 [R1+0x390], R24 ;  /* 0x0003901801007387 */ /* 0x000fe80000100a00 */
[----:B------:R-:W-:Y:S04]  /*87fd0*/  STL.64 [R1+0x398], R26 ;  /* 0x0003981a01007387 */ /* 0x000fe80000100a00 */
[----:B------:R-:W2:Y:S04]  /*87fe0*/  LDL.LU.64 R6, [R1+0x42f8] ;  /* 0x0042f80001067983 */ /* 0x000ea80000300a00 */
[----:B------:R-:W2:Y:S04]  /*87ff0*/  LDL.LU.64 R4, [R1+0x42f0] ;  /* 0x0042f00001047983 */ /* 0x000ea80000300a00 */
[----:B------:R0:W-:Y:S04]  /*88000*/  STL.64 [R1+0x380], R12 ;  /* 0x0003800c01007387 */ /* 0x0001e80000100a00 */
[----:B------:R2:W-:Y:S04]  /*88010*/  STL.64 [R1+0x388], R14 ;  /* 0x0003880e01007387 */ /* 0x0005e80000100a00 */
[----:B0-----:R-:W2:Y:S01]  /*88020*/  LDL.LU.64 R12, [R1+0x42e8] ;  /* 0x0042e800010c7983 */ /* 0x001ea20000300a00 */
[----:B------:R-:W-:-:S03]  /*88030*/  IMAD.MOV.U32 R11, RZ, RZ, R3 ;  /* 0x000000ffff0b7224 */ /* 0x000fc600078e0003 */
[----:B----4-:R-:W-:Y:S04]  /*88040*/  LDSM.16.MT88.4 R24, [R19+UR4+0x13000] ;  /* 0x013000041318783b */ /* 0x010fe80008004200 */
[----:B------:R-:W0:Y:S01]  /*88050*/  LDSM.16.MT88.4 R16, [R19+UR4+0x13080] ;  /* 0x013080041310783b */ /* 0x000e220008004200 */
[----:B--2---:R-:W-:Y:S03]  /*88060*/  HMMA.16816.F32 R12, R20, R12, R4 ;  /* 0x0000000c140c723c */ /* 0x004fe60000001804 */
[----:B------:R-:W2:Y:S04]  /*88070*/  LDL.LU.64 R6, [R1+0x42e0] ;  /* 0x0042e00001067983 */ /* 0x000ea80000300a00 */
[----:B------:R-:W2:-:S15]  /*88080*/  LDL.LU.64 R4, [R1+0x42d8] ;  /* 0x0042d80001047983 */ /* 0x000e9e0000300a00 */
[----:B------:R-:W-:-:S01]  /*88090*/  NOP ;  /* 0x0000000000007918 */ /* 0x000fc20000000000 */
[----:B------:R1:W-:Y:S04]  /*880a0*/  STL.64 [R1+0x370], R12 ;  /* 0x0003700c01007387 */ /* 0x0003e80000100a00 */
[----:B------:R2:W-:Y:S04]  /*880b0*/  STL.64 [R1+0x378], R14 ;  /* 0x0003780e01007387 */ /* 0x0005e80000100a00 */
[----:B-1----:R-:W2:Y:S02]  /*880c0*/  LDL.LU.64 R12, [R1+0x42d0] ;  /* 0x0042d000010c7983 */ /* 0x002ea40000300a00 */
[----:B--2---:R-:W-:Y:S02]  /*880d0*/  HMMA.16816.F32 R12, R20, R12, R4 ;  /* 0x0000000c140c723c */ /* 0x004fe40000001804 */
[----:B------:R-:W2:Y:S04]  /*880e0*/  LDL.LU.64 R6, [R1+0x42c8] ;  /* 0x0042c80001067983 */ /* 0x000ea80000300a00 */
[----:B------:R-:W2:-:S15]  /*880f0*/  LDL.LU.64 R4, [R1+0x42c0] ;  /* 0x0042c00001047983 */ /* 0x000e9e0000300a00 */
[----:B------:R-:W-:-:S02]  /*88100*/  NOP ;  /* 0x0000000000007918 */ /* 0x000fc40000000000 */
        /* <DEDUP_REMOVED lines=8> */
[----:B------:R2:W-:Y:S04]  /*88190*/  STL [R1+0x358], R14 ;  /* 0x0003580e01007387 */ /* 0x0005e80000100800 */
[----:B-1----:R-:W2:Y:S01]  /*881a0*/  LDL.LU.64 R12, [R1+0x42a0] ;  /* 0x0042a000010c7983 */ /* 0x002ea20000300a00 */
[----:B------:R-:W-:-:S05]  /*881b0*/  IMAD.MOV.U32 R3, RZ, RZ, R15 ;  /* 0x000000ffff037224 */ /* 0x000fca00078e000f */
[----:B------:R-:W-:Y:S01]  /*881c0*/  STL [R1+0x2f98], R3 ;  /* 0x002f980301007387 */ /* 0x000fe20000100800 */
        /* <DEDUP_REMOVED lines=142> */
[----:B------:R-:W4:-:S15]  /*88ab0*/  LDL.LU.64 R4, [R1+0x40b0] ;  /* 0x0040b00001047983 */ /* 0x000f1e0000300a00 */
[----:B------:R-:W-:-:S02]  /*88ac0*/  NOP ;  /* 0x0000000000007918 */ /* 0x000fc40000000000 */
[----:B------:R-:W-:Y:S04]  /*88ad0*/  STL.64 [R1+0x200], R12 ;  /* 0x0002000c01007387 */ /* 0x000fe80000100a00 */
[----:B------:R1:W-:Y:S04]  /*88ae0*/  STL.64 [R1+0x208], R14 ;  /* 0x0002080e01007387 */ /* 0x0003e80000100a00 */
[----:B-1----:R-:W2:Y:S04]  /*88af0*/  LDL.LU.64 R14, [R1+0x40a8] ;  /* 0x0040a800010e7983 */ /* 0x002ea80000300a00 */
[----:B------:R-:W3:Y:S02]  /*88b00*/  LDL.LU.64 R12, [R1+0x40a0] ;  /* 0x0040a000010c7983 */ /* 0x000ee40000300a00 */
[----:B---3--:R-:W-:-:S15]  /*88b10*/  HMMA.16816.F32 R8, R20, R12, R8 ;  /* 0x0000000c1408723c */ /* 0x008fde0000001808 */
[----:B------:R-:W-:-:S08]  /*88b20*/  NOP ;  /* 0x0000000000007918 */ /* 0x000fd00000000000 */
[----:B------:R-:W-:Y:S04]  /*88b30*/  STL.64 [R1+0x1f0], R8 ;  /* 0x0001f00801007387 */ /* 0x000fe80000100a00 */
[----:B------:R1:W-:Y:S04]  /*88b40*/  STL.64 [R1+0x1f8], R10 ;  /* 0x0001f80a01007387 */ /* 0x0003e80000100a00 */
[----:B-1----:R-:W3:Y:S04]  /*88b50*/  LDL.LU.64 R10, [R1+0x4098] ;  /* 0x00409800010a7983 */ /* 0x002ee80000300a00 */
[----:B------:R-:W4:Y:S04]  /*88b60*/  LDL.LU.64 R8, [R1+0x4090] ;  /* 0x0040900001087983 */ /* 0x000f280000300a00 */
[----:B--2---:R1:W-:Y:S04]  /*88b70*/  STL.64 [R1+0x4070], R14 ;  /* 0x0040700e01007387 */ /* 0x0043e80000100a00 */
[----:B------:R-:W2:Y:S01]  /*88b80*/  LDL.LU R12, [R1+0x1d0] ;  /* 0x0001d000010c7983 */ /* 0x000ea20000300800 */
[----:B---3--:R-:W-:-:S02]  /*88b90*/  IMAD.MOV.U32 R13, RZ, RZ, R10 ;  /* 0x000000ffff0d7224 */ /* 0x008fc400078e000a */
[----:B-1----:R-:W-:Y:S01]  /*88ba0*/  IMAD.MOV.U32 R14, RZ, RZ, R11 ;  /* 0x000000ffff0e7224 */ /* 0x002fe200078e000b */
[----:B------:R-:W3:Y:S04]  /*88bb0*/  LDL.LU R10, [R1+0x4088] ;  /* 0x00408800010a7983 */ /* 0x000ee80000300800 */
[----:B------:R-:W3:Y:S04]  /*88bc0*/  LDL.LU R11, [R1+0x4084] ;  /* 0x00408400010b7983 */ /* 0x000ee80000300800 */
[----:B------:R-:W2:Y:S04]  /*88bd0*/  LDL.LU R15, [R1+0x1dc] ;  /* 0x0001dc00010f7983 */ /* 0x000ea80000300800 */
[----:B0-----:R0:W-:Y:S04]  /*88be0*/  STL.64 [R1+0x3e50], R18 ;  /* 0x003e501201007387 */ /* 0x0011e80000100a00 */
[----:B------:R1:W-:Y:S01]  /*88bf0*/  STL.64 [R1+0x3e48], R16 ;  /* 0x003e481001007387 */ /* 0x0003e20000100a00 */
[----:B0-----:R-:W-:-:S02]  /*88c00*/  IMAD.MOV.U32 R18, RZ, RZ, R2 ;  /* 0x000000ffff127224 */ /* 0x001fc400078e0002 */
[----:B-1----:R-:W-:Y:S02]  /*88c10*/  IMAD.MOV.U32 R16, RZ, RZ, R29 ;  /* 0x000000ffff107224 */ /* 0x002fe400078e001d */
[----:B------:R-:W-:Y:S02]  /*88c20*/  IMAD.MOV.U32 R17, RZ, RZ, R28 ;  /* 0x000000ffff117224 */ /* 0x000fe400078e001c */
[----:B------:R-:W-:-:S07]  /*88c30*/  IMAD.MOV.U32 R19, RZ, RZ, R0 ;  /* 0x000000ffff137224 */ /* 0x000fce00078e0000 */
[----:B----4-:R-:W-:Y:S01]  /*88c40*/  HMMA.16816.F32 R16, R20, R8, R16 ;  /* 0x000000081410723c */ /* 0x010fe20000001810 */
[----:B---3--:R0:W-:-:S15]  /*88c50*/  STL.64 [R1+0x3e70], R10 ;  /* 0x003e700a01007387 */ /* 0x0081de0000100a00 */
[----:B------:R-:W-:-:S07]  /*88c60*/  NOP ;  /* 0x0000000000007918 */ /* 0x000fce0000000000 */
[----:B------:R-:W-:Y:S04]  /*88c70*/  STL.64 [R1+0x1e0], R16 ;  /* 0x0001e01001007387 */ /* 0x000fe80000100a00 */
[----:B------:R-:W-:Y:S04]  /*88c80*/  STL.64 [R1+0x1e8], R18 ;  /* 0x0001e81201007387 */ /* 0x000fe80000100a00 */
[----:B------:R-:W3:Y:S04]  /*88c90*/  LDL.LU R8, [R1+0x10e0] ;  /* 0x0010e00001087983 */ /* 0x000ee80000300800 */
[----:B------:R-:W3:Y:S04]  /*88ca0*/  LDL.LU R9, [R1+0x10e4] ;  /* 0x0010e40001097983 */ /* 0x000ee80000300800 */
[----:B0-----:R-:W4:Y:S01]  /*88cb0*/  LDL.LU R10, [R1+0x10e8] ;  /* 0x0010e800010a7983 */ /* 0x001f220000300800 */
[----:B------:R-:W-:-:S03]  /*88cc0*/  IMAD.MOV.U32 R11, RZ, RZ, R6 ;  /* 0x000000ffff0b7224 */ /* 0x000fc600078e0006 */
[----:B------:R-:W2:Y:S04]  /*88cd0*/  LDL.LU R6, [R1+0x4080] ;  /* 0x0040800001067983 */ /* 0x000ea80000300800 */
[----:B----4-:R0:W-:Y:S04]  /*88ce0*/  STL.64 [R1+0x3fe0], R10 ;  /* 0x003fe00a01007387 */ /* 0x0101e80000100a00 */
[----:B---3--:R-:W-:Y:S04]  /*88cf0*/  STL.64 [R1+0x3fd8], R8 ;  /* 0x003fd80801007387 */ /* 0x008fe80000100a00 */
[----:B0-----:R-:W3:Y:S04]  /*88d00*/  LDL.64 R10, [R1+0x168] ;  /* 0x00016800010a7983 */ /* 0x001ee80000100a00 */
[----:B---3--:R0:W-:Y:S04]  /*88d10*/  STL.64 [R1+0x3ff0], R10 ;  /* 0x003ff00a01007387 */ /* 0x0081e80000100a00 */
[----:B0-----:R-:W3:Y:S04]  /*88d20*/  LDL.64 R10, [R1+0x178] ;  /* 0x00017800010a7983 */ /* 0x001ee80000100a00 */
[----:B---3--:R0:W-:Y:S04]  /*88d30*/  STL.64 [R1+0x4008], R10 ;  /* 0x0040080a01007387 */ /* 0x0081e80000100a00 */
[----:B0-----:R-:W3:Y:S04]  /*88d40*/  LDL.64 R10, [R1+0x188] ;  /* 0x00018800010a7983 */ /* 0x001ee80000100a00 */
[----:B---3--:R-:W-:Y:S04]  /*88d50*/  STL.64 [R1+0x4020], R10 ;  /* 0x0040200a01007387 */ /* 0x008fe80000100a00 */
[----:B------:R-:W3:Y:S04]  /*88d60*/  LDL.64 R18, [R1+0x148] ;  /* 0x0001480001127983 */ /* 0x000ee80000100a00 */
[----:B---3--:R0:W-:Y:S04]  /*88d70*/  STL.64 [R1+0x3fe8], R18 ;  /* 0x003fe81201007387 */ /* 0x0081e80000100a00 */
[----:B------:R-:W3:Y:S04]  /*88d80*/  LDL.LU R16, [R1+0x1100] ;  /* 0x0011000001107983 */ /* 0x000ee80000300800 */
[----:B------:R-:W3:Y:S04]  /*88d90*/  LDL.LU R17, [R1+0x1104] ;  /* 0x0011040001117983 */ /* 0x000ee80000300800 */
[----:B0-----:R-:W4:Y:S04]  /*88da0*/  LDL.LU R18, [R1+0x1108] ;  /* 0x0011080001127983 */ /* 0x001f280000300800 */
[----:B------:R-:W4:Y:S04]  /*88db0*/  LDL.LU R19, [R1+0x110c] ;  /* 0x00110c0001137983 */ /* 0x000f280000300800 */
[----:B------:R-:W2:Y:S04]  /*88dc0*/  LDL R10, [R1+0x198] ;  /* 0x00019800010a7983 */ /* 0x000ea80000100800 */
[----:B------:R-:W2:Y:S04]  /*88dd0*/  LDL R11, [R1+0x19c] ;  /* 0x00019c00010b7983 */ /* 0x000ea80000100800 */
[----:B--2---:R0:W-:Y:S04]  /*88de0*/  STL.64 [R1+0x4038], R10 ;  /* 0x0040380a01007387 */ /* 0x0041e80000100a00 */
[----:B0-----:R-:W2:Y:S01]  /*88df0*/  LDL.64 R10, [R1+0x1a8] ;  /* 0x0001a800010a7983 */ /* 0x001ea20000100a00 */
[----:B------:R-:W-:Y:S03]  /*88e00*/  HMMA.16816.F32 R12, R20, R4, R12 ;  /* 0x00000004140c723c */ /* 0x000fe6000000180c */
[----:B--2---:R-:W-:Y:S04]  /*88e10*/  STL.64 [R1+0x4050], R10 ;  /* 0x0040500a01007387 */ /* 0x004fe80000100a00 */
[----:B----4-:R-:W-:Y:S04]  /*88e20*/  STL.64 [R1+0x4000], R18 ;  /* 0x0040001201007387 */ /* 0x010fe80000100a00 */
[----:B---3--:R0:W-:Y:S04]  /*88e30*/  STL.64 [R1+0x3ff8], R16 ;  /* 0x003ff81001007387 */ /* 0x0081e80000100a00 */
[----:B0-----:R-:W2:Y:S04]  /*88e40*/  LDL.LU R16, [R1+0x1110] ;  /* 0x0011100001107983 */ /* 0x001ea80000300800 */
[----:B------:R-:W2:Y:S04]  /*88e50*/  LDL.LU R17, [R1+0x1114] ;  /* 0x0011140001117983 */ /* 0x000ea80000300800 */
[----:B------:R-:W3:Y:S01]  /*88e60*/  LDL.LU R18, [R1+0x1118] ;  /* 0x0011180001127983 */ /* 0x000ee20000300800 */
[----:B------:R-:W-:-:S03]  /*88e70*/  IMAD.MOV.U32 R19, RZ, RZ, R6 ;  /* 0x000000ffff137224 */ /* 0x000fc600078e0006 */
[----:B------:R-:W4:Y:S04]  /*88e80*/  LDL.LU R6, [R1+0x407c] ;  /* 0x00407c0001067983 */ /* 0x000f280000300800 */
[----:B------:R-:W2:Y:S04]  /*88e90*/  LDL R10, [R1+0x1b8] ;  /* 0x0001b800010a7983 */ /* 0x000ea80000100800 */
[----:B------:R-:W2:Y:S01]  /*88ea0*/  LDL R11, [R1+0x1bc] ;  /* 0x0001bc00010b7983 */ /* 0x000ea20000100800 */
[----:B------:R-:W-:Y:S02]  /*88eb0*/  IMAD.MOV.U32 R28, RZ, RZ, R14 ;  /* 0x000000ffff1c7224 */ /* 0x000fe400078e000e */
[----:B------:R-:W-:-:S02]  /*88ec0*/  IMAD.MOV.U32 R2, RZ, RZ, R15 ;  /* 0x000000ffff027224 */ /* 0x000fc400078e000f */
[----:B------:R-:W4:Y:S04]  /*88ed0*/  LDL.64 R14, [R1+0x1c8] ;  /* 0x0001c800010e7983 */ /* 0x000f280000100a00 */
[----:B--2---:R0:W-:Y:S04]  /*88ee0*/  STL.64 [R1+0x4068], R10 ;  /* 0x0040680a01007387 */ /* 0x0041e80000100a00 */
[----:B------:R-:W2:Y:S04]  /*88ef0*/  LDL.LU R8, [R1+0x1160] ;  /* 0x0011600001087983 */ /* 0x000ea80000300800 */
        /* <DEDUP_REMOVED lines=13> */
[----:B------:R-:W4:Y:S01]  /*88fd0*/  LDL.LU R18, [R1+0x1138] ;  /* 0x0011380001127983 */ /* 0x000f220000300800 */
[----:B------:R-:W-:-:S03]  /*88fe0*/  IMAD.MOV.U32 R19, RZ, RZ, R6 ;  /* 0x000000ffff137224 */ /* 0x000fc600078e0006 */
[----:B------:R-:W2:Y:S04]  /*88ff0*/  LDL.LU R6, [R1+0x4078] ;  /* 0x0040780001067983 */ /* 0x000ea80000300800 */
        /* <DEDUP_REMOVED lines=12> */
[----:B------:R-:W3:Y:S01]  /*890c0*/  LDL.64 R22, [R1+0x8] ;  /* 0x0000080001167983 */ /* 0x000ee20000100a00 */
[----:B------:R-:W-:-:S02]  /*890d0*/  IMAD.MOV.U32 R29, RZ, RZ, R13 ;  /* 0x000000ffff1d7224 */ /* 0x000fc400078e000d */
[----:B------:R-:W-:Y:S02]  /*890e0*/  IMAD.MOV.U32 R0, RZ, RZ, R12 ;  /* 0x000000ffff007224 */ /* 0x000fe400078e000c */
[----:B------:R-:W-:Y:S02]  /*890f0*/  IMAD.MOV.U32 R19, RZ, RZ, R6 ;  /* 0x000000ffff137224 */ /* 0x000fe400078e0006 */
[----:B------:R-:W-:Y:S02]  /*89100*/  IMAD.MOV.U32 R6, RZ, RZ, R14 ;  /* 0x000000ffff067224 */ /* 0x000fe400078e000e */
[----:B------:R-:W-:Y:S01]  /*89110*/  IMAD.MOV.U32 R13, RZ, RZ, R15 ;  /* 0x000000ffff0d7224 */ /* 0x000fe200078e000f */
[----:B---3--:R0:W-:Y:S04]  /*89120*/  STL.64 [R1+0x3eb8], R22 ;  /* 0x003eb81601007387 */ /* 0x0081e80000100a00 */
[----:B0-----:R-:W3:Y:S04]  /*89130*/  LDL.64 R22, [R1+0x158] ;  /* 0x0001580001167983 */ /* 0x001ee80000100a00 */
[----:B------:R-:W-:Y:S04]  /*89140*/  STL [R1+0x2e5c], R2 ;  /* 0x002e5c0201007387 */ /* 0x000fe80000100800 */
[----:B------:R-:W-:Y:S04]  /*89150*/  STL [R1+0x2e58], R28 ;  /* 0x002e581c01007387 */ /* 0x000fe80000100800 */
[----:B------:R-:W-:Y:S04]  /*89160*/  STL [R1+0x2e54], R29 ;  /* 0x002e541d01007387 */ /* 0x000fe80000100800 */
[----:B------:R-:W-:Y:S04]  /*89170*/  STL [R1+0x2e50], R0 ;  /* 0x002e500001007387 */ /* 0x000fe80000100800 */
[----:B------:R-:W4:Y:S04]  /*89180*/  LDL.LU.64 R14, [R1+0x4070] ;  /* 0x00407000010e7983 */ /* 0x000f280000300a00 */
[----:B------:R-:W-:Y:S04]  /*89190*/  STL.64 [R1+0x1160], R8 ;  /* 0x0011600801007387 */ /* 0x000fe80000100a00 */
[----:B------:R0:W-:Y:S04]  /*891a0*/  STL.64 [R1+0x1168], R10 ;  /* 0x0011680a01007387 */ /* 0x0001e80000100a00 */
[----:B0-----:R-:W2:Y:S01]  /*891b0*/  LDL.LU.64 R10, [R1+0x4068] ;  /* 0x00406800010a7983 */ /* 0x001ea20000300a00 */
[----:B------:R-:W-:-:S05]  /*891c0*/  IMAD.MOV.U32 R12, RZ, RZ, R8 ;  /* 0x000000ffff0c7224 */ /* 0x000fca00078e0008 */
        /* <DEDUP_REMOVED lines=16> */
[----:B----4-:R-:W-:Y:S04]  /*892d0*/  STL.64 [R1+0x3e88], R14 ;  /* 0x003e880e01007387 */ /* 0x010fe80000100a00 */
        /* <DEDUP_REMOVED lines=40> */
[----:B---3--:R-:W-:Y:S06]  /*89560*/  HMMA.16816.F32 R12, R24, R22, R12 ;  /* 0x00000016180c723c */ /* 0x008fec000000180c */
        /* <DEDUP_REMOVED lines=124> */
[----:B------:R4:W-:Y:S02]  /*89d30*/  STL.64 [R1+0x3f40], R6 ;  /* 0x003f400601007387 */ /* 0x0009e40000100a00 */
[----:B----4-:R-:W-:-:S15]  /*89d40*/  HMMA.16816.F32 R4, R24, R18, R8 ;  /* 0x000000121804723c */ /* 0x010fde0000001808 */
[----:B------:R-:W-:-:S08]  /*89d50*/  NOP ;  /* 0x0000000000007918 */ /* 0x000fd00000000000 */
[----:B------:R0:W-:Y:S04]  /*89d60*/  STL.64 [R1+0x1070], R4 ;  /* 0x0010700401007387 */ /* 0x0001e80000100a00 */
[----:B------:R1:W-:Y:S04]  /*89d70*/  STL.64 [R1+0x1078], R6 ;  /* 0x0010780601007387 */ /* 0x0003e80000100a00 */
[----:B------:R-:W2:Y:S04]  /*89d80*/  LDL.LU R12, [R1+0x1010] ;  /* 0x00101000010c7983 */ /* 0x000ea80000300800 */
[----:B------:R-:W2:Y:S04]  /*89d90*/  LDL.LU R13, [R1+0x1014] ;  /* 0x00101400010d7983 */ /* 0x000ea80000300800 */
[----:B------:R-:W3:Y:S04]  /*89da0*/  LDL.LU R14, [R1+0x1018] ;  /* 0x00101800010e7983 */ /* 0x000ee80000300800 */
[----:B------:R-:W3:Y:S04]  /*89db0*/  LDL.LU R15, [R1+0x101c] ;  /* 0x00101c00010f7983 */ /* 0x000ee80000300800 */
[----:B0-----:R-:W4:Y:S04]  /*89dc0*/  LDL.LU R4, [R1+0x1050] ;  /* 0x0010500001047983 */ /* 0x001f280000300800 */
[----:B------:R-:W4:Y:S04]  /*89dd0*/  LDL.LU R5, [R1+0x1054] ;  /* 0x0010540001057983 */ /* 0x000f280000300800 */
[----:B-1----:R-:W2:Y:S04]  /*89de0*/  LDL.LU R6, [R1+0x1058] ;  /* 0x0010580001067983 */ /* 0x002ea80000300800 */
[----:B------:R-:W2:Y:S04]  /*89df0*/  LDL.LU R7, [R1+0x105c] ;  /* 0x00105c0001077983 */ /* 0x000ea80000300800 */
[----:B--2---:R0:W-:Y:S04]  /*89e00*/  STL.64 [R1+0x3f50], R6 ;  /* 0x003f500601007387 */ /* 0x0041e80000100a00 */
[----:B----4-:R-:W-:Y:S04]  /*89e10*/  STL.64 [R1+0x3f48], R4 ;  /* 0x003f480401007387 */ /* 0x010fe80000100a00 */
[----:B0-----:R-:W2:Y:S04]  /*89e20*/  LDL.64 R6, [R1+0xc8] ;  /* 0x0000c80001067983 */ /* 0x001ea80000100a00 */
[----:B---3--:R0:W-:Y:S04]  /*89e30*/  STL.64 [R1+0x3ef8], R14 ;  /* 0x003ef80e01007387 */ /* 0x0081e80000100a00 */
[----:B------:R-:W-:Y:S04]  /*89e40*/  STL.64 [R1+0x3ef0], R12 ;  /* 0x003ef00c01007387 */ /* 0x000fe80000100a00 */
        /* <DEDUP_REMOVED lines=8> */
[----:B------:R-:W2:Y:S04]  /*89ed0*/  LDL.LU R12, [R1+0x1060] ;  /* 0x00106000010c7983 */ /* 0x000ea80000300800 */
[----:B------:R-:W2:Y:S04]  /*89ee0*/  LDL.LU R13, [R1+0x1064] ;  /* 0x00106400010d7983 */ /* 0x000ea80000300800 */
[----:B0-----:R-:W2:Y:S04]  /*89ef0*/  LDL.LU R14, [R1+0x1068] ;  /* 0x00106800010e7983 */ /* 0x001ea80000300800 */
[----:B------:R-:W2:Y:S04]  /*89f00*/  LDL.LU R15, [R1+0x106c] ;  /* 0x00106c00010f7983 */ /* 0x000ea80000300800 */
[----:B------:R-:W3:Y:S04]  /*89f10*/  LDL.64 R22, [R1+0x78] ;  /* 0x0000780001167983 */ /* 0x000ee80000100a00 */
[----:B---3--:R0:W-:Y:S04]  /*89f20*/  STL.64 [R1+0x3f00], R22 ;  /* 0x003f001601007387 */ /* 0x0081e80000100a00 */
[----:B------:R-:W3:Y:S04]  /*89f30*/  LDL.LU R20, [R1+0x1020] ;  /* 0x0010200001147983 */ /* 0x000ee80000300800 */
[----:B------:R-:W3:Y:S04]  /*89f40*/  LDL.LU R21, [R1+0x1024] ;  /* 0x0010240001157983 */ /* 0x000ee80000300800 */
[----:B0-----:R-:W4:Y:S04]  /*89f50*/  LDL.LU R22, [R1+0x1028] ;  /* 0x0010280001167983 */ /* 0x001f280000300800 */
        /* <DEDUP_REMOVED lines=37> */
[----:B-1----:R-:W4:Y:S01]  /*8a1b0*/  LDL.LU.64 R6, [R1+0x3f40] ;  /* 0x003f400001067983 */ /* 0x002f220000300a00 */
        /* <DEDUP_REMOVED lines=34> */
[----:B------:R-:W-:Y:S01]  /*8a3e0*/  STL [R1+0x3e00], R4 ;  /* 0x003e000401007387 */ /* 0x000fe20000100800 */
[----:B------:R-:W-:-:S02]  /*8a3f0*/  IMAD.MOV.U32 R2, RZ, RZ, R18 ;  /* 0x000000ffff027224 */ /* 0x000fc400078e0012 */
[----:B------:R-:W-:Y:S01]  /*8a400*/  IMAD.MOV.U32 R0, RZ, RZ, R19 ;  /* 0x000000ffff007224 */ /* 0x000fe200078e0013 */
[----:B--2---:R-:W-:Y:S06]  /*8a410*/  HMMA.16816.F32 R12, R24, R22, R12 ;  /* 0x00000016180c723c */ /* 0x004fec000000180c */
[----:B------:R-:W-:Y:S02]  /*8a420*/  IMAD.MOV.U32 R29, RZ, RZ, R23 ;  /* 0x000000ffff1d7224 */ /* 0x000fe400078e0017 */
        /* <DEDUP_REMOVED lines=9> */
[----:B-1----:R-:W2:Y:S04]  /*8a4c0*/  LDL.LU R10, [R1+0xff8] ;  /* 0x000ff800010a7983 */ /* 0x002ea80000300800 */
[----:B------:R-:W2:Y:S04]  /*8a4d0*/  LDL.LU R11, [R1+0xffc] ;  /* 0x000ffc00010b7983 */ /* 0x000ea80000300800 */
[----:B------:R-:W2:Y:S04]  /*8a4e0*/  LDL.64 R18, [R1+0x58] ;  /* 0x0000580001127983 */ /* 0x000ea80000100a00 */
[----:B------:R-:W3:Y:S04]  /*8a4f0*/  LDL.LU R12, [R1+0xfa0] ;  /* 0x000fa000010c7983 */ /* 0x000ee80000300800 */
[----:B------:R-:W3:Y:S04]  /*8a500*/  LDL.LU R13, [R1+0xfa4] ;  /* 0x000fa400010d7983 */ /* 0x000ee80000300800 */
[----:B------:R-:W4:Y:S04]  /*8a510*/  LDL.LU R14, [R1+0xfa8] ;  /* 0x000fa800010e7983 */ /* 0x000f280000300800 */
[----:B------:R-:W4:Y:S04]  /*8a520*/  LDL.LU R15, [R1+0xfac] ;  /* 0x000fac00010f7983 */ /* 0x000f280000300800 */
        /* <DEDUP_REMOVED lines=9> */
[----:B----4-:R0:W-:Y:S04]  /*8a5c0*/  STL.64 [R1+0x3e98], R14 ;  /* 0x003e980e01007387 */ /* 0x0101e80000100a00 */
[----:B------:R-:W-:Y:S04]  /*8a5d0*/  STL.64 [R1+0x3e90], R12 ;  /* 0x003e900c01007387 */ /* 0x000fe80000100a00 */
[----:B0-----:R-:W3:Y:S04]  /*8a5e0*/  LDL.64 R14, [R1+0x18] ;  /* 0x00001800010e7983 */ /* 0x001ee80000100a00 */
[----:B---3--:R0:W-:Y:S04]  /*8a5f0*/  STL.64 [R1+0x3eb0], R14 ;  /* 0x003eb00e01007387 */ /* 0x0081e80000100a00 */
[----:B0-----:R-:W3:Y:S01]  /*8a600*/  LDL.64 R14, [R1+0x28] ;  /* 0x00002800010e7983 */ /* 0x001ee20000100a00 */
[----:B------:R-:W-:Y:S03]  /*8a610*/  HMMA.16816.F32 R8, R24, R18, R8 ;  /* 0x000000121808723c */ /* 0x000fe60000001808 */
[----:B---3--:R0:W-:Y:S04]  /*8a620*/  STL.64 [R1+0x3ed0], R14 ;  /* 0x003ed00e01007387 */ /* 0x0081e80000100a00 */
[----:B------:R-:W3:Y:S04]  /*8a630*/  LDL.LU R12, [R1+0xfd0] ;  /* 0x000fd000010c7983 */ /* 0x000ee80000300800 */
[----:B------:R-:W3:Y:S04]  /*8a640*/  LDL.LU R13, [R1+0xfd4] ;  /* 0x000fd400010d7983 */ /* 0x000ee80000300800 */
[----:B0-----:R-:W4:Y:S04]  /*8a650*/  LDL.LU R14, [R1+0xfd8] ;  /* 0x000fd800010e7983 */ /* 0x001f280000300800 */
        /* <DEDUP_REMOVED lines=9> */
[----:B------:R-:W-:Y:S04]  /*8a6f0*/  STL [R1+0x3e14], R0 ;  /* 0x003e140001007387 */ /* 0x000fe80000100800 */
[----:B------:R-:W-:Y:S04]  /*8a700*/  STL [R1+0x3e10], R2 ;  /* 0x003e100201007387 */ /* 0x000fe80000100800 */
[----:B------:R0:W-:Y:S04]  /*8a710*/  STL.64 [R1+0xff0], R8 ;  /* 0x000ff00801007387 */ /* 0x0001e80000100a00 */
[----:B------:R1:W-:Y:S04]  /*8a720*/  STL.64 [R1+0xff8], R10 ;  /* 0x000ff80a01007387 */ /* 0x0003e80000100a00 */
[----:B------:R-:W4:Y:S04]  /*8a730*/  LDL.LU R16, [R1+0x460] ;  /* 0x0004600001107983 */ /* 0x000f280000300800 */
[----:B------:R-:W4:Y:S04]  /*8a740*/  LDL.LU R17, [R1+0x464] ;  /* 0x0004640001117983 */ /* 0x000f280000300800 */
[----:B------:R-:W4:Y:S04]  /*8a750*/  LDL.LU R18, [R1+0x468] ;  /* 0x0004680001127983 */ /* 0x000f280000300800 */
[----:B------:R-:W4:Y:S04]  /*8a760*/  LDL.LU R19, [R1+0x46c] ;  /* 0x00046c0001137983 */ /* 0x000f280000300800 */
[----:B0-----:R-:W4:Y:S04]  /*8a770*/  LDL.LU R8, [R1+0xf90] ;  /* 0x000f900001087983 */ /* 0x001f280000300800 */
[----:B------:R-:W4:Y:S04]  /*8a780*/  LDL.LU R9, [R1+0xf94] ;  /* 0x000f940001097983 */ /* 0x000f280000300800 */
[----:B-1----:R-:W4:Y:S04]  /*8a790*/  LDL.LU R10, [R1+0xf98] ;  /* 0x000f9800010a7983 */ /* 0x002f280000300800 */
[----:B------:R-:W4:Y:S01]  /*8a7a0*/  LDL.LU R11, [R1+0xf9c] ;  /* 0x000f9c00010b7983 */ /* 0x000f220000300800 */
[----:B--2---:R-:W-:-:S02]  /*8a7b0*/  IMAD.MOV.U32 R29, RZ, RZ, R22 ;  /* 0x000000ffff1d7224 */ /* 0x004fc400078e0016 */
[----:B------:R-:W-:Y:S01]  /*8a7c0*/  IMAD.MOV.U32 R28, RZ, RZ, R23 ;  /* 0x000000ffff1c7224 */ /* 0x000fe200078e0017 */
[C---:B---3--:R-:W-:Y:S01]  /*8a7d0*/  HMMA.16816.F32 R12, R24.reuse, R22, R12 ;  /* 0x00000016180c723c */ /* 0x048fe2000000180c */
[----:B----4-:R-:W-:Y:S04]  /*8a7e0*/  STL.64 [R1+0x3ea8], R10 ;  /* 0x003ea80a01007387 */ /* 0x010fe80000100a00 */
[----:B------:R0:W-:Y:S04]  /*8a7f0*/  STL.64 [R1+0x3ea0], R8 ;  /* 0x003ea00801007387 */ /* 0x0001e80000100a00 */
        /* <DEDUP_REMOVED lines=33> */
[----:B--2---:R-:W-:Y:S06]  /*8aa10*/  HMMA.16816.F32 R8, R24, R14, R8 ;  /* 0x0000000e1808723c */ /* 0x004fec0000001808 */
[----:B------:R-:W-:Y:S02]  /*8aa20*/  IMAD.MOV.U32 R4, RZ, RZ, R14 ;  /* 0x000000ffff047224 */ /* 0x000fe400078e000e */
        /* <DEDUP_REMOVED lines=9> */
[----:B------:R-:W-:Y:S04]  /*8aac0*/  STL.64 [R1+0xfa0], R12 ;  /* 0x000fa00c01007387 */ /* 0x000fe80000100a00 */
[----:B------:R0:W-:Y:S04]  /*8aad0*/  STL.64 [R1+0xfa8], R14 ;  /* 0x000fa80e01007387 */ /* 0x0001e80000100a00 */
[----:B0-----:R-:W4:Y:S04]  /*8aae0*/  LDL.LU.64 R14, [R1+0x3e88] ;  /* 0x003e8800010e7983 */ /* 0x001f280000300a00 */
[----:B------:R-:W3:Y:S04]  /*8aaf0*/  LDL.LU.64 R12, [R1+0x3e80] ;  /* 0x003e8000010c7983 */ /* 0x000ee80000300a00 */
[----:B------:R-:W-:Y:S04]  /*8ab00*/  STL.64 [R1+0x3b48], R22 ;  /* 0x003b481601007387 */ /* 0x000fe80000100a00 */
[----:B------:R4:W-:Y:S02]  /*8ab10*/  STL.64 [R1+0x3e20], R20 ;  /* 0x003e201401007387 */ /* 0x0009e40000100a00 */
[----:B----4-:R-:W-:-:S02]  /*8ab20*/  IMAD.MOV.U32 R20, RZ, RZ, R15 ;  /* 0x000000ffff147224 */ /* 0x010fc400078e000f */
[----:B------:R-:W2:Y:S04]  /*8ab30*/  LDL.LU R15, [R1+0x3e7c] ;  /* 0x003e7c00010f7983 */ /* 0x000ea80000300800 */
[----:B------:R-:W4:Y:S04]  /*8ab40*/  LDL.LU R21, [R1+0x414] ;  /* 0x0004140001157983 */ /* 0x000f280000300800 */
[----:B------:R-:W3:Y:S04]  /*8ab50*/  LDL.LU R22, [R1+0x418] ;  /* 0x0004180001167983 */ /* 0x000ee80000300800 */
[----:B------:R-:W3:Y:S01]  /*8ab60*/  LDL.LU R23, [R1+0x41c] ;  /* 0x00041c0001177983 */ /* 0x000ee20000300800 */
[----:B--2---:R-:W-:Y:S03]  /*8ab70*/  HMMA.16816.F32 R8, R24, R14, R8 ;  /* 0x0000000e1808723c */ /* 0x004fe60000001808 */
[----:B---3--:R0:W-:Y:S04]  /*8ab80*/  STL.64 [R1+0x3e30], R22 ;  /* 0x003e301601007387 */ /* 0x0081e80000100a00 */
[----:B----4-:R-:W-:Y:S01]  /*8ab90*/  STL.64 [R1+0x3e28], R20 ;  /* 0x003e281401007387 */ /* 0x010fe20000100a00 */
[----:B0-----:R-:W-:-:S03]  /*8aba0*/  IMAD.MOV.U32 R22, RZ, RZ, R6 ;  /* 0x000000ffff167224 */ /* 0x001fc600078e0006 */
[----:B------:R-:W2:-:S12]  /*8abb0*/  LDL.LU R6, [R1+0x3e78] ;  /* 0x003e780001067983 */ /* 0x000e980000300800 */
[----:B------:R-:W-:Y:S04]  /*8abc0*/  STL.64 [R1+0xf90], R8 ;  /* 0x000f900801007387 */ /* 0x000fe80000100a00 */
[----:B------:R0:W-:Y:S04]  /*8abd0*/  STL.64 [R1+0xf98], R10 ;  /* 0x000f980a01007387 */ /* 0x0001e80000100a00 */
[----:B0-----:R-:W3:Y:S04]  /*8abe0*/  LDL.LU.64 R10, [R1+0x3e70] ;  /* 0x003e7000010a7983 */ /* 0x001ee80000300a00 */
[----:B------:R-:W-:Y:S04]  /*8abf0*/  STL.64 [R1+0x3e40], R14 ;  /* 0x003e400e01007387 */ /* 0x000fe80000100a00 */
[----:B------:R0:W-:Y:S01]  /*8ac00*/  STL [R1+0x3e38], R12 ;  /* 0x003e380c01007387 */ /* 0x0001e20000100800 */
[----:B------:R-:W-:-:S02]  /*8ac10*/  IMAD.MOV.U32 R23, RZ, RZ, R13 ;  /* 0x000000ffff177224 */ /* 0x000fc400078e000d */
[----:B0-----:R-:W-:Y:S02]  /*8ac20*/  IMAD.MOV.U32 R12, RZ, RZ, R7 ;  /* 0x000000ffff0c7224 */ /* 0x001fe400078e0007 */
[----:B------:R-:W2:Y:S04]  /*8ac30*/  LDL.LU R7, [R1+0x3e68] ;  /* 0x003e680001077983 */ /* 0x000ea80000300800 */
[----:B------:R-:W4:Y:S04]  /*8ac40*/  LDL.LU R13, [R1+0x424] ;  /* 0x00042400010d7983 */ /* 0x000f280000300800 */
[----:B------:R-:W4:Y:S04]  /*8ac50*/  LDL.LU R14, [R1+0x428] ;  /* 0x00042800010e7983 */ /* 0x000f280000300800 */
[----:B------:R-:W4:Y:S01]  /*8ac60*/  LDL.LU R15, [R1+0x42c] ;  /* 0x00042c00010f7983 */ /* 0x000f220000300800 */
[----:B---3--:R-:W-:-:S15]  /*8ac70*/  HMMA.16816.F32 R16, R24, R10, R16 ;  /* 0x0000000a1810723c */ /* 0x008fde0000001810 */
[----:B------:R-:W-:-:S08]  /*8ac80*/  NOP ;  /* 0x0000000000007918 */ /* 0x000fd00000000000 */
[----:B------:R-:W-:Y:S04]  /*8ac90*/  STL.64 [R1+0xf80], R16 ;  /* 0x000f801001007387 */ /* 0x000fe80000100a00 */
[----:B------:R0:W-:Y:S04]  /*8aca0*/  STL.64 [R1+0xf88], R18 ;  /* 0x000f881201007387 */ /* 0x0001e80000100a00 */
[----:B0-----:R-:W2:Y:S04]  /*8acb0*/  LDL.LU.64 R18, [R1+0x3e60] ;  /* 0x003e600001127983 */ /* 0x001ea80000300a00 */
[----:B------:R-:W2:Y:S02]  /*8acc0*/  LDL.LU.64 R16, [R1+0x3e58] ;  /* 0x003e580001107983 */ /* 0x000ea40000300a00 */
[----:B--2---:R-:W-:Y:S02]  /*8acd0*/  HMMA.16816.F32 R24, R24, R6, R16 ;  /* 0x000000061818723c */ /* 0x004fe40000001810 */
[----:B------:R-:W4:Y:S04]  /*8ace0*/  LDL.LU.64 R18, [R1+0x3e50] ;  /* 0x003e500001127983 */ /* 0x000f280000300a00 */
[----:B------:R-:W4:-:S15]  /*8acf0*/  LDL.LU.64 R16, [R1+0x3e48] ;  /* 0x003e480001107983 */ /* 0x000f1e0000300a00 */
[----:B------:R-:W-:-:S02]  /*8ad00*/  NOP ;  /* 0x0000000000007918 */ /* 0x000fc40000000000 */
[----:B------:R-:W-:Y:S04]  /*8ad10*/  STL.64 [R1+0x460], R24 ;  /* 0x0004601801007387 */ /* 0x000fe80000100a00 */
[----:B------:R0:W-:Y:S04]  /*8ad20*/  STL.64 [R1+0x468], R26 ;  /* 0x0004681a01007387 */ /* 0x0001e80000100a00 */
[----:B0-----:R-:W2:Y:S04]  /*8ad30*/  LDL.64 R26, [R1+0x1b8] ;  /* 0x0001b800011a7983 */ /* 0x001ea80000100a00 */
[----:B------:R-:W-:Y:S01]  /*8ad40*/  STL.64 [R1+0x3b38], R6 ;  /* 0x003b380601007387 */ /* 0x000fe20000100a00 */
[----:B----4-:R-:W-:Y:S03]  /*8ad50*/  HMMA.16816.F32 R20, R16, R22, R12 ;  /* 0x000000161014723c */ /* 0x010fe6000000180c */
[----:B------:R-:W3:Y:S04]  /*8ad60*/  LDL.LU.64 R14, [R1+0x3e40] ;  /* 0x003e4000010e7983 */ /* 0x000ee80000300a00 */
[----:B------:R-:W4:-:S15]  /*8ad70*/  LDL.LU R12, [R1+0x3e38] ;  /* 0x003e3800010c7983 */ /* 0x000f1e0000300800 */
[----:B------:R-:W-:-:S01]  /*8ad80*/  NOP ;  /* 0x0000000000007918 */ /* 0x000fc20000000000 */
[----:B------:R-:W-:Y:S04]  /*8ad90*/  STL.64 [R1+0x420], R20 ;  /* 0x0004201401007387 */ /* 0x000fe80000100a00 */
[----:B------:R0:W-:Y:S01]  /*8ada0*/  STL.64 [R1+0x428], R22 ;  /* 0x0004281601007387 */ /* 0x0001e20000100a00 */
[----:B------:R-:W-:-:S03]  /*8adb0*/  IMAD.MOV.U32 R13, RZ, RZ, R20 ;  /* 0x000000ffff0d7224 */ /* 0x000fc600078e0014 */
[----:B0-----:R-:W2:Y:S04]  /*8adc0*/  LDL.LU.64 R22, [R1+0x3e30] ;  /* 0x003e300001167983 */ /* 0x001ea80000300a00 */
[----:B------:R-:W2:Y:S01]  /*8add0*/  LDL.LU.64 R20, [R1+0x3e28] ;  /* 0x003e280001147983 */ /* 0x000ea20000300a00 */
[----:B------:R-:W0:Y:S03]  /*8ade0*/  S2R R9, SR_TID.X ;  /* 0x0000000000097919 */ /* 0x000e260000002100 */
[----:B------:R-:W-:Y:S01]  /*8adf0*/  STL [R1+0x2aec], R13 ;  /* 0x002aec0d01007387 */ /* 0x000fe20000100800 */
[----:B0-----:R-:W-:-:S05]  /*8ae00*/  LOP3.LUT R8, R9, 0x7, RZ, 0xc0, !PT ;  /* 0x0000000709087812 */ /* 0x001fca00078ec0ff */
[----:B------:R-:W-:Y:S01]  /*8ae10*/  IMAD R8, R8, 0x110, RZ ;  /* 0x0000011008087824 */ /* 0x000fe200078e02ff */
[----:B---3--:R0:W-:Y:S02]  /*8ae20*/  STL.64 [R1+0x3b40], R14 ;  /* 0x003b400e01007387 */ /* 0x0081e40000100a00 */
[----:B0-----:R-:W-:Y:S02]  /*8ae30*/  IMAD.MOV.U32 R14, RZ, RZ, R3 ;  /* 0x000000ffff0e7224 */ /* 0x001fe400078e0003 */
[C---:B------:R-:W-:Y:S02]  /*8ae40*/  IMAD.SHL.U32 R3, R9.reuse, 0x80, RZ ;  /* 0x0000008009037824 */ /* 0x040fe400078e00ff */
[----:B------:R-:W-:-:S05]  /*8ae50*/  IMAD.SHL.U32 R9, R9, 0x2, RZ ;  /* 0x0000000209097824 */ /* 0x000fca00078e00ff */
[----:B------:R-:W-:Y:S01]  /*8ae60*/  LOP3.LUT R9, R8, 0x10, R9, 0x78, !PT ;  /* 0x0000001008097812 */ /* 0x000fe200078e7809 */
[----:B--2---:R-:W-:Y:S03]  /*8ae70*/  HMMA.16816.F32 R20, R16, R26, R20 ;  /* 0x0000001a1014723c */ /* 0x004fe60000001814 */
[----:B------:R-:W-:-:S03]  /*8ae80*/  LOP3.LUT R9, R9, 0x800, R3, 0xf8, !PT ;  /* 0x0000080009097812 */ /* 0x000fc600078ef803 */
[----:B------:R-:W-:Y:S01]  /*8ae90*/  IMAD.MOV.U32 R8, RZ, RZ, R26 ;  /* 0x000000ffff087224 */ /* 0x000fe200078e001a */
[----:B------:R-:W-:Y:S01]  /*8aea0*/  LOP3.LUT R9, R9, 0x20, RZ, 0x3c, !PT ;  /* 0x0000002009097812 */ /* 0x000fe200078e3cff */
[----:B------:R-:W-:-:S04]  /*8aeb0*/  IMAD.MOV.U32 R3, RZ, RZ, R27 ;  /* 0x000000ffff037224 */ /* 0x000fc800078e001b */
[----:B------:R-:W0:Y:S11]  /*8aec0*/  LDSM.16.MT88.4 R24, [R9+UR4+0x13000] ;  /* 0x013000040918783b */ /* 0x000e360008004200 */
[----:B------:R1:W-:Y:S04]  /*8aed0*/  STL.64 [R1+0x410], R20 ;  /* 0x0004101401007387 */ /* 0x0003e80000100a00 */
[----:B------:R-:W-:Y:S04]  /*8aee0*/  STL.64 [R1+0x418], R22 ;  /* 0x0004181601007387 */ /* 0x000fe80000100a00 */
[----:B-1----:R-:W2:Y:S04]  /*8aef0*/  LDL.LU.64 R20, [R1+0x3e20] ;  /* 0x003e200001147983 */ /* 0x002ea80000300a00 */
[----:B------:R-:W-:Y:S04]  /*8af00*/  STL.64 [R1+0x3b58], R10 ;  /* 0x003b580a01007387 */ /* 0x000fe80000100a00 */
[----:B------:R1:W-:Y:S04]  /*8af10*/  STL.64 [R1+0x3b50], R8 ;  /* 0x003b500801007387 */ /* 0x0003e80000100a00 */
[----:B-1----:R-:W3:Y:S04]  /*8af20*/  LDL.LU R8, [R1+0x9a0] ;  /* 0x0009a00001087983 */ /* 0x002ee80000300800 */
[----:B------:R-:W3:Y:S04]  /*8af30*/  LDL.LU R9, [R1+0x9a4] ;  /* 0x0009a40001097983 */ /* 0x000ee80000300800 */
[----:B------:R-:W3:Y:S04]  /*8af40*/  LDL.LU R10, [R1+0x9a8] ;  /* 0x0009a800010a7983 */ /* 0x000ee80000300800 */
[----:B------:R-:W3:Y:S01]  /*8af50*/  LDL.LU R11, [R1+0x9ac] ;  /* 0x0009ac00010b7983 */ /* 0x000ee20000300800 */
[----:B----4-:R-:W-:-:S03]  /*8af60*/  IMAD.MOV.U32 R15, RZ, RZ, R12 ;  /* 0x000000ffff0f7224 */ /* 0x010fc600078e000c */
[----:B0-----:R-:W-:Y:S04]  /*8af70*/  STL.64 [R1+0x3b30], R26 ;  /* 0x003b301a01007387 */ /* 0x001fe80000100a00 */
[----:B------:R-:W-:Y:S04]  /*8af80*/  STL.64 [R1+0x3b28], R24 ;  /* 0x003b281801007387 */ /* 0x000fe80000100a00 */
[----:B------:R-:W4:Y:S01]  /*8af90*/  LDL.LU R12, [R1+0x800] ;  /* 0x00080000010c7983 */ /* 0x000f220000300800 */
[----:B---3--:R-:W-:-:S15]  /*8afa0*/  HMMA.16816.F32 R8, R16, R14, R8 ;  /* 0x0000000e1008723c */ /* 0x008fde0000001808 */
[----:B------:R-:W-:-:S08]  /*8afb0*/  NOP ;  /* 0x0000000000007918 */ /* 0x000fd00000000000 */
[----:B------:R-:W-:Y:S04]  /*8afc0*/  STL.64 [R1+0x9a0], R8 ;  /* 0x0009a00801007387 */ /* 0x000fe80000100a00 */
[----:B------:R-:W-:Y:S04]  /*8afd0*/  STL.64 [R1+0x9a8], R10 ;  /* 0x0009a80a01007387 */ /* 0x000fe80000100a00 */
[----:B------:R-:W4:Y:S04]  /*8afe0*/  LDL.LU R13, [R1+0x804] ;  /* 0x00080400010d7983 */ /* 0x000f280000300800 */
[----:B------:R-:W3:Y:S04]  /*8aff0*/  LDL.LU R14, [R1+0x808] ;  /* 0x00080800010e7983 */ /* 0x000ee80000300800 */
[----:B------:R-:W3:Y:S01]  /*8b000*/  LDL.LU R15, [R1+0x80c] ;  /* 0x00080c00010f7983 */ /* 0x000ee20000300800 */
[----:B------:R-:W-:-:S02]  /*8b010*/  IMAD.MOV.U32 R22, RZ, RZ, R4 ;  /* 0x000000ffff167224 */ /* 0x000fc400078e0004 */
[----:B------:R-:W-:Y:S01]  /*8b020*/  IMAD.MOV.U32 R23, RZ, RZ, R5 ;  /* 0x000000ffff177224 */ /* 0x000fe200078e0005 */
[----:B---3--:R2:W-:Y:S04]  /*8b030*/  STL.64 [R1+0x3b68], R14 ;  /* 0x003b680e01007387 */ /* 0x0085e80000100a00 */
[----:B----4-:R-:W-:Y:S04]  /*8b040*/  STL.64 [R1+0x3b60], R12 ;  /* 0x003b600c01007387 */ /* 0x010fe80000100a00 */
[----:B------:R-:W3:Y:S04]  /*8b050*/  LDL.LU R4, [R1+0x3e1c] ;  /* 0x003e1c0001047983 */ /* 0x000ee80000300800 */
[----:B------:R-:W4:Y:S04]  /*8b060*/  LDL.LU R5, [R1+0x3e18] ;  /* 0x003e180001057983 */ /* 0x000f280000300800 */
[----:B------:R0:W-:Y:S01]  /*8b070*/  STL.64 [R1+0x3b70], R22 ;  /* 0x003b701601007387 */ /* 0x0001e20000100a00 */
[----:B--2---:R-:W-:-:S02]  /*8b080*/  IMAD.MOV.U32 R14, RZ, RZ, R21 ;  /* 0x000000ffff0e7224 */ /* 0x004fc400078e0015 */
[----:B------:R-:W-:-:S05]  /*8b090*/  IMAD.MOV.U32 R15, RZ, RZ, R20 ;  /* 0x000000ffff0f7224 */ /* 0x000fca00078e0014 */
[----:B------:R1:W-:Y:S04]  /*8b0a0*/  STL.64 [R1+0x3b78], R14 ;  /* 0x003b780e01007387 */ /* 0x0003e80000100a00 */
[----:B------:R-:W2:Y:S04]  /*8b0b0*/  LDL.LU R20, [R1+0x820] ;  /* 0x0008200001147983 */ /* 0x000ea80000300800 */
[----:B------:R-:W2:Y:S04]  /*8b0c0*/  LDL.LU R21, [R1+0x824] ;  /* 0x0008240001157983 */ /* 0x000ea80000300800 */
[----:B0-----:R-:W3:Y:S04]  /*8b0d0*/  LDL.LU R22, [R1+0x828] ;  /* 0x0008280001167983 */ /* 0x001ee80000300800 */
        /* <DEDUP_REMOVED lines=79> */
[----:B---3--:R-:W-:Y:S04]  /*8b5d0*/  STL.64 [R1+0x3c18], R22 ;  /* 0x003c181601007387 */ /* 0x008fe80000100a00 */
[----:B--2---:R0:W-:Y:S04]  /*8b5e0*/  STL.64 [R1+0x3c10], R20 ;  /* 0x003c101401007387 */ /* 0x0041e80000100a00 */
[----:B0-----:R-:W2:Y:S04]  /*8b5f0*/  LDL.LU R20, [R1+0x890] ;  /* 0x0008900001147983 */ /* 0x001ea80000300800 */
[----:B------:R-:W2:Y:S04]  /*8b600*/  LDL.LU R21, [R1+0x894] ;  /* 0x0008940001157983 */ /* 0x000ea80000300800 */
[----:B------:R-:W3:Y:S04]  /*8b610*/  LDL.LU R22, [R1+0x898] ;  /* 0x0008980001167983 */ /* 0x000ee80000300800 */
[----:B------:R-:W3:Y:S04]  /*8b620*/  LDL.LU R23, [R1+0x89c] ;  /* 0x00089c0001177983 */ /* 0x000ee80000300800 */
[----:B------:R-:W2:Y:S04]  /*8b630*/  LDL.LU R5, [R1+0x3dd4] ;  /* 0x003dd40001057983 */ /* 0x000ea80000300800 */
[----:B------:R-:W2:Y:S04]  /*8b640*/  LDL.LU R4, [R1+0x3dd0] ;  /* 0x003dd00001047983 */ /* 0x000ea80000300800 */
[----:B------:R0:W-:Y:S02]  /*8b650*/  STL.64 [R1+0x3c50], R14 ;  /* 0x003c500e01007387 */ /* 0x0001e40000100a00 */
[----:B0-----:R-:W-:-:S02]  /*8b660*/  IMAD.MOV.U32 R14, RZ, RZ, R2 ;  /* 0x000000ffff0e7224 */ /* 0x001fc400078e0002 */
[----:B------:R-:W-:Y:S01]  /*8b670*/  IMAD.MOV.U32 R15, RZ, RZ, R0 ;  /* 0x000000ffff0f7224 */ /* 0x000fe200078e0000 */
[----:B------:R-:W2:Y:S04]  /*8b680*/  LDL.LU R2, [R1+0x3dcc] ;  /* 0x003dcc0001027983 */ /* 0x000ea80000300800 */
[----:B------:R-:W2:Y:S04]  /*8b690*/  LDL.LU R0, [R1+0x3dc8] ;  /* 0x003dc80001007983 */ /* 0x000ea80000300800 */
[----:B------:R4:W-:Y:S02]  /*8b6a0*/  STL.64 [R1+0x3c68], R14 ;  /* 0x003c680e01007387 */ /* 0x0009e40000100a00 */
[----:B----4-:R-:W-:-:S02]  /*8b6b0*/  IMAD.MOV.U32 R14, RZ, RZ, R28 ;  /* 0x000000ffff0e7224 */ /* 0x010fc400078e001c */
[----:B------:R-:W-:Y:S01]  /*8b6c0*/  IMAD.MOV.U32 R15, RZ, RZ, R29 ;  /* 0x000000ffff0f7224 */ /* 0x000fe200078e001d */
[----:B---3--:R-:W-:Y:S04]  /*8b6d0*/  STL.64 [R1+0x3c30], R22 ;  /* 0x003c301601007387 */ /* 0x008fe80000100a00 */
[----:B--2---:R0:W-:Y:S01]  /*8b6e0*/  STL.64 [R1+0x3c28], R20 ;  /* 0x003c281401007387 */ /* 0x0041e20000100a00 */
[----:B------:R-:W-:Y:S02]  /*8b6f0*/  IMAD.MOV.U32 R26, RZ, RZ, R4 ;  /* 0x000000ffff1a7224 */ /* 0x000fe400078e0004 */
[----:B------:R-:W-:Y:S01]  /*8b700*/  IMAD.MOV.U32 R27, RZ, RZ, R5 ;  /* 0x000000ffff1b7224 */ /* 0x000fe200078e0005 */
[----:B0-----:R-:W2:Y:S04]  /*8b710*/  LDL.LU R20, [R1+0x8a0] ;  /* 0x0008a00001147983 */ /* 0x001ea80000300800 */
[----:B------:R-:W2:Y:S04]  /*8b720*/  LDL.LU R21, [R1+0x8a4] ;  /* 0x0008a40001157983 */ /* 0x000ea80000300800 */
[----:B------:R-:W3:Y:S04]  /*8b730*/  LDL.LU R22, [R1+0x8a8] ;  /* 0x0008a80001167983 */ /* 0x000ee80000300800 */
[----:B------:R-:W3:Y:S04]  /*8b740*/  LDL.LU R23, [R1+0x8ac] ;  /* 0x0008ac0001177983 */ /* 0x000ee80000300800 */
[----:B------:R-:W4:Y:S04]  /*8b750*/  LDL.LU R28, [R1+0x3dc4] ;  /* 0x003dc400011c7983 */ /* 0x000f280000300800 */
[----:B------:R-:W2:Y:S04]  /*8b760*/  LDL.LU R29, [R1+0x3dc0] ;  /* 0x003dc000011d7983 */ /* 0x000ea80000300800 */
[----:B------:R0:W-:Y:S04]  /*8b770*/  STL.64 [R1+0x3c80], R14 ;  /* 0x003c800e01007387 */ /* 0x0001e80000100a00 */
[----:B------:R-:W3:Y:S04]  /*8b780*/  LDL.LU R4, [R1+0x3dbc] ;  /* 0x003dbc0001047983 */ /* 0x000ee80000300800 */
[----:B------:R-:W3:Y:S04]  /*8b790*/  LDL.LU R5, [R1+0x3db8] ;  /* 0x003db80001057983 */ /* 0x000ee80000300800 */
[----:B------:R1:W-:Y:S04]  /*8b7a0*/  STL.64 [R1+0x3c88], R26 ;  /* 0x003c881a01007387 */ /* 0x0003e80000100a00 */
[----:B------:R-:W4:Y:S04]  /*8b7b0*/  LDL.LU R12, [R1+0x8e0] ;  /* 0x0008e000010c7983 */ /* 0x000f280000300800 */
[----:B------:R-:W4:Y:S04]  /*8b7c0*/  LDL.LU R13, [R1+0x8e4] ;  /* 0x0008e400010d7983 */ /* 0x000f280000300800 */
[----:B0-----:R-:W2:Y:S04]  /*8b7d0*/  LDL.LU R14, [R1+0x8e8] ;  /* 0x0008e800010e7983 */ /* 0x001ea80000300800 */
        /* <DEDUP_REMOVED lines=59> */
[----:B------:R-:W2:Y:S04]  /*8bb90*/  LDL.LU R14, [R1+0x938] ;  /* 0x00093800010e7983 */ /* 0x000ea80000300800 */
[----:B------:R-:W2:Y:S01]  /*8bba0*/  LDL.LU R15, [R1+0x93c] ;  /* 0x00093c00010f7983 */ /* 0x000ea20000300800 */
[----:B---3--:R-:W-:-:S02]  /*8bbb0*/  IMAD.MOV.U32 R26, RZ, RZ, R0 ;  /* 0x000000ffff1a7224 */ /* 0x008fc400078e0000 */
        /* <DEDUP_REMOVED lines=11> */
[----:B------:R-:W-:-:S05]  /*8bc70*/  IMAD.MOV.U32 R27, RZ, RZ, R28 ;  /* 0x000000ffff1b7224 */ /* 0x000fca00078e001c */
        /* <DEDUP_REMOVED lines=20> */
[----:B------:R-:W3:Y:S04]  /*8bdc0*/  LDL.LU R6, [R1+0x998] ;  /* 0x0009980001067983 */ /* 0x000ee80000300800 */
[----:B------:R-:W3:Y:S04]  /*8bdd0*/  LDL.LU R7, [R1+0x99c] ;  /* 0x00099c0001077983 */ /* 0x000ee80000300800 */
[----:B------:R0:W-:Y:S04]  /*8bde0*/  STL.64 [R1+0x3d78], R26 ;  /* 0x003d781a01007387 */ /* 0x0001e80000100a00 */
        /* <DEDUP_REMOVED lines=17> */
[----:B------:R-:W2:Y:S04]  /*8bf00*/  LDL.LU R22, [R1+0x8b8] ;  /* 0x0008b80001167983 */ /* 0x000ea80000300800 */
[----:B------:R-:W2:Y:S01]  /*8bf10*/  LDL.LU R23, [R1+0x8bc] ;  /* 0x0008bc0001177983 */ /* 0x000ea20000300800 */
[----:B---3--:R-:W-:Y:S03]  /*8bf20*/  HMMA.16816.F32 R4, R16, R26, R4 ;  /* 0x0000001a1004723c */ /* 0x008fe60000001804 */
[----:B--2---:R-:W-:Y:S04]  /*8bf30*/  STL.64 [R1+0x3c60], R22 ;  /* 0x003c601601007387 */ /* 0x004fe80000100a00 */
[----:B----4-:R0:W-:Y:S04]  /*8bf40*/  STL.64 [R1+0x3c58], R20 ;  /* 0x003c581401007387 */ /* 0x0101e80000100a00 */
        /* <DEDUP_REMOVED lines=14> */
[----:B------:R0:W-:Y:S04]  /*8c030*/  STL.64 [R1+0x990], R4 ;  /* 0x0009900401007387 */ /* 0x0001e80000100a00 */
[----:B------:R-:W-:Y:S01]  /*8c040*/  STL.64 [R1+0x998], R6 ;  /* 0x0009980601007387 */ /* 0x000fe20000100a00 */
[----:B0-----:R-:W-:-:S02]  /*8c050*/  IMAD.MOV.U32 R5, RZ, RZ, R26 ;  /* 0x000000ffff057224 */ /* 0x001fc400078e001a */
[----:B------:R-:W-:Y:S02]  /*8c060*/  IMAD.MOV.U32 R4, RZ, RZ, R27 ;  /* 0x000000ffff047224 */ /* 0x000fe400078e001b */
        /* <DEDUP_REMOVED lines=165> */
[----:B------:R-:W3:Y:S04]  /*8cac0*/  LDL.LU.64 R10, [R1+0x3b58] ;  /* 0x003b5800010a7983 */ /* 0x000ee80000300a00 */
[----:B------:R-:W4:-:S15]  /*8cad0*/  LDL.LU.64 R8, [R1+0x3b50] ;  /* 0x003b500001087983 */ /* 0x000f1e0000300a00 */
[----:B------:R-:W-:-:S01]  /*8cae0*/  NOP ;  /* 0x0000000000007918 */ /* 0x000fc20000000000 */
[----:B------:R-:W-:Y:S04]  /*8caf0*/  STL.64 [R1+0x810], R20 ;  /* 0x0008101401007387 */ /* 0x000fe80000100a00 */
[----:B------:R0:W-:Y:S04]  /*8cb00*/  STL.64 [R1+0x818], R22 ;  /* 0x0008181601007387 */ /* 0x0001e80000100a00 */
[----:B0-----:R-:W2:Y:S02]  /*8cb10*/  LDL.LU.64 R22, [R1+0x3b48] ;  /* 0x003b480001167983 */ /* 0x001ea40000300a00 */
[----:B--2---:R-:W-:Y:S06]  /*8cb20*/  HMMA.16816.F32 R12, R16, R22, R12 ;  /* 0x00000016100c723c */ /* 0x004fec000000180c */
[----:B------:R-:W-:-:S02]  /*8cb30*/  IMAD.MOV.U32 R2, RZ, RZ, R22 ;  /* 0x000000ffff027224 */ /* 0x000fc400078e0016 */
[----:B------:R-:W-:Y:S02]  /*8cb40*/  IMAD.MOV.U32 R0, RZ, RZ, R23 ;  /* 0x000000ffff007224 */ /* 0x000fe400078e0017 */
[----:B----4-:R-:W0:-:S13]  /*8cb50*/  LDSM.16.MT88.4 R20, [R9+UR4+0x13080] ;  /* 0x013080040914783b */ /* 0x010e1a0008004200 */
[----:B------:R-:W-:Y:S04]  /*8cb60*/  STL.64 [R1+0x800], R12 ;  /* 0x0008000c01007387 */ /* 0x000fe80000100a00 */
[----:B------:R1:W-:Y:S04]  /*8cb70*/  STL.64 [R1+0x808], R14 ;  /* 0x0008080e01007387 */ /* 0x0003e80000100a00 */
[----:B-1----:R-:W2:Y:S04]  /*8cb80*/  LDL.LU.64 R14, [R1+0x3b40] ;  /* 0x003b4000010e7983 */ /* 0x002ea80000300a00 */
[----:B0-----:R0:W-:Y:S04]  /*8cb90*/  STL.64 [R1+0x3938], R22 ;  /* 0x0039381601007387 */ /* 0x0011e80000100a00 */
[----:B------:R-:W-:Y:S04]  /*8cba0*/  STL.64 [R1+0x3930], R20 ;  /* 0x0039301401007387 */ /* 0x000fe80000100a00 */
[----:B0-----:R-:W4:Y:S04]  /*8cbb0*/  LDL.64 R22, [R1+0x178] ;  /* 0x0001780001167983 */ /* 0x001f280000100a00 */
[----:B----4-:R0:W-:Y:S02]  /*8cbc0*/  STL.64 [R1+0x3ad0], R22 ;  /* 0x003ad01601007387 */ /* 0x0101e40000100a00 */
[----:B0-----:R-:W-:-:S02]  /*8cbd0*/  IMAD.MOV.U32 R22, RZ, RZ, R5 ;  /* 0x000000ffff167224 */ /* 0x001fc400078e0005 */
[----:B------:R-:W-:Y:S02]  /*8cbe0*/  IMAD.MOV.U32 R23, RZ, RZ, R4 ;  /* 0x000000ffff177224 */ /* 0x000fe400078e0004 */
[----:B------:R-:W3:Y:S04]  /*8cbf0*/  LDL.LU R4, [R1+0x11b0] ;  /* 0x0011b00001047983 */ /* 0x000ee80000300800 */
[----:B------:R-:W3:Y:S04]  /*8cc00*/  LDL.LU R5, [R1+0x11b4] ;  /* 0x0011b40001057983 */ /* 0x000ee80000300800 */
[----:B------:R-:W3:Y:S04]  /*8cc10*/  LDL.LU R6, [R1+0x11b8] ;  /* 0x0011b80001067983 */ /* 0x000ee80000300800 */
[----:B------:R-:W3:Y:S04]  /*8cc20*/  LDL.LU R7, [R1+0x11bc] ;  /* 0x0011bc0001077983 */ /* 0x000ee80000300800 */
[----:B------:R0:W-:Y:S04]  /*8cc30*/  STL.64 [R1+0x3ae8], R22 ;  /* 0x003ae81601007387 */ /* 0x0001e80000100a00 */
[----:B0-----:R-:W4:Y:S01]  /*8cc40*/  LDL.64 R22, [R1+0x1a8] ;  /* 0x0001a80001167983 */ /* 0x001f220000100a00 */
[----:B--2---:R-:W-:Y:S03]  /*8cc50*/  HMMA.16816.F32 R24, R16, R14, R24 ;  /* 0x0000000e1018723c */ /* 0x004fe60000001818 */
[----:B----4-:R0:W-:-:S15]  /*8cc60*/  STL.64 [R1+0x3af8], R22 ;  /* 0x003af81601007387 */ /* 0x0101de0000100a00 */
[----:B------:R-:W-:-:S05]  /*8cc70*/  NOP ;  /* 0x0000000000007918 */ /* 0x000fca0000000000 */
[----:B------:R1:W-:Y:S04]  /*8cc80*/  STL.64 [R1+0x11c0], R24 ;  /* 0x0011c01801007387 */ /* 0x0003e80000100a00 */
[----:B------:R2:W-:Y:S01]  /*8cc90*/  STL.64 [R1+0x11c8], R26 ;  /* 0x0011c81a01007387 */ /* 0x0005e20000100a00 */
[----:B0-----:R-:W-:Y:S02]  /*8cca0*/  IMAD.MOV.U32 R22, RZ, RZ, R8 ;  /* 0x000000ffff167224 */ /* 0x001fe400078e0008 */
[----:B------:R-:W-:Y:S01]  /*8ccb0*/  IMAD.MOV.U32 R23, RZ, RZ, R3 ;  /* 0x000000ffff177224 */ /* 0x000fe200078e0003 */
[----:B-1----:R-:W4:Y:S04]  /*8ccc0*/  LDL.LU R24, [R1+0x7f0] ;  /* 0x0007f00001187983 */ /* 0x002f280000300800 */
[----:B------:R-:W4:Y:S04]  /*8ccd0*/  LDL.LU R25, [R1+0x7f4] ;  /* 0x0007f40001197983 */ /* 0x000f280000300800 */
[----:B--2---:R-:W4:Y:S04]  /*8cce0*/  LDL.LU R26, [R1+0x7f8] ;  /* 0x0007f800011a7983 */ /* 0x004f280000300800 */
[----:B------:R-:W4:Y:S04]  /*8ccf0*/  LDL.LU R27, [R1+0x7fc] ;  /* 0x0007fc00011b7983 */ /* 0x000f280000300800 */
[----:B------:R0:W-:Y:S04]  /*8cd00*/  STL.64 [R1+0x3b10], R22 ;  /* 0x003b101601007387 */ /* 0x0001e80000100a00 */
[----:B0-----:R-:W2:Y:S04]  /*8cd10*/  LDL.64 R22, [R1+0x1c8] ;  /* 0x0001c80001167983 */ /* 0x001ea80000100a00 */
[----:B------:R-:W-:Y:S04]  /*8cd20*/  STL [R1+0x3960], R15 ;  /* 0x0039600f01007387 */ /* 0x000fe80000100800 */
[----:B------:R0:W-:Y:S04]  /*8cd30*/  STL [R1+0x3af0], R14 ;  /* 0x003af00e01007387 */ /* 0x0001e80000100800 */
[----:B------:R-:W4:Y:S04]  /*8cd40*/  LDL.LU R12, [R1+0xf50] ;  /* 0x000f5000010c7983 */ /* 0x000f280000300800 */
[----:B------:R-:W4:Y:S04]  /*8cd50*/  LDL.LU R13, [R1+0xf54] ;  /* 0x000f5400010d7983 */ /* 0x000f280000300800 */
[----:B0-----:R-:W2:Y:S04]  /*8cd60*/  LDL.LU R14, [R1+0xf58] ;  /* 0x000f5800010e7983 */ /* 0x001ea80000300800 */
[----:B------:R-:W2:Y:S01]  /*8cd70*/  LDL.LU R15, [R1+0xf5c] ;  /* 0x000f5c00010f7983 */ /* 0x000ea20000300800 */
[C---:B---3--:R-:W-:Y:S03]  /*8cd80*/  HMMA.16816.F32 R4, R16.reuse, R10, R4 ;  /* 0x0000000a1004723c */ /* 0x048fe60000001804 */
        /* <DEDUP_REMOVED lines=15> */
[----:B------:R0:W-:Y:S04]  /*8ce80*/  STL.64 [R1+0x3968], R10 ;  /* 0x0039680a01007387 */ /* 0x0001e80000100a00 */
[----:B------:R-:W4:Y:S04]  /*8ce90*/  LDL.LU R8, [R1+0xf20] ;  /* 0x000f200001087983 */ /* 0x000f280000300800 */
[----:B------:R-:W4:Y:S04]  /*8cea0*/  LDL.LU R9, [R1+0xf24] ;  /* 0x000f240001097983 */ /* 0x000f280000300800 */
[----:B0-----:R-:W2:Y:S04]  /*8ceb0*/  LDL.LU R10, [R1+0xf28] ;  /* 0x000f2800010a7983 */ /* 0x001ea80000300800 */
[----:B------:R-:W2:Y:S01]  /*8cec0*/  LDL.LU R11, [R1+0xf2c] ;  /* 0x000f2c00010b7983 */ /* 0x000ea20000300800 */
[----:B---3--:R-:W-:Y:S03]  /*8ced0*/  HMMA.16816.F32 R16, R16, R6, R24 ;  /* 0x000000061010723c */ /* 0x008fe60000001818 */
[----:B--2---:R-:W-:Y:S04]  /*8cee0*/  STL.64 [R1+0x3ae0], R10 ;  /* 0x003ae00a01007387 */ /* 0x004fe80000100a00 */
        /* <DEDUP_REMOVED lines=8> */
[----:B0-----:R-:W4:Y:S04]  /*8cf70*/  LDL.64 R6, [R1+0x188] ;  /* 0x0001880001067983 */ /* 0x001f280000100a00 */
[----:B------:R-:W-:Y:S04]  /*8cf80*/  STL.64 [R1+0x7f0], R16 ;  /* 0x0007f01001007387 */ /* 0x000fe80000100a00 */
[----:B------:R0:W-:Y:S02]  /*8cf90*/  STL.64 [R1+0x7f8], R18 ;  /* 0x0007f81201007387 */ /* 0x0001e40000100a00 */
[----:B0-----:R-:W-:-:S02]  /*8cfa0*/  IMAD.MOV.U32 R18, RZ, RZ, R2 ;  /* 0x000000ffff127224 */ /* 0x001fc400078e0002 */
[----:B------:R-:W-:-:S05]  /*8cfb0*/  IMAD.MOV.U32 R19, RZ, RZ, R0 ;  /* 0x000000ffff137224 */ /* 0x000fca00078e0000 */
[----:B------:R0:W-:Y:S04]  /*8cfc0*/  STL.64 [R1+0x3a58], R18 ;  /* 0x003a581201007387 */ /* 0x0001e80000100a00 */
[----:B------:R-:W4:Y:S04]  /*8cfd0*/  LDL.LU R16, [R1+0xf30] ;  /* 0x000f300001107983 */ /* 0x000f280000300800 */
[----:B------:R-:W4:Y:S01]  /*8cfe0*/  LDL.LU R17, [R1+0xf34] ;  /* 0x000f340001117983 */ /* 0x000f220000300800 */
[----:B------:R-:W-:Y:S02]  /*8cff0*/  IMAD.MOV.U32 R2, RZ, RZ, R22 ;  /* 0x000000ffff027224 */ /* 0x000fe400078e0016 */
[----:B------:R-:W-:Y:S01]  /*8d000*/  IMAD.MOV.U32 R0, RZ, RZ, R23 ;  /* 0x000000ffff007224 */ /* 0x000fe200078e0017 */
[----:B0-----:R-:W4:Y:S04]  /*8d010*/  LDL.LU R18, [R1+0xf38] ;  /* 0x000f380001127983 */ /* 0x001f280000300800 */
[----:B------:R-:W4:Y:S01]  /*8d020*/  LDL.LU R19, [R1+0xf3c] ;  /* 0x000f3c0001137983 */ /* 0x000f220000300800 */
[----:B---3--:R-:W-:-:S15]  /*8d030*/  HMMA.16816.F32 R12, R24, R22, R12 ;  /* 0x00000016180c723c */ /* 0x008fde000000180c */
[----:B------:R-:W-:-:S08]  /*8d040*/  NOP ;  /* 0x0000000000007918 */ /* 0x000fd00000000000 */
        /* <DEDUP_REMOVED lines=12> */
[----:B---3--:R-:W-:Y:S06]  /*8d110*/  HMMA.16816.F32 R12, R24, R22, R12 ;  /* 0x00000016180c723c */ /* 0x008fec000000180c */
[----:B------:R-:W-:-:S15]  /*8d120*/  IMAD.MOV.U32 R3, RZ, RZ, R23 ;  /* 0x000000ffff037224 */ /* 0x000fde00078e0017 */
[----:B------:R-:W-:-:S02]  /*8d130*/  NOP ;  /* 0x0000000000007918 */ /* 0x000fc40000000000 */
[----:B------:R-:W-:Y:S04]  /*8d140*/  STL.64 [R1+0xf50], R12 ;  /* 0x000f500c01007387 */ /* 0x000fe80000100a00 */
[----:B------:R0:W-:Y:S04]  /*8d150*/  STL.64 [R1+0xf58], R14 ;  /* 0x000f580e01007387 */ /* 0x0001e80000100a00 */
[----:B0-----:R-:W3:Y:S01]  /*8d160*/  LDL.LU R14, [R1+0x3af0] ;  /* 0x003af000010e7983 */ /* 0x001ee20000300800 */
[----:B------:R-:W-:-:S03]  /*8d170*/  IMAD.MOV.U32 R15, RZ, RZ, R22 ;  /* 0x000000ffff0f7224 */ /* 0x000fc600078e0016 */
[----:B------:R-:W2:Y:S02]  /*8d180*/  LDL.LU.64 R22, [R1+0x3ae8] ;  /* 0x003ae80001167983 */ /* 0x000ea40000300a00 */
[----:B--2---:R-:W-:Y:S02]  /*8d190*/  HMMA.16816.F32 R20, R24, R22, R8 ;  /* 0x000000161814723c */ /* 0x004fe40000001808 */
[----:B------:R-:W2:Y:S04]  /*8d1a0*/  LDL.LU.64 R10, [R1+0x3ae0] ;  /* 0x003ae000010a7983 */ /* 0x000ea80000300a00 */
[----:B------:R-:W2:-:S15]  /*8d1b0*/  LDL.LU.64 R8, [R1+0x3ad8] ;  /* 0x003ad80001087983 */ /* 0x000e9e0000300a00 */
[----:B------:R-:W-:-:S02]  /*8d1c0*/  NOP ;  /* 0x0000000000007918 */ /* 0x000fc40000000000 */
[----:B------:R-:W-:Y:S04]  /*8d1d0*/  STL.64 [R1+0xf40], R20 ;  /* 0x000f401401007387 */ /* 0x000fe80000100a00 */
[----:B------:R0:W-:Y:S04]  /*8d1e0*/  STL.64 [R1+0xf48], R22 ;  /* 0x000f481601007387 */ /* 0x0001e80000100a00 */
[----:B0-----:R-:W2:Y:S01]  /*8d1f0*/  LDL.LU.64 R22, [R1+0x3ad0] ;  /* 0x003ad00001167983 */ /* 0x001ea20000300a00 */
[----:B----4-:R-:W-:Y:S06]  /*8d200*/  HMMA.16816.F32 R16, R24, R6, R16 ;  /* 0x000000061810723c */ /* 0x010fec0000001810 */
[----:B------:R-:W-:-:S02]  /*8d210*/  IMAD.MOV.U32 R13, RZ, RZ, R6 ;  /* 0x000000ffff0d7224 */ /* 0x000fc400078e0006 */
[----:B------:R-:W-:-:S15]  /*8d220*/  IMAD.MOV.U32 R12, RZ, RZ, R7 ;  /* 0x000000ffff0c7224 */ /* 0x000fde00078e0007 */
[----:B------:R0:W-:Y:S04]  /*8d230*/  STL.64 [R1+0xf30], R16 ;  /* 0x000f301001007387 */ /* 0x0001e80000100a00 */
[----:B------:R1:W-:Y:S04]  /*8d240*/  STL.64 [R1+0xf38], R18 ;  /* 0x000f381201007387 */ /* 0x0003e80000100a00 */
[----:B------:R4:W-:Y:S04]  /*8d250*/  STL [R1+0x385c], R12 ;  /* 0x00385c0c01007387 */ /* 0x0009e80000100800 */
[----:B------:R4:W-:Y:S04]  /*8d260*/  STL [R1+0x3858], R13 ;  /* 0x0038580d01007387 */ /* 0x0009e80000100800 */
[----:B---3--:R3:W-:Y:S01]  /*8d270*/  STL.64 [R1+0x3ac8], R14 ;  /* 0x003ac80e01007387 */ /* 0x0087e20000100a00 */
[----:B--2---:R-:W-:-:S15]  /*8d280*/  HMMA.16816.F32 R4, R24, R22, R8 ;  /* 0x000000161804723c */ /* 0x004fde0000001808 */
[----:B------:R-:W-:-:S08]  /*8d290*/  NOP ;  /* 0x0000000000007918 */ /* 0x000fd00000000000 */
[----:B------:R-:W-:Y:S04]  /*8d2a0*/  STL.64 [R1+0xf20], R4 ;  /* 0x000f200401007387 */ /* 0x000fe80000100a00 */
[----:B------:R-:W-:Y:S04]  /*8d2b0*/  STL.64 [R1+0xf28], R6 ;  /* 0x000f280601007387 */ /* 0x000fe80000100a00 */
[----:B0-----:R-:W2:Y:S04]  /*8d2c0*/  LDL.LU R16, [R1+0xec0] ;  /* 0x000ec00001107983 */ /* 0x001ea80000300800 */
[----:B------:R-:W2:Y:S04]  /*8d2d0*/  LDL.LU R17, [R1+0xec4] ;  /* 0x000ec40001117983 */ /* 0x000ea80000300800 */
[----:B-1----:R-:W2:Y:S04]  /*8d2e0*/  LDL.LU R18, [R1+0xec8] ;  /* 0x000ec80001127983 */ /* 0x002ea80000300800 */
[----:B------:R-:W2:Y:S04]  /*8d2f0*/  LDL.LU R19, [R1+0xecc] ;  /* 0x000ecc0001137983 */ /* 0x000ea80000300800 */
[----:B----4-:R-:W4:Y:S04]  /*8d300*/  LDL.LU R12, [R1+0xf10] ;  /* 0x000f1000010c7983 */ /* 0x010f280000300800 */
[----:B------:R-:W4:Y:S04]  /*8d310*/  LDL.LU R13, [R1+0xf14] ;  /* 0x000f1400010d7983 */ /* 0x000f280000300800 */
[----:B---3--:R-:W4:Y:S04]  /*8d320*/  LDL.LU R14, [R1+0xf18] ;  /* 0x000f1800010e7983 */ /* 0x008f280000300800 */
[----:B------:R-:W4:Y:S04]  /*8d330*/  LDL.LU R15, [R1+0xf1c] ;  /* 0x000f1c00010f7983 */ /* 0x000f280000300800 */
[----:B--2---:R0:W-:Y:S04]  /*8d340*/  STL.64 [R1+0x3a68], R18 ;  /* 0x003a681201007387 */ /* 0x0041e80000100a00 */
[----:B------:R-:W-:Y:S04]  /*8d350*/  STL.64 [R1+0x3a60], R16 ;  /* 0x003a601001007387 */ /* 0x000fe80000100a00 */
        /* <DEDUP_REMOVED lines=40> */
[----:B------:R-:W4:Y:S04]  /*8d5e0*/  LDL.64 R22, [R1+0x108] ;  /* 0x0001080001167983 */ /* 0x000f280000100a00 */
[----:B------:R-:W-:Y:S04]  /*8d5f0*/  STL [R1+0x3864], R28 ;  /* 0x0038641c01007387 */ /* 0x000fe80000100800 */
[----:B------:R-:W-:Y:S04]  /*8d600*/  STL [R1+0x3860], R29 ;  /* 0x0038601d01007387 */ /* 0x000fe80000100800 */
[----:B------:R0:W-:Y:S04]  /*8d610*/  STL.64 [R1+0xf10], R12 ;  /* 0x000f100c01007387 */ /* 0x0001e80000100a00 */
[----:B------:R1:W-:Y:S01]  /*8d620*/  STL.64 [R1+0xf18], R14 ;  /* 0x000f180e01007387 */ /* 0x0003e20000100a00 */
[----:B0-----:R-:W-:-:S03]  /*8d630*/  IMAD.MOV.U32 R12, RZ, RZ, R18 ;  /* 0x000000ffff0c7224 */ /* 0x001fc600078e0012 */
[----:B-1----:R-:W3:Y:S01]  /*8d640*/  LDL.LU.64 R14, [R1+0x3ac8] ;  /* 0x003ac800010e7983 */ /* 0x002ee20000300a00 */
        /* <DEDUP_REMOVED lines=42> */
[----:B------:R4:W-:Y:S04]  /*8d8f0*/  STL [R1+0x388c], R13 ;  /* 0x00388c0d01007387 */ /* 0x0009e80000100800 */
[----:B------:R0:W-:Y:S01]  /*8d900*/  STL [R1+0x3888], R12 ;  /* 0x0038880c01007387 */ /* 0x0001e20000100800 */
[----:B----4-:R-:W-:-:S02]  /*8d910*/  IMAD.MOV.U32 R13, RZ, RZ, R22 ;  /* 0x000000ffff0d7224 */ /* 0x010fc400078e0016 */
[----:B0-----:R-:W-:Y:S01]  /*8d920*/  IMAD.MOV.U32 R12, RZ, RZ, R23 ;  /* 0x000000ffff0c7224 */ /* 0x001fe200078e0017 */
[C---:B--2---:R-:W-:Y:S06]  /*8d930*/  HMMA.16816.F32 R16, R24.reuse, R6, R16 ;  /* 0x000000061810723c */ /* 0x044fec0000001810 */
[----:B------:R-:W-:Y:S02]  /*8d940*/  IMAD.MOV.U32 R28, RZ, RZ, R6 ;  /* 0x000000ffff1c7224 */ /* 0x000fe400078e0006 */
[----:B------:R-:W-:Y:S02]  /*8d950*/  IMAD.MOV.U32 R29, RZ, RZ, R7 ;  /* 0x000000ffff1d7224 */ /* 0x000fe400078e0007 */
[----:B---3--:R-:W-:-:S13]  /*8d960*/  HMMA.16816.F32 R4, R24, R22, R8 ;  /* 0x000000161804723c */ /* 0x008fda0000001808 */
[----:B------:R-:W-:Y:S04]  /*8d970*/  STL.64 [R1+0xec0], R16 ;  /* 0x000ec01001007387 */ /* 0x000fe80000100a00 */
[----:B------:R0:W-:Y:S04]  /*8d980*/  STL.64 [R1+0xec8], R18 ;  /* 0x000ec81201007387 */ /* 0x0001e80000100a00 */
[----:B0-----:R-:W2:Y:S04]  /*8d990*/  LDL.LU.64 R18, [R1+0x3a58] ;  /* 0x003a580001127983 */ /* 0x001ea80000300a00 */
[----:B------:R-:W-:Y:S04]  /*8d9a0*/  STL [R1+0x3894], R29 ;  /* 0x0038941d01007387 */ /* 0x000fe80000100800 */
[----:B------:R-:W-:Y:S04]  /*8d9b0*/  STL [R1+0x3890], R28 ;  /* 0x0038901c01007387 */ /* 0x000fe80000100800 */
[----:B------:R0:W-:Y:S04]  /*8d9c0*/  STL.64 [R1+0xeb0], R4 ;  /* 0x000eb00401007387 */ /* 0x0001e80000100a00 */
[----:B------:R1:W-:Y:S04]  /*8d9d0*/  STL.64 [R1+0xeb8], R6 ;  /* 0x000eb80601007387 */ /* 0x0003e80000100a00 */
[----:B------:R-:W3:Y:S04]  /*8d9e0*/  LDL.LU R8, [R1+0xea0] ;  /* 0x000ea00001087983 */ /* 0x000ee80000300800 */
[----:B------:R-:W3:Y:S04]  /*8d9f0*/  LDL.LU R9, [R1+0xea4] ;  /* 0x000ea40001097983 */ /* 0x000ee80000300800 */
[----:B------:R-:W3:Y:S04]  /*8da00*/  LDL.LU R10, [R1+0xea8] ;  /* 0x000ea800010a7983 */ /* 0x000ee80000300800 */
[----:B------:R-:W3:Y:S04]  /*8da10*/  LDL.LU R11, [R1+0xeac] ;  /* 0x000eac00010b7983 */ /* 0x000ee80000300800 */
[----:B------:R-:W3:Y:S04]  /*8da20*/  LDL.64 R22, [R1+0xf8] ;  /* 0x0000f80001167983 */ /* 0x000ee80000100a00 */
[----:B0-----:R-:W4:Y:S04]  /*8da30*/  LDL.LU R4, [R1+0xe70] ;  /* 0x000e700001047983 */ /* 0x001f280000300800 */
[----:B------:R-:W4:Y:S04]  /*8da40*/  LDL.LU R5, [R1+0xe74] ;  /* 0x000e740001057983 */ /* 0x000f280000300800 */
[----:B-1----:R-:W2:Y:S04]  /*8da50*/  LDL.LU R6, [R1+0xe78] ;  /* 0x000e780001067983 */ /* 0x002ea80000300800 */
[----:B------:R-:W2:Y:S04]  /*8da60*/  LDL.LU R7, [R1+0xe7c] ;  /* 0x000e7c0001077983 */ /* 0x000ea80000300800 */
[----:B--2---:R0:W-:Y:S04]  /*8da70*/  STL.64 [R1+0x3a30], R6 ;  /* 0x003a300601007387 */ /* 0x0041e80000100a00 */
[----:B----4-:R-:W-:Y:S04]  /*8da80*/  STL.64 [R1+0x3a28], R4 ;  /* 0x003a280401007387 */ /* 0x010fe80000100a00 */
[----:B0-----:R-:W2:Y:S04]  /*8da90*/  LDL R6, [R1+0xd8] ;  /* 0x0000d80001067983 */ /* 0x001ea80000100800 */
[----:B------:R-:W2:Y:S04]  /*8daa0*/  LDL R7, [R1+0xdc] ;  /* 0x0000dc0001077983 */ /* 0x000ea80000100800 */
[----:B--2---:R0:W-:Y:S04]  /*8dab0*/  STL.64 [R1+0x3a40], R6 ;  /* 0x003a400601007387 */ /* 0x0041e80000100a00 */
[----:B0-----:R-:W2:Y:S04]  /*8dac0*/  LDL.64 R6, [R1+0xe8] ;  /* 0x0000e80001067983 */ /* 0x001ea80000100a00 */
[----:B------:R0:W-:Y:S04]  /*8dad0*/  STL [R1+0x389c], R12 ;  /* 0x00389c0c01007387 */ /* 0x0001e80000100800 */
[----:B------:R1:W-:Y:S04]  /*8dae0*/  STL [R1+0x3898], R13 ;  /* 0x0038980d01007387 */ /* 0x0003e80000100800 */
[----:B------:R4:W-:Y:S04]  /*8daf0*/  STL.64 [R1+0x3a08], R14 ;  /* 0x003a080e01007387 */ /* 0x0009e80000100a00 */
[----:B0-----:R-:W3:Y:S04]  /*8db00*/  LDL.LU R12, [R1+0xe60] ;  /* 0x000e6000010c7983 */ /* 0x001ee80000300800 */
[----:B-1----:R-:W3:Y:S04]  /*8db10*/  LDL.LU R13, [R1+0xe64] ;  /* 0x000e6400010d7983 */ /* 0x002ee80000300800 */
[----:B----4-:R-:W4:Y:S04]  /*8db20*/  LDL.LU R14, [R1+0xe68] ;  /* 0x000e6800010e7983 */ /* 0x010f280000300800 */
[----:B------:R-:W4:Y:S04]  /*8db30*/  LDL.LU R15, [R1+0xe6c] ;  /* 0x000e6c00010f7983 */ /* 0x000f280000300800 */
[----:B----4-:R0:W-:Y:S04]  /*8db40*/  STL.64 [R1+0x3a18], R14 ;  /* 0x003a180e01007387 */ /* 0x0101e80000100a00 */
[----:B---3--:R1:W-:Y:S04]  /*8db50*/  STL.64 [R1+0x3a10], R12 ;  /* 0x003a100c01007387 */ /* 0x0083e80000100a00 */
[----:B0-----:R-:W3:Y:S01]  /*8db60*/  LDL.64 R14, [R1+0xc8] ;  /* 0x0000c800010e7983 */ /* 0x001ee20000100a00 */
[----:B------:R-:W-:Y:S03]  /*8db70*/  HMMA.16816.F32 R8, R24, R22, R8 ;  /* 0x000000161808723c */ /* 0x000fe60000001808 */
[----:B---3--:R0:W-:Y:S04]  /*8db80*/  STL.64 [R1+0x3a38], R14 ;  /* 0x003a380e01007387 */ /* 0x0081e80000100a00 */
[----:B-1----:R-:W3:Y:S04]  /*8db90*/  LDL.LU R12, [R1+0xe80] ;  /* 0x000e8000010c7983 */ /* 0x002ee80000300800 */
[----:B------:R-:W3:Y:S04]  /*8dba0*/  LDL.LU R13, [R1+0xe84] ;  /* 0x000e8400010d7983 */ /* 0x000ee80000300800 */
[----:B0-----:R-:W4:Y:S04]  /*8dbb0*/  LDL.LU R14, [R1+0xe88] ;  /* 0x000e8800010e7983 */ /* 0x001f280000300800 */
[----:B------:R-:W4:Y:S04]  /*8dbc0*/  LDL.LU R15, [R1+0xe8c] ;  /* 0x000e8c00010f7983 */ /* 0x000f280000300800 */
[----:B----4-:R-:W-:Y:S04]  /*8dbd0*/  STL.64 [R1+0x3a50], R14 ;  /* 0x003a500e01007387 */ /* 0x010fe80000100a00 */
[----:B---3--:R0:W-:Y:S04]  /*8dbe0*/  STL.64 [R1+0x3a48], R12 ;  /* 0x003a480c01007387 */ /* 0x0081e80000100a00 */
[----:B0-----:R-:W2:Y:S04]  /*8dbf0*/  LDL.LU R12, [R1+0xe90] ;  /* 0x000e9000010c7983 */ /* 0x001ea80000300800 */
[----:B------:R-:W2:Y:S04]  /*8dc00*/  LDL.LU R13, [R1+0xe94] ;  /* 0x000e9400010d7983 */ /* 0x000ea80000300800 */
[----:B------:R-:W2:Y:S04]  /*8dc10*/  LDL.LU R14, [R1+0xe98] ;  /* 0x000e9800010e7983 */ /* 0x000ea80000300800 */
[----:B------:R-:W2:Y:S04]  /*8dc20*/  LDL.LU R15, [R1+0xe9c] ;  /* 0x000e9c00010f7983 */ /* 0x000ea80000300800 */
[----:B------:R0:W-:Y:S04]  /*8dc30*/  STL.64 [R1+0xea0], R8 ;  /* 0x000ea00801007387 */ /* 0x0001e80000100a00 */
[----:B------:R1:W-:Y:S04]  /*8dc40*/  STL.64 [R1+0xea8], R10 ;  /* 0x000ea80a01007387 */ /* 0x0003e80000100a00 */
[----:B0-----:R-:W3:Y:S04]  /*8dc50*/  LDL.LU R8, [R1+0xe30] ;  /* 0x000e300001087983 */ /* 0x001ee80000300800 */
[----:B------:R-:W3:Y:S04]  /*8dc60*/  LDL.LU R9, [R1+0xe34] ;  /* 0x000e340001097983 */ /* 0x000ee80000300800 */
[----:B-1----:R-:W4:Y:S04]  /*8dc70*/  LDL.LU R10, [R1+0xe38] ;  /* 0x000e3800010a7983 */ /* 0x002f280000300800 */
[----:B------:R-:W4:Y:S04]  /*8dc80*/  LDL.LU R11, [R1+0xe3c] ;  /* 0x000e3c00010b7983 */ /* 0x000f280000300800 */
[----:B----4-:R0:W-:Y:S04]  /*8dc90*/  STL.64 [R1+0x39f0], R10 ;  /* 0x0039f00a01007387 */ /* 0x0101e80000100a00 */
[----:B---3--:R-:W-:Y:S04]  /*8dca0*/  STL.64 [R1+0x39e8], R8 ;  /* 0x0039e80801007387 */ /* 0x008fe80000100a00 */
[----:B0-----:R-:W3:Y:S01]  /*8dcb0*/  LDL.64 R10, [R1+0xa8] ;  /* 0x0000a800010a7983 */ /* 0x001ee20000100a00 */
[----:B------:R-:W-:-:S02]  /*8dcc0*/  IMAD.MOV.U32 R17, RZ, RZ, R22 ;  /* 0x000000ffff117224 */ /* 0x000fc400078e0016 */
[----:B------:R-:W-:Y:S01]  /*8dcd0*/  IMAD.MOV.U32 R16, RZ, RZ, R23 ;  /* 0x000000ffff107224 */ /* 0x000fe200078e0017 */
[----:B--2---:R-:W-:Y:S01]  /*8dce0*/  HMMA.16816.F32 R12, R24, R6, R12 ;  /* 0x00000006180c723c */ /* 0x004fe2000000180c */
[----:B---3--:R0:W-:Y:S04]  /*8dcf0*/  STL.64 [R1+0x3a00], R10 ;  /* 0x003a000a01007387 */ /* 0x0081e80000100a00 */
[----:B------:R-:W2:Y:S04]  /*8dd00*/  LDL.64 R22, [R1+0x88] ;  /* 0x0000880001167983 */ /* 0x000ea80000100a00 */
[----:B0-----:R-:W3:Y:S01]  /*8dd10*/  LDL.64 R10, [R1+0xb8] ;  /* 0x0000b800010a7983 */ /* 0x001ee20000100a00 */
[----:B------:R-:W-:-:S02]  /*8dd20*/  IMAD.MOV.U32 R29, RZ, RZ, R6 ;  /* 0x000000ffff1d7224 */ /* 0x000fc400078e0006 */
[----:B------:R-:W-:Y:S01]  /*8dd30*/  IMAD.MOV.U32 R28, RZ, RZ, R7 ;  /* 0x000000ffff1c7224 */ /* 0x000fe200078e0007 */
[----:B--2---:R0:W-:Y:S04]  /*8dd40*/  STL.64 [R1+0x39f8], R22 ;  /* 0x0039f81601007387 */ /* 0x0041e80000100a00 */
[----:B------:R-:W2:Y:S04]  /*8dd50*/  LDL.LU R20, [R1+0xe50] ;  /* 0x000e500001147983 */ /* 0x000ea80000300800 */
[----:B------:R-:W2:Y:S04]  /*8dd60*/  LDL.LU R21, [R1+0xe54] ;  /* 0x000e540001157983 */ /* 0x000ea80000300800 */
[----:B0-----:R-:W2:Y:S04]  /*8dd70*/  LDL.LU R22, [R1+0xe58] ;  /* 0x000e580001167983 */ /* 0x001ea80000300800 */
[----:B------:R-:W2:Y:S04]  /*8dd80*/  LDL.LU R23, [R1+0xe5c] ;  /* 0x000e5c0001177983 */ /* 0x000ea80000300800 */
        /* <DEDUP_REMOVED lines=23> */
[----:B------:R-:W3:Y:S04]  /*8df00*/  LDL.LU.64 R14, [R1+0x3a18] ;  /* 0x003a1800010e7983 */ /* 0x000ee80000300a00 */
[----:B------:R-:W3:Y:S04]  /*8df10*/  LDL.LU.64 R12, [R1+0x3a10] ;  /* 0x003a1000010c7983 */ /* 0x000ee80000300a00 */
[----:B------:R-:W-:Y:S04]  /*8df20*/  STL [R1+0x38b4], R4 ;  /* 0x0038b40401007387 */ /* 0x000fe80000100800 */
[----:B------:R-:W-:Y:S01]  /*8df30*/  STL [R1+0x38b0], R5 ;  /* 0x0038b00501007387 */ /* 0x000fe20000100800 */
[----:B---3--:R-:W-:-:S15]  /*8df40*/  HMMA.16816.F32 R12, R24, R10, R12 ;  /* 0x0000000a180c723c */ /* 0x008fde000000180c */
[----:B------:R-:W-:-:S08]  /*8df50*/  NOP ;  /* 0x0000000000007918 */ /* 0x000fd00000000000 */
        /* <DEDUP_REMOVED lines=8> */
[----:B--2---:R-:W-:Y:S03]  /*8dfe0*/  HMMA.16816.F32 R20, R24, R10, R20 ;  /* 0x0000000a1814723c */ /* 0x004fe60000001814 */
[----:B---3--:R0:W-:Y:S03]  /*8dff0*/  STL.64 [R1+0x39e0], R14 ;  /* 0x0039e00e01007387 */ /* 0x0081e60000100a00 */
[----:B------:R-:W-:-:S02]  /*8e000*/  IMAD.MOV.U32 R17, RZ, RZ, R11 ;  /* 0x000000ffff117224 */ /* 0x000fc400078e000b */
[----:B------:R-:W-:Y:S01]  /*8e010*/  IMAD.MOV.U32 R16, RZ, RZ, R10 ;  /* 0x000000ffff107224 */ /* 0x000fe200078e000a */
[----:B0-----:R-:W2:-:S14]  /*8e020*/  LDL.64 R14, [R1+0x98] ;  /* 0x00009800010e7983 */ /* 0x001e9c0000100a00 */
[----:B------:R-:W-:Y:S04]  /*8e030*/  STL.64 [R1+0xe50], R20 ;  /* 0x000e501401007387 */ /* 0x000fe80000100a00 */
[----:B------:R0:W-:Y:S04]  /*8e040*/  STL.64 [R1+0xe58], R22 ;  /* 0x000e581601007387 */ /* 0x0001e80000100a00 */
[----:B0-----:R-:W3:Y:S04]  /*8e050*/  LDL.LU.64 R22, [R1+0x39f8] ;  /* 0x0039f80001167983 */ /* 0x001ee80000300a00 */
[----:B------:R-:W3:Y:S04]  /*8e060*/  LDL.LU.64 R10, [R1+0x39f0] ;  /* 0x0039f000010a7983 */ /* 0x000ee80000300a00 */
[----:B------:R-:W3:Y:S04]  /*8e070*/  LDL.LU.64 R8, [R1+0x39e8] ;  /* 0x0039e80001087983 */ /* 0x000ee80000300a00 */
[----:B------:R-:W-:Y:S04]  /*8e080*/  STL [R1+0x38c4], R17 ;  /* 0x0038c41101007387 */ /* 0x000fe80000100800 */
[----:B------:R0:W-:Y:S04]  /*8e090*/  STL [R1+0x38c0], R16 ;  /* 0x0038c01001007387 */ /* 0x0001e80000100800 */
[----:B------:R1:W-:Y:S04]  /*8e0a0*/  STL.64 [R1+0x39d8], R18 ;  /* 0x0039d81201007387 */ /* 0x0003e80000100a00 */
[----:B0-----:R-:W4:Y:S04]  /*8e0b0*/  LDL.LU R16, [R1+0xe40] ;  /* 0x000e400001107983 */ /* 0x001f280000300800 */
[----:B------:R-:W4:Y:S04]  /*8e0c0*/  LDL.LU R17, [R1+0xe44] ;  /* 0x000e440001117983 */ /* 0x000f280000300800 */
[----:B-1----:R-:W4:Y:S04]  /*8e0d0*/  LDL.LU R18, [R1+0xe48] ;  /* 0x000e480001127983 */ /* 0x002f280000300800 */
[----:B------:R-:W4:Y:S01]  /*8e0e0*/  LDL.LU R19, [R1+0xe4c] ;  /* 0x000e4c0001137983 */ /* 0x000f220000300800 */
[----:B--2---:R-:W-:-:S02]  /*8e0f0*/  IMAD.MOV.U32 R29, RZ, RZ, R15 ;  /* 0x000000ffff1d7224 */ /* 0x004fc400078e000f */
[----:B------:R-:W-:Y:S01]  /*8e100*/  IMAD.MOV.U32 R28, RZ, RZ, R14 ;  /* 0x000000ffff1c7224 */ /* 0x000fe200078e000e */
[C---:B---3--:R-:W-:Y:S06]  /*8e110*/  HMMA.16816.F32 R8, R24.reuse, R22, R8 ;  /* 0x000000161808723c */ /* 0x048fec0000001808 */
[----:B----4-:R-:W-:Y:S01]  /*8e120*/  HMMA.16816.F32 R16, R24, R14, R16 ;  /* 0x0000000e1810723c */ /* 0x010fe20000001810 */
[----:B------:R-:W-:Y:S02]  /*8e130*/  IMAD.MOV.U32 R4, RZ, RZ, R22 ;  /* 0x000000ffff047224 */ /* 0x000fe400078e0016 */
[----:B------:R-:W-:-:S15]  /*8e140*/  IMAD.MOV.U32 R5, RZ, RZ, R23 ;  /* 0x000000ffff057224 */ /* 0x000fde00078e0017 */
[----:B------:R-:W-:-:S05]  /*8e150*/  NOP ;  /* 0x0000000000007918 */ /* 0x000fca0000000000 */
[----:B------:R-:W-:Y:S04]  /*8e160*/  STL.64 [R1+0xe40], R16 ;  /* 0x000e401001007387 */ /* 0x000fe80000100a00 */
[----:B------:R-:W-:Y:S04]  /*8e170*/  STL.64 [R1+0xe48], R18 ;  /* 0x000e481201007387 */ /* 0x000fe80000100a00 */
[----:B------:R-:W-:Y:S04]  /*8e180*/  STL [R1+0x38cc], R29 ;  /* 0x0038cc1d01007387 */ /* 0x000fe80000100800 */
[----:B------:R-:W-:Y:S04]  /*8e190*/  STL [R1+0x38c8], R28 ;  /* 0x0038c81c01007387 */ /* 0x000fe80000100800 */
[----:B------:R0:W-:Y:S04]  /*8e1a0*/  STL.64 [R1+0xe30], R8 ;  /* 0x000e300801007387 */ /* 0x0001e80000100a00 */
[----:B------:R1:W-:Y:S04]  /*8e1b0*/  STL.64 [R1+0xe38], R10 ;  /* 0x000e380a01007387 */ /* 0x0003e80000100a00 */
[----:B------:R-:W2:Y:S04]  /*8e1c0*/  LDL.LU R12, [R1+0xe20] ;  /* 0x000e2000010c7983 */ /* 0x000ea80000300800 */
[----:B------:R-:W2:Y:S04]  /*8e1d0*/  LDL.LU R13, [R1+0xe24] ;  /* 0x000e2400010d7983 */ /* 0x000ea80000300800 */
[----:B------:R-:W2:Y:S04]  /*8e1e0*/  LDL.LU R14, [R1+0xe28] ;  /* 0x000e2800010e7983 */ /* 0x000ea80000300800 */
[----:B------:R-:W2:Y:S04]  /*8e1f0*/  LDL.LU R15, [R1+0xe2c] ;  /* 0x000e2c00010f7983 */ /* 0x000ea80000300800 */
[----:B------:R-:W2:Y:S04]  /*8e200*/  LDL.64 R22, [R1+0x78] ;  /* 0x0000780001167983 */ /* 0x000ea80000100a00 */
[----:B0-----:R-:W3:Y:S04]  /*8e210*/  LDL.LU R8, [R1+0xdc0] ;  /* 0x000dc00001087983 */ /* 0x001ee80000300800 */
[----:B------:R-:W3:Y:S04]  /*8e220*/  LDL.LU R9, [R1+0xdc4] ;  /* 0x000dc40001097983 */ /* 0x000ee80000300800 */
[----:B-1----:R-:W4:Y:S04]  /*8e230*/  LDL.LU R10, [R1+0xdc8] ;  /* 0x000dc800010a7983 */ /* 0x002f280000300800 */
[----:B------:R-:W4:Y:S04]  /*8e240*/  LDL.LU R11, [R1+0xdcc] ;  /* 0x000dcc00010b7983 */ /* 0x000f280000300800 */
[----:B------:R-:W2:Y:S04]  /*8e250*/  LDL.LU R16, [R1+0xe10] ;  /* 0x000e100001107983 */ /* 0x000ea80000300800 */
[----:B------:R-:W2:Y:S04]  /*8e260*/  LDL.LU R17, [R1+0xe14] ;  /* 0x000e140001117983 */ /* 0x000ea80000300800 */
[----:B------:R-:W2:Y:S04]  /*8e270*/  LDL.LU R18, [R1+0xe18] ;  /* 0x000e180001127983 */ /* 0x000ea80000300800 */
        /* <DEDUP_REMOVED lines=8> */
[----:B---3--:R0:W-:Y:S04]  /*8e300*/  STL.64 [R1+0x39b8], R10 ;  /* 0x0039b80a01007387 */ /* 0x0081e80000100a00 */
[----:B0-----:R-:W3:Y:S01]  /*8e310*/  LDL.64 R10, [R1+0x58] ;  /* 0x00005800010a7983 */ /* 0x001ee20000100a00 */
[----:B--2---:R-:W-:Y:S03]  /*8e320*/  HMMA.16816.F32 R12, R24, R22, R12 ;  /* 0x00000016180c723c */ /* 0x004fe6000000180c */
[----:B---3--:R0:W-:Y:S04]  /*8e330*/  STL.64 [R1+0x39d0], R10 ;  /* 0x0039d00a01007387 */ /* 0x0081e80000100a00 */
[----:B0-----:R-:W2:Y:S04]  /*8e340*/  LDL.64 R10, [R1+0x68] ;  /* 0x00006800010a7983 */ /* 0x001ea80000100a00 */
[----:B------:R-:W-:Y:S04]  /*8e350*/  STL [R1+0x38d4], R5 ;  /* 0x0038d40501007387 */ /* 0x000fe80000100800 */
[----:B------:R0:W-:Y:S04]  /*8e360*/  STL [R1+0x38d0], R4 ;  /* 0x0038d00401007387 */ /* 0x0001e80000100800 */
[----:B------:R1:W-:Y:S04]  /*8e370*/  STL.64 [R1+0x39b0], R6 ;  /* 0x0039b00601007387 */ /* 0x0003e80000100a00 */
[----:B0-----:R-:W3:Y:S04]  /*8e380*/  LDL.LU R4, [R1+0xdf0] ;  /* 0x000df00001047983 */ /* 0x001ee80000300800 */
[----:B------:R-:W3:Y:S04]  /*8e390*/  LDL.LU R5, [R1+0xdf4] ;  /* 0x000df40001057983 */ /* 0x000ee80000300800 */
[----:B-1----:R-:W4:Y:S04]  /*8e3a0*/  LDL.LU R6, [R1+0xdf8] ;  /* 0x000df80001067983 */ /* 0x002f280000300800 */
[----:B------:R-:W4:Y:S04]  /*8e3b0*/  LDL.LU R7, [R1+0xdfc] ;  /* 0x000dfc0001077983 */ /* 0x000f280000300800 */
[----:B----4-:R-:W-:Y:S04]  /*8e3c0*/  STL.64 [R1+0x39c8], R6 ;  /* 0x0039c80601007387 */ /* 0x010fe80000100a00 */
[----:B---3--:R0:W-:Y:S04]  /*8e3d0*/  STL.64 [R1+0x39c0], R4 ;  /* 0x0039c00401007387 */ /* 0x0081e80000100a00 */
[----:B0-----:R-:W3:Y:S04]  /*8e3e0*/  LDL.LU R4, [R1+0xe00] ;  /* 0x000e000001047983 */ /* 0x001ee80000300800 */
[----:B------:R-:W3:Y:S04]  /*8e3f0*/  LDL.LU R5, [R1+0xe04] ;  /* 0x000e040001057983 */ /* 0x000ee80000300800 */
[----:B------:R-:W3:Y:S04]  /*8e400*/  LDL.LU R6, [R1+0xe08] ;  /* 0x000e080001067983 */ /* 0x000ee80000300800 */
[----:B------:R-:W3:Y:S04]  /*8e410*/  LDL.LU R7, [R1+0xe0c] ;  /* 0x000e0c0001077983 */ /* 0x000ee80000300800 */
[----:B------:R-:W-:Y:S04]  /*8e420*/  STL.64 [R1+0xe20], R12 ;  /* 0x000e200c01007387 */ /* 0x000fe80000100a00 */
[----:B------:R0:W-:Y:S04]  /*8e430*/  STL.64 [R1+0xe28], R14 ;  /* 0x000e280e01007387 */ /* 0x0001e80000100a00 */
[----:B0-----:R-:W4:Y:S04]  /*8e440*/  LDL.LU.64 R14, [R1+0x39e0] ;  /* 0x0039e000010e7983 */ /* 0x001f280000300a00 */
[----:B------:R-:W3:Y:S01]  /*8e450*/  LDL.LU R20, [R1+0xdb0] ;  /* 0x000db00001147983 */ /* 0x000ee20000300800 */
[----:B------:R-:W-:-:S03]  /*8e460*/  IMAD.MOV.U32 R13, RZ, RZ, R22 ;  /* 0x000000ffff0d7224 */ /* 0x000fc600078e0016 */
[----:B------:R-:W3:Y:S01]  /*8e470*/  LDL.LU R21, [R1+0xdb4] ;  /* 0x000db40001157983 */ /* 0x000ee20000300800 */
[----:B------:R-:W-:-:S03]  /*8e480*/  IMAD.MOV.U32 R12, RZ, RZ, R23 ;  /* 0x000000ffff0c7224 */ /* 0x000fc600078e0017 */
        /* <DEDUP_REMOVED lines=15> */
[----:B------:R-:W-:Y:S04]  /*8e580*/  STL [R1+0x38dc], R12 ;  /* 0x0038dc0c01007387 */ /* 0x000fe80000100800 */
[----:B------:R-:W-:Y:S04]  /*8e590*/  STL [R1+0x38d8], R13 ;  /* 0x0038d80d01007387 */ /* 0x000fe80000100800 */
[----:B------:R0:W-:Y:S04]  /*8e5a0*/  STL.64 [R1+0xe10], R16 ;  /* 0x000e101001007387 */ /* 0x0001e80000100a00 */
[----:B------:R1:W-:Y:S01]  /*8e5b0*/  STL.64 [R1+0xe18], R18 ;  /* 0x000e181201007387 */ /* 0x0003e20000100a00 */
[----:B0-----:R-:W-:-:S03]  /*8e5c0*/  IMAD.MOV.U32 R17, RZ, RZ, R10 ;  /* 0x000000ffff117224 */ /* 0x001fc600078e000a */
[----:B-1----:R-:W3:Y:S01]  /*8e5d0*/  LDL.LU.64 R18, [R1+0x39d8] ;  /* 0x0039d80001127983 */ /* 0x002ee20000300a00 */
[----:B------:R-:W-:-:S03]  /*8e5e0*/  IMAD.MOV.U32 R16, RZ, RZ, R11 ;  /* 0x000000ffff107224 */ /* 0x000fc600078e000b */
[----:B------:R-:W4:Y:S04]  /*8e5f0*/  LDL.LU.64 R10, [R1+0x39d0] ;  /* 0x0039d000010a7983 */ /* 0x000f280000300a00 */
[----:B------:R-:W-:Y:S04]  /*8e600*/  STL [R1+0x38e4], R16 ;  /* 0x0038e41001007387 */ /* 0x000fe80000100800 */
        /* <DEDUP_REMOVED lines=18> */
[----:B----4-:R0:W-:Y:S04]  /*8e730*/  STL.64 [R1+0x3948], R6 ;  /* 0x0039480601007387 */ /* 0x0101e80000100a00 */
[----:B------:R-:W-:Y:S01]  /*8e740*/  STL.64 [R1+0x3940], R4 ;  /* 0x0039400401007387 */ /* 0x000fe20000100a00 */
[----:B------:R-:W-:Y:S02]  /*8e750*/  IMAD.MOV.U32 R12, RZ, RZ, R10 ;  /* 0x000000ffff0c7224 */ /* 0x000fe400078e000a */
[----:B------:R-:W-:Y:S01]  /*8e760*/  IMAD.MOV.U32 R13, RZ, RZ, R11 ;  /* 0x000000ffff0d7224 */ /* 0x000fe200078e000b */
[----:B0-----:R-:W2:-:S13]  /*8e770*/  LDL.64 R6, [R1+0x18] ;  /* 0x0000180001067983 */ /* 0x001e9a0000100a00 */
        /* <DEDUP_REMOVED lines=10> */
[----:B0-----:R-:W3:Y:S04]  /*8e820*/  LDL.LU.64 R22, [R1+0x3988] ;  /* 0x0039880001167983 */ /* 0x001ee80000300a00 */
[----:B------:R-:W3:Y:S04]  /*8e830*/  LDL.LU.64 R20, [R1+0x3980] ;  /* 0x0039800001147983 */ /* 0x000ee80000300a00 */
[----:B------:R-:W2:Y:S04]  /*8e840*/  LDL.LU.64 R10, [R1+0x3978] ;  /* 0x00397800010a7983 */ /* 0x000ea80000300a00 */
[----:B------:R-:W2:Y:S02]  /*8e850*/  LDL.LU.64 R8, [R1+0x3970] ;  /* 0x0039700001087983 */ /* 0x000ea40000300a00 */
[----:B--2---:R-:W-:-:S15]  /*8e860*/  HMMA.16816.F32 R8, R24, R6, R8 ;  /* 0x000000061808723c */ /* 0x004fde0000001808 */
[----:B------:R-:W-:-:S08]  /*8e870*/  NOP ;  /* 0x0000000000007918 */ /* 0x000fd00000000000 */
[----:B------:R-:W-:Y:S04]  /*8e880*/  STL.64 [R1+0xdc0], R8 ;  /* 0x000dc00801007387 */ /* 0x000fe80000100a00 */
[----:B------:R0:W-:Y:S04]  /*8e890*/  STL.64 [R1+0xdc8], R10 ;  /* 0x000dc80a01007387 */ /* 0x0001e80000100a00 */
[----:B0-----:R-:W2:Y:S01]  /*8e8a0*/  LDL.LU.64 R10, [R1+0x3968] ;  /* 0x00396800010a7983 */ /* 0x001ea20000300a00 */
[----:B------:R-:W-:Y:S02]  /*8e8b0*/  IMAD.MOV.U32 R9, RZ, RZ, R6 ;  /* 0x000000ffff097224 */ /* 0x000fe400078e0006 */
[----:B------:R-:W-:-:S02]  /*8e8c0*/  IMAD.MOV.U32 R8, RZ, RZ, R7 ;  /* 0x000000ffff087224 */ /* 0x000fc400078e0007 */
[----:B---3--:R-:W-:Y:S01]  /*8e8d0*/  HMMA.16816.F32 R4, R24, R18, R20 ;  /* 0x000000121804723c */ /* 0x008fe20000001814 */
[----:B--2---:R-:W-:Y:S04]  /*8e8e0*/  STL.64 [R1+0x3958], R10 ;  /* 0x0039580a01007387 */ /* 0x004fe80000100a00 */
[----:B------:R0:W-:Y:S04]  /*8e8f0*/  STL.64 [R1+0x3950], R8 ;  /* 0x0039500801007387 */ /* 0x0001e80000100a00 */
[----:B0-----:R-:W2:Y:S04]  /*8e900*/  LDL.LU R8, [R1+0xda0] ;  /* 0x000da00001087983 */ /* 0x001ea80000300800 */
[----:B------:R-:W2:Y:S04]  /*8e910*/  LDL.LU R9, [R1+0xda4] ;  /* 0x000da40001097983 */ /* 0x000ea80000300800 */
[----:B------:R-:W2:Y:S04]  /*8e920*/  LDL.LU R10, [R1+0xda8] ;  /* 0x000da800010a7983 */ /* 0x000ea80000300800 */
[----:B------:R-:W2:Y:S04]  /*8e930*/  LDL.LU R11, [R1+0xdac] ;  /* 0x000dac00010b7983 */ /* 0x000ea80000300800 */
[----:B------:R-:W3:Y:S04]  /*8e940*/  LDL.LU R20, [R1+0x450] ;  /* 0x0004500001147983 */ /* 0x000ee80000300800 */
[----:B------:R0:W-:Y:S04]  /*8e950*/  STL.64 [R1+0xdb0], R4 ;  /* 0x000db00401007387 */ /* 0x0001e80000100a00 */
[----:B------:R1:W-:Y:S04]  /*8e960*/  STL.64 [R1+0xdb8], R6 ;  /* 0x000db80601007387 */ /* 0x0003e80000100a00 */
[----:B------:R-:W3:Y:S04]  /*8e970*/  LDL.LU R21, [R1+0x454] ;  /* 0x0004540001157983 */ /* 0x000ee80000300800 */
[----:B------:R-:W3:Y:S04]  /*8e980*/  LDL.LU R22, [R1+0x458] ;  /* 0x0004580001167983 */ /* 0x000ee80000300800 */
[----:B------:R-:W3:Y:S04]  /*8e990*/  LDL.LU R23, [R1+0x45c] ;  /* 0x00045c0001177983 */ /* 0x000ee80000300800 */
[----:B0-----:R-:W4:Y:S04]  /*8e9a0*/  LDL.LU R4, [R1+0xd90] ;  /* 0x000d900001047983 */ /* 0x001f280000300800 */
[----:B------:R-:W4:Y:S04]  /*8e9b0*/  LDL.LU R5, [R1+0xd94] ;  /* 0x000d940001057983 */ /* 0x000f280000300800 */
[----:B-1----:R-:W4:Y:S04]  /*8e9c0*/  LDL.LU R6, [R1+0xd98] ;  /* 0x000d980001067983 */ /* 0x002f280000300800 */
[----:B------:R-:W4:Y:S04]  /*8e9d0*/  LDL.LU R7, [R1+0xd9c] ;  /* 0x000d9c0001077983 */ /* 0x000f280000300800 */
[----:B------:R-:W-:Y:S04]  /*8e9e0*/  STL.64 [R1+0x3638], R18 ;  /* 0x0036381201007387 */ /* 0x000fe80000100a00 */
[----:B------:R0:W-:Y:S04]  /*8e9f0*/  STL.64 [R1+0x38e8], R16 ;  /* 0x0038e81001007387 */ /* 0x0001e80000100a00 */
[----:B0-----:R-:W2:Y:S04]  /*8ea00*/  LDL.LU R16, [R1+0x7d0] ;  /* 0x0007d00001107983 */ /* 0x001ea80000300800 */
[----:B------:R-:W2:Y:S04]  /*8ea10*/  LDL.LU R17, [R1+0x7d4] ;  /* 0x0007d40001117983 */ /* 0x000ea80000300800 */
[----:B------:R-:W3:Y:S04]  /*8ea20*/  LDL.LU R18, [R1+0x7d8] ;  /* 0x0007d80001127983 */ /* 0x000ee80000300800 */
[----:B------:R-:W3:Y:S04]  /*8ea30*/  LDL.LU R19, [R1+0x7dc] ;  /* 0x0007dc0001137983 */ /* 0x000ee80000300800 */
[----:B---3--:R0:W-:Y:S04]  /*8ea40*/  STL.64 [R1+0x38f8], R18 ;  /* 0x0038f81201007387 */ /* 0x0081e80000100a00 */
[----:B--2---:R1:W-:Y:S01]  /*8ea50*/  STL.64 [R1+0x38f0], R16 ;  /* 0x0038f01001007387 */ /* 0x0043e20000100a00 */
[----:B0-----:R-:W-:-:S03]  /*8ea60*/  IMAD.MOV.U32 R18, RZ, RZ, R15 ;  /* 0x000000ffff127224 */ /* 0x001fc600078e000f */
[----:B------:R-:W2:Y:S01]  /*8ea70*/  LDL.LU R15, [R1+0x3960] ;  /* 0x00396000010f7983 */ /* 0x000ea20000300800 */
[----:B------:R-:W-:-:S05]  /*8ea80*/  IMAD.MOV.U32 R19, RZ, RZ, R3 ;  /* 0x000000ffff137224 */ /* 0x000fca00078e0003 */
[----:B------:R0:W-:Y:S04]  /*8ea90*/  STL.64 [R1+0x3908], R18 ;  /* 0x0039081201007387 */ /* 0x0001e80000100a00 */
[----:B-1----:R-:W3:Y:S04]  /*8eaa0*/  LDL.LU R16, [R1+0x3f0] ;  /* 0x0003f00001107983 */ /* 0x002ee80000300800 */
[----:B------:R-:W3:Y:S04]  /*8eab0*/  LDL.LU R17, [R1+0x3f4] ;  /* 0x0003f40001117983 */ /* 0x000ee80000300800 */
[----:B0-----:R-:W4:Y:S04]  /*8eac0*/  LDL.LU R18, [R1+0x3f8] ;  /* 0x0003f80001127983 */ /* 0x001f280000300800 */
[----:B------:R-:W4:Y:S01]  /*8ead0*/  LDL.LU R19, [R1+0x3fc] ;  /* 0x0003fc0001137983 */ /* 0x000f220000300800 */
[----:B--2---:R-:W-:Y:S03]  /*8eae0*/  HMMA.16816.F32 R8, R24, R14, R8 ;  /* 0x0000000e1808723c */ /* 0x004fe60000001808 */
[----:B----4-:R-:W-:Y:S04]  /*8eaf0*/  STL.64 [R1+0x3918], R18 ;  /* 0x0039181201007387 */ /* 0x010fe80000100a00 */
[----:B---3--:R-:W-:-:S15]  /*8eb00*/  STL.64 [R1+0x3910], R16 ;  /* 0x0039101001007387 */ /* 0x008fde0000100a00 */
[----:B------:R-:W-:-:S01]  /*8eb10*/  NOP ;  /* 0x0000000000007918 */ /* 0x000fc20000000000 */
[----:B------:R-:W-:Y:S04]  /*8eb20*/  STL.64 [R1+0xda0], R8 ;  /* 0x000da00801007387 */ /* 0x000fe80000100a00 */
[----:B------:R0:W-:Y:S04]  /*8eb30*/  STL.64 [R1+0xda8], R10 ;  /* 0x000da80a01007387 */ /* 0x0001e80000100a00 */
[----:B0-----:R-:W2:Y:S04]  /*8eb40*/  LDL.LU.64 R10, [R1+0x3958] ;  /* 0x00395800010a7983 */ /* 0x001ea80000300a00 */
[----:B------:R-:W3:Y:S04]  /*8eb50*/  LDL.LU.64 R8, [R1+0x3950] ;  /* 0x0039500001087983 */ /* 0x000ee80000300a00 */
[----:B------:R-:W-:Y:S04]  /*8eb60*/  STL.64 [R1+0x3630], R14 ;  /* 0x0036300e01007387 */ /* 0x000fe80000100a00 */
[----:B------:R0:W-:Y:S04]  /*8eb70*/  STL.64 [R1+0x3900], R12 ;  /* 0x0039000c01007387 */ /* 0x0001e80000100a00 */
[----:B0-----:R-:W4:Y:S04]  /*8eb80*/  LDL.LU R12, [R1+0x7e0] ;  /* 0x0007e000010c7983 */ /* 0x001f280000300800 */
[----:B------:R-:W4:Y:S04]  /*8eb90*/  LDL.LU R13, [R1+0x7e4] ;  /* 0x0007e400010d7983 */ /* 0x000f280000300800 */
[----:B------:R-:W3:Y:S04]  /*8eba0*/  LDL.LU R14, [R1+0x7e8] ;  /* 0x0007e800010e7983 */ /* 0x000ee80000300800 */
[----:B------:R-:W3:Y:S01]  /*8ebb0*/  LDL.LU R15, [R1+0x7ec] ;  /* 0x0007ec00010f7983 */ /* 0x000ee20000300800 */
[----:B--2---:R-:W-:Y:S03]  /*8ebc0*/  HMMA.16816.F32 R4, R24, R10, R4 ;  /* 0x0000000a1804723c */ /* 0x004fe60000001804 */
[----:B---3--:R-:W-:Y:S04]  /*8ebd0*/  STL.64 [R1+0x3928], R14 ;  /* 0x0039280e01007387 */ /* 0x008fe80000100a00 */
[----:B----4-:R0:W-:Y:S04]  /*8ebe0*/  STL.64 [R1+0x3920], R12 ;  /* 0x0039200c01007387 */ /* 0x0101e80000100a00 */
        /* <DEDUP_REMOVED lines=8> */
[----:B------:R-:W-:Y:S01]  /*8ec70*/  STL.64 [R1+0x3640], R10 ;  /* 0x0036400a01007387 */ /* 0x000fe20000100a00 */
[----:B------:R-:W-:-:S02]  /*8ec80*/  IMAD.MOV.U32 R18, RZ, RZ, R2 ;  /* 0x000000ffff127224 */ /* 0x000fc400078e0002 */
[----:B------:R-:W-:Y:S01]  /*8ec90*/  IMAD.MOV.U32 R19, RZ, RZ, R0 ;  /* 0x000000ffff137224 */ /* 0x000fe200078e0000 */
[----:B---3--:R-:W-:Y:S01]  /*8eca0*/  HMMA.16816.F32 R24, R24, R6, R20 ;  /* 0x000000061818723c */ /* 0x008fe20000001814 */
[----:B------:R-:W2:Y:S04]  /*8ecb0*/  LDL.LU.64 R22, [R1+0x3938] ;  /* 0x0039380001167983 */ /* 0x000ea80000300a00 */
[----:B------:R-:W2:-:S15]  /*8ecc0*/  LDL.LU.64 R20, [R1+0x3930] ;  /* 0x0039300001147983 */ /* 0x000e9e0000300a00 */
[----:B------:R-:W-:-:S03]  /*8ecd0*/  NOP ;  /* 0x0000000000007918 */ /* 0x000fc60000000000 */
[----:B------:R-:W-:Y:S04]  /*8ece0*/  STL.64 [R1+0x450], R24 ;  /* 0x0004501801007387 */ /* 0x000fe80000100a00 */
[----:B------:R0:W-:Y:S04]  /*8ecf0*/  STL.64 [R1+0x458], R26 ;  /* 0x0004581a01007387 */ /* 0x0001e80000100a00 */
[----:B0-----:R-:W3:Y:S04]  /*8ed00*/  LDL.64 R26, [R1+0x1b8] ;  /* 0x0001b800011a7983 */ /* 0x001ee80000100a00 */
[----:B------:R-:W-:Y:S01]  /*8ed10*/  STL.64 [R1+0x3758], R6 ;  /* 0x0037580601007387 */ /* 0x000fe20000100a00 */
        /* <DEDUP_REMOVED lines=13> */
[----:B-1----:R-:W2:Y:S01]  /*8edf0*/  LDL.LU.64 R18, [R1+0x3908] ;  /* 0x0039080001127983 */ /* 0x002ea20000300a00 */
        /* <DEDUP_REMOVED lines=10> */
[----:B0-----:R0:W-:Y:S04]  /*8eea0*/  STL.64 [R1+0x3628], R26 ;  /* 0x0036281a01007387 */ /* 0x0011e80000100a00 */
[----:B------:R-:W-:Y:S04]  /*8eeb0*/  STL.64 [R1+0x3620], R24 ;  /* 0x0036201801007387 */ /* 0x000fe80000100a00 */
[----:B0-----:R-:W3:Y:S04]  /*8eec0*/  LDL R26, [R1+0x198] ;  /* 0x00019800011a7983 */ /* 0x001ee80000100800 */
[----:B------:R-:W3:Y:S01]  /*8eed0*/  LDL R27, [R1+0x19c] ;  /* 0x00019c00011b7983 */ /* 0x000ee20000100800 */
        /* <DEDUP_REMOVED lines=8> */
[----:B------:R-:W3:Y:S05]  /*8ef60*/  LDL.LU.64 R16, [R1+0x38e8] ;  /* 0x0038e80001107983 */ /* 0x000eea0000300a00 */
[----:B------:R-:W-:-:S02]  /*8ef70*/  IMAD.MOV.U32 R18, RZ, RZ, R9 ;  /* 0x000000ffff127224 */ /* 0x000fc400078e0009 */
[----:B------:R-:W-:-:S14]  /*8ef80*/  IMAD.MOV.U32 R19, RZ, RZ, R8 ;  /* 0x000000ffff137224 */ /* 0x000fdc00078e0008 */
[----:B------:R-:W-:Y:S04]  /*8ef90*/  STL.64 [R1+0x7d0], R24 ;  /* 0x0007d01801007387 */ /* 0x000fe80000100a00 */
[----:B------:R-:W-:Y:S04]  /*8efa0*/  STL.64 [R1+0x7d8], R26 ;  /* 0x0007d81a01007387 */ /* 0x000fe80000100a00 */
[----:B------:R3:W-:Y:S04]  /*8efb0*/  STL.64 [R1+0x3648], R18 ;  /* 0x0036481201007387 */ /* 0x0007e80000100a00 */
[----:B------:R-:W4:Y:S04]  /*8efc0*/  LDL.LU R8, [R1+0x650] ;  /* 0x0006500001087983 */ /* 0x000f280000300800 */
        /* <DEDUP_REMOVED lines=112> */
[----:B------:R-:W2:Y:S04]  /*8f6d0*/  LDL.LU R6, [R1+0x718] ;  /* 0x0007180001067983 */ /* 0x000ea80000300800 */
[----:B------:R-:W2:Y:S04]  /*8f6e0*/  LDL.LU R7, [R1+0x71c] ;  /* 0x00071c0001077983 */ /* 0x000ea80000300800 */
[----:B--2---:R0:W-:Y:S04]  /*8f6f0*/  STL.64 [R1+0x3768], R6 ;  /* 0x0037680601007387 */ /* 0x0041e80000100a00 */
[----:B----4-:R-:W-:Y:S01]  /*8f700*/  STL.64 [R1+0x3760], R4 ;  /* 0x0037600401007387 */ /* 0x010fe20000100a00 */
[----:B0-----:R-:W-:-:S02]  /*8f710*/  IMAD.MOV.U32 R6, RZ, RZ, R29 ;  /* 0x000000ffff067224 */ /* 0x001fc400078e001d */
[----:B------:R-:W-:Y:S01]  /*8f720*/  IMAD.MOV.U32 R7, RZ, RZ, R28 ;  /* 0x000000ffff077224 */ /* 0x000fe200078e001c */
[----:B------:R-:W2:Y:S04]  /*8f730*/  LDL.LU R29, [R1+0x3894] ;  /* 0x00389400011d7983 */ /* 0x000ea80000300800 */
[----:B------:R-:W4:Y:S04]  /*8f740*/  LDL.LU R28, [R1+0x3890] ;  /* 0x00389000011c7983 */ /* 0x000f280000300800 */
[----:B------:R0:W-:Y:S02]  /*8f750*/  STL.64 [R1+0x3778], R6 ;  /* 0x0037780601007387 */ /* 0x0001e40000100a00 */
[----:B0-----:R-:W-:-:S02]  /*8f760*/  IMAD.MOV.U32 R6, RZ, RZ, R17 ;  /* 0x000000ffff067224 */ /* 0x001fc400078e0011 */
[----:B------:R-:W-:-:S05]  /*8f770*/  IMAD.MOV.U32 R7, RZ, RZ, R16 ;  /* 0x000000ffff077224 */ /* 0x000fca00078e0010 */
[----:B------:R-:W-:Y:S04]  /*8f780*/  STL.64 [R1+0x3790], R6 ;  /* 0x0037900601007387 */ /* 0x000fe80000100a00 */
[----:B------:R-:W3:Y:S04]  /*8f790*/  LDL.64 R18, [R1+0xd8] ;  /* 0x0000d80001127983 */ /* 0x000ee80000100a00 */
[----:B---3--:R0:W-:Y:S04]  /*8f7a0*/  STL.64 [R1+0x3770], R18 ;  /* 0x0037701201007387 */ /* 0x0081e80000100a00 */
[----:B------:R-:W3:Y:S04]  /*8f7b0*/  LDL.LU R16, [R1+0x720] ;  /* 0x0007200001107983 */ /* 0x000ee80000300800 */
[----:B------:R-:W3:Y:S04]  /*8f7c0*/  LDL.LU R17, [R1+0x724] ;  /* 0x0007240001117983 */ /* 0x000ee80000300800 */
[----:B0-----:R-:W2:Y:S04]  /*8f7d0*/  LDL.LU R18, [R1+0x728] ;  /* 0x0007280001127983 */ /* 0x001ea80000300800 */
[----:B------:R-:W2:Y:S01]  /*8f7e0*/  LDL.LU R19, [R1+0x72c] ;  /* 0x00072c0001137983 */ /* 0x000ea20000300800 */
[----:B------:R-:W-:-:S02]  /*8f7f0*/  IMAD.MOV.U32 R6, RZ, RZ, R13 ;  /* 0x000000ffff067224 */ /* 0x000fc400078e000d */
        /* <DEDUP_REMOVED lines=36> */
[----:B------:R0:W-:Y:S02]  /*8fa40*/  STL.64 [R1+0x37f0], R6 ;  /* 0x0037f00601007387 */ /* 0x0001e40000100a00 */
[----:B0-----:R-:W-:-:S02]  /*8fa50*/  IMAD.MOV.U32 R6, RZ, RZ, R13 ;  /* 0x000000ffff067224 */ /* 0x001fc400078e000d */
[----:B------:R-:W-:Y:S01]  /*8fa60*/  IMAD.MOV.U32 R7, RZ, RZ, R12 ;  /* 0x000000ffff077224 */ /* 0x000fe200078e000c */
[----:B---3--:R-:W-:Y:S04]  /*8fa70*/  STL.64 [R1+0x37d0], R18 ;  /* 0x0037d01201007387 */ /* 0x008fe80000100a00 */
[----:B--2---:R0:W-:Y:S01]  /*8fa80*/  STL.64 [R1+0x37c8], R16 ;  /* 0x0037c81001007387 */ /* 0x0041e20000100a00 */
[----:B----4-:R-:W-:Y:S02]  /*8fa90*/  IMAD.MOV.U32 R26, RZ, RZ, R28 ;  /* 0x000000ffff1a7224 */ /* 0x010fe400078e001c */
        /* <DEDUP_REMOVED lines=11> */
[----:B------:R-:W3:Y:S04]  /*8fb50*/  LDL.LU R4, [R1+0x790] ;  /* 0x0007900001047983 */ /* 0x000ee80000300800 */
[----:B------:R-:W3:Y:S04]  /*8fb60*/  LDL.LU R5, [R1+0x794] ;  /* 0x0007940001057983 */ /* 0x000ee80000300800 */
[----:B0-----:R-:W3:Y:S04]  /*8fb70*/  LDL.LU R6, [R1+0x798] ;  /* 0x0007980001067983 */ /* 0x001ee80000300800 */
[----:B------:R-:W3:Y:S01]  /*8fb80*/  LDL.LU R7, [R1+0x79c] ;  /* 0x00079c0001077983 */ /* 0x000ee20000300800 */
[----:B----4-:R-:W-:-:S02]  /*8fb90*/  IMAD.MOV.U32 R27, RZ, RZ, R13 ;  /* 0x000000ffff1b7224 */ /* 0x010fc400078e000d */
[----:B--2---:R-:W-:Y:S01]  /*8fba0*/  IMAD.MOV.U32 R26, RZ, RZ, R12 ;  /* 0x000000ffff1a7224 */ /* 0x004fe200078e000c */
[----:B---3--:R-:W-:Y:S04]  /*8fbb0*/  STL.64 [R1+0x3820], R6 ;  /* 0x0038200601007387 */ /* 0x008fe80000100a00 */
[----:B------:R-:W-:Y:S04]  /*8fbc0*/  STL.64 [R1+0x3818], R4 ;  /* 0x0038180401007387 */ /* 0x000fe80000100a00 */
[----:B------:R-:W2:Y:S04]  /*8fbd0*/  LDL.LU R12, [R1+0x385c] ;  /* 0x00385c00010c7983 */ /* 0x000ea80000300800 */
[----:B------:R-:W3:Y:S04]  /*8fbe0*/  LDL.LU R13, [R1+0x3858] ;  /* 0x00385800010d7983 */ /* 0x000ee80000300800 */
[----:B------:R0:W-:Y:S02]  /*8fbf0*/  STL.64 [R1+0x3828], R26 ;  /* 0x0038281a01007387 */ /* 0x0001e40000100a00 */
[----:B0-----:R-:W-:-:S02]  /*8fc00*/  IMAD.MOV.U32 R26, RZ, RZ, R29 ;  /* 0x000000ffff1a7224 */ /* 0x001fc400078e001d */
[----:B------:R-:W-:-:S05]  /*8fc10*/  IMAD.MOV.U32 R27, RZ, RZ, R28 ;  /* 0x000000ffff1b7224 */ /* 0x000fca00078e001c */
[----:B------:R-:W-:Y:S04]  /*8fc20*/  STL.64 [R1+0x3840], R26 ;  /* 0x0038401a01007387 */ /* 0x000fe80000100a00 */
[----:B------:R-:W4:Y:S04]  /*8fc30*/  LDL.LU R4, [R1+0x7a0] ;  /* 0x0007a00001047983 */ /* 0x000f280000300800 */
[----:B------:R-:W4:Y:S04]  /*8fc40*/  LDL.LU R5, [R1+0x7a4] ;  /* 0x0007a40001057983 */ /* 0x000f280000300800 */
[----:B------:R-:W2:Y:S04]  /*8fc50*/  LDL.LU R6, [R1+0x7a8] ;  /* 0x0007a80001067983 */ /* 0x000ea80000300800 */
[----:B------:R-:W2:Y:S04]  /*8fc60*/  LDL.LU R7, [R1+0x7ac] ;  /* 0x0007ac0001077983 */ /* 0x000ea80000300800 */
[----:B--2---:R-:W-:Y:S04]  /*8fc70*/  STL.64 [R1+0x3838], R6 ;  /* 0x0038380601007387 */ /* 0x004fe80000100a00 */
        /* <DEDUP_REMOVED lines=17> */
[----:B---3--:R-:W-:-:S02]  /*8fd90*/  IMAD.MOV.U32 R26, RZ, RZ, R13 ;  /* 0x000000ffff1a7224 */ /* 0x008fc400078e000d */
[----:B------:R-:W-:Y:S01]  /*8fda0*/  IMAD.MOV.U32 R27, RZ, RZ, R12 ;  /* 0x000000ffff1b7224 */ /* 0x000fe200078e000c */
[----:B--2---:R-:W-:Y:S04]  /*8fdb0*/  STL.64 [R1+0x3800], R18 ;  /* 0x0038001201007387 */ /* 0x004fe80000100a00 */
[----:B----4-:R0:W-:Y:S04]  /*8fdc0*/  STL.64 [R1+0x37f8], R16 ;  /* 0x0037f81001007387 */ /* 0x0101e80000100a00 */
        /* <DEDUP_REMOVED lines=9> */
[----:B------:R-:W4:Y:S01]  /*8fe60*/  LDL.LU R11, [R1+0x6fc] ;  /* 0x0006fc00010b7983 */ /* 0x000f220000300800 */
[C---:B------:R-:W-:Y:S03]  /*8fe70*/  HMMA.16816.F32 R24, R20.reuse, R26, R4 ;  /* 0x0000001a1418723c */ /* 0x040fe60000001804 */
        /* <DEDUP_REMOVED lines=177> */
[----:B0-----:R-:W4:Y:S02]  /*90990*/  LDL.LU.64 R18, [R1+0x3638] ;  /* 0x0036380001127983 */ /* 0x001f240000300a00 */
[----:B----4-:R-:W-:Y:S02]  /*909a0*/  HMMA.16816.F32 R16, R20, R18, R12 ;  /* 0x000000121410723c */ /* 0x010fe4000000180c */
[----:B------:R-:W4:-:S15]  /*909b0*/  LDL.LU.64 R14, [R1+0x3630] ;  /* 0x00363000010e7983 */ /* 0x000f1e0000300a00 */
        /* <DEDUP_REMOVED lines=13> */
[----:B------:R1:W-:Y:S04]  /*90a90*/  STL.64 [R1+0x11a8], R26 ;  /* 0x0011a81a01007387 */ /* 0x0003e80000100a00 */
[----:B0-----:R-:W2:Y:S04]  /*90aa0*/  LDL.LU R24, [R1+0x630] ;  /* 0x0006300001187983 */ /* 0x001ea80000300800 */
[----:B------:R-:W2:Y:S04]  /*90ab0*/  LDL.LU R25, [R1+0x634] ;  /* 0x0006340001197983 */ /* 0x000ea80000300800 */
[----:B-1----:R-:W2:Y:S04]  /*90ac0*/  LDL.LU R26, [R1+0x638] ;  /* 0x00063800011a7983 */ /* 0x002ea80000300800 */
[----:B------:R-:W2:Y:S04]  /*90ad0*/  LDL.LU R27, [R1+0x63c] ;  /* 0x00063c00011b7983 */ /* 0x000ea80000300800 */
[----:B------:R0:W-:Y:S04]  /*90ae0*/  STL.64 [R1+0x35d0], R14 ;  /* 0x0035d00e01007387 */ /* 0x0001e80000100a00 */
[----:B------:R-:W4:Y:S01]  /*90af0*/  LDL.LU R12, [R1+0xd30] ;  /* 0x000d3000010c7983 */ /* 0x000f220000300800 */
[----:B---3--:R-:W-:-:S15]  /*90b00*/  HMMA.16816.F32 R16, R20, R10, R16 ;  /* 0x0000000a1410723c */ /* 0x008fde0000001810 */
[----:B------:R-:W-:-:S08]  /*90b10*/  NOP ;  /* 0x0000000000007918 */ /* 0x000fd00000000000 */
[----:B------:R1:W-:Y:S04]  /*90b20*/  STL.64 [R1+0x1190], R16 ;  /* 0x0011901001007387 */ /* 0x0003e80000100a00 */
[----:B------:R3:W-:Y:S04]  /*90b30*/  STL.64 [R1+0x1198], R18 ;  /* 0x0011981201007387 */ /* 0x0007e80000100a00 */
[----:B------:R-:W4:Y:S04]  /*90b40*/  LDL.LU R13, [R1+0xd34] ;  /* 0x000d3400010d7983 */ /* 0x000f280000300800 */
[----:B0-----:R-:W2:Y:S04]  /*90b50*/  LDL.LU R14, [R1+0xd38] ;  /* 0x000d3800010e7983 */ /* 0x001ea80000300800 */
[----:B------:R-:W2:Y:S04]  /*90b60*/  LDL.LU R15, [R1+0xd3c] ;  /* 0x000d3c00010f7983 */ /* 0x000ea80000300800 */
[----:B-1----:R-:W4:Y:S04]  /*90b70*/  LDL.LU R16, [R1+0xd80] ;  /* 0x000d800001107983 */ /* 0x002f280000300800 */
[----:B------:R-:W4:Y:S04]  /*90b80*/  LDL.LU R17, [R1+0xd84] ;  /* 0x000d840001117983 */ /* 0x000f280000300800 */
[----:B---3--:R-:W3:Y:S04]  /*90b90*/  LDL.LU R18, [R1+0xd88] ;  /* 0x000d880001127983 */ /* 0x008ee80000300800 */
[----:B------:R-:W3:Y:S04]  /*90ba0*/  LDL.LU R19, [R1+0xd8c] ;  /* 0x000d8c0001137983 */ /* 0x000ee80000300800 */
[----:B--2---:R0:W-:Y:S04]  /*90bb0*/  STL.64 [R1+0x35e0], R14 ;  /* 0x0035e00e01007387 */ /* 0x0041e80000100a00 */
[----:B----4-:R-:W-:Y:S04]  /*90bc0*/  STL.64 [R1+0x35d8], R12 ;  /* 0x0035d80c01007387 */ /* 0x010fe80000100a00 */
[----:B0-----:R-:W2:Y:S04]  /*90bd0*/  LDL.64 R14, [R1+0x188] ;  /* 0x00018800010e7983 */ /* 0x001ea80000100a00 */
[----:B--2---:R0:W-:Y:S04]  /*90be0*/  STL.64 [R1+0x35f0], R14 ;  /* 0x0035f00e01007387 */ /* 0x0041e80000100a00 */
[----:B0-----:R-:W2:Y:S04]  /*90bf0*/  LDL.64 R14, [R1+0x198] ;  /* 0x00019800010e7983 */ /* 0x001ea80000100a00 */
[----:B--2---:R0:W-:Y:S04]  /*90c00*/  STL.64 [R1+0x35f8], R14 ;  /* 0x0035f80e01007387 */ /* 0x0041e80000100a00 */
[----:B0-----:R-:W2:Y:S04]  /*90c10*/  LDL.64 R14, [R1+0x1a8] ;  /* 0x0001a800010e7983 */ /* 0x001ea80000100a00 */
[----:B--2---:R0:W-:Y:S04]  /*90c20*/  STL.64 [R1+0x3608], R14 ;  /* 0x0036080e01007387 */ /* 0x0041e80000100a00 */
[----:B------:R-:W2:Y:S04]  /*90c30*/  LDL.LU R12, [R1+0xd70] ;  /* 0x000d7000010c7983 */ /* 0x000ea80000300800 */
[----:B------:R-:W2:Y:S04]  /*90c40*/  LDL.LU R13, [R1+0xd74] ;  /* 0x000d7400010d7983 */ /* 0x000ea80000300800 */
[----:B0-----:R-:W4:Y:S04]  /*90c50*/  LDL.LU R14, [R1+0xd78] ;  /* 0x000d7800010e7983 */ /* 0x001f280000300800 */
[----:B------:R-:W4:Y:S01]  /*90c60*/  LDL.LU R15, [R1+0xd7c] ;  /* 0x000d7c00010f7983 */ /* 0x000f220000300800 */
[----:B------:R-:W-:Y:S03]  /*90c70*/  HMMA.16816.F32 R20, R20, R6, R24 ;  /* 0x000000061414723c */ /* 0x000fe60000001818 */
[----:B----4-:R0:W-:Y:S04]  /*90c80*/  STL.64 [R1+0x3618], R14 ;  /* 0x0036180e01007387 */ /* 0x0101e80000100a00 */
[----:B--2---:R-:W-:Y:S04]  /*90c90*/  STL.64 [R1+0x3610], R12 ;  /* 0x0036100c01007387 */ /* 0x004fe80000100a00 */
[----:B0-----:R-:W3:Y:S04]  /*90ca0*/  LDL.64 R14, [R1+0x1c8] ;  /* 0x0001c800010e7983 */ /* 0x001ee80000100a00 */
[----:B------:R-:W-:Y:S04]  /*90cb0*/  STL [R1+0x3450], R11 ;  /* 0x0034500b01007387 */ /* 0x000fe80000100800 */
[----:B------:R0:W-:Y:S04]  /*90cc0*/  STL [R1+0x3600], R10 ;  /* 0x0036000a01007387 */ /* 0x0001e80000100800 */
[----:B------:R-:W2:Y:S04]  /*90cd0*/  LDL.LU R8, [R1+0xd60] ;  /* 0x000d600001087983 */ /* 0x000ea80000300800 */
[----:B------:R-:W2:Y:S04]  /*90ce0*/  LDL.LU R9, [R1+0xd64] ;  /* 0x000d640001097983 */ /* 0x000ea80000300800 */
[----:B0-----:R-:W2:Y:S04]  /*90cf0*/  LDL.LU R10, [R1+0xd68] ;  /* 0x000d6800010a7983 */ /* 0x001ea80000300800 */
[----:B------:R-:W2:Y:S04]  /*90d00*/  LDL.LU R11, [R1+0xd6c] ;  /* 0x000d6c00010b7983 */ /* 0x000ea80000300800 */
[----:B------:R-:W3:Y:S04]  /*90d10*/  LDL.LU.64 R26, [R1+0x3628] ;  /* 0x00362800011a7983 */ /* 0x000ee80000300a00 */
[----:B------:R-:W3:Y:S04]  /*90d20*/  LDL.LU.64 R24, [R1+0x3620] ;  /* 0x0036200001187983 */ /* 0x000ee80000300a00 */
[----:B------:R-:W-:Y:S04]  /*90d30*/  STL [R1+0x3444], R6 ;  /* 0x0034440601007387 */ /* 0x000fe80000100800 */
[----:B------:R0:W-:Y:S04]  /*90d40*/  STL [R1+0x3440], R7 ;  /* 0x0034400701007387 */ /* 0x0001e80000100800 */
[----:B------:R-:W-:Y:S04]  /*90d50*/  STL.64 [R1+0x630], R20 ;  /* 0x0006301401007387 */ /* 0x000fe80000100a00 */
[----:B------:R-:W-:Y:S04]  /*90d60*/  STL.64 [R1+0x638], R22 ;  /* 0x0006381601007387 */ /* 0x000fe80000100a00 */
[----:B------:R1:W-:Y:S04]  /*90d70*/  STL.64 [R1+0x3560], R4 ;  /* 0x0035600401007387 */ /* 0x0003e80000100a00 */
[----:B0-----:R-:W4:Y:S01]  /*90d80*/  LDL.64 R6, [R1+0x168] ;  /* 0x0001680001067983 */ /* 0x001f220000100a00 */
[----:B---3--:R-:W-:Y:S03]  /*90d90*/  HMMA.16816.F32 R16, R24, R14, R16 ;  /* 0x0000000e1810723c */ /* 0x008fe60000001810 */
[----:B----4-:R0:W-:Y:S04]  /*90da0*/  STL.64 [R1+0x35e8], R6 ;  /* 0x0035e80601007387 */ /* 0x0101e80000100a00 */
[----:B-1----:R-:W3:Y:S04]  /*90db0*/  LDL.LU R4, [R1+0xd40] ;  /* 0x000d400001047983 */ /* 0x002ee80000300800 */
[----:B------:R-:W3:Y:S04]  /*90dc0*/  LDL.LU R5, [R1+0xd44] ;  /* 0x000d440001057983 */ /* 0x000ee80000300800 */
[----:B0-----:R-:W3:Y:S04]  /*90dd0*/  LDL.LU R6, [R1+0xd48] ;  /* 0x000d480001067983 */ /* 0x001ee80000300800 */
[----:B------:R-:W3:Y:S04]  /*90de0*/  LDL.LU R7, [R1+0xd4c] ;  /* 0x000d4c0001077983 */ /* 0x000ee80000300800 */
[----:B------:R0:W-:Y:S04]  /*90df0*/  STL.64 [R1+0xd80], R16 ;  /* 0x000d801001007387 */ /* 0x0001e80000100a00 */
[----:B------:R-:W-:Y:S01]  /*90e00*/  STL.64 [R1+0xd88], R18 ;  /* 0x000d881201007387 */ /* 0x000fe20000100a00 */
[----:B0-----:R-:W-:-:S02]  /*90e10*/  IMAD.MOV.U32 R17, RZ, RZ, R14 ;  /* 0x000000ffff117224 */ /* 0x001fc400078e000e */
[----:B------:R-:W-:Y:S02]  /*90e20*/  IMAD.MOV.U32 R16, RZ, RZ, R15 ;  /* 0x000000ffff107224 */ /* 0x000fe400078e000f */
[----:B------:R-:W4:Y:S04]  /*90e30*/  LDL.LU.64 R14, [R1+0x3618] ;  /* 0x00361800010e7983 */ /* 0x000f280000300a00 */
[----:B------:R-:W4:Y:S01]  /*90e40*/  LDL.LU.64 R12, [R1+0x3610] ;  /* 0x00361000010c7983 */ /* 0x000f220000300a00 */
[----:B------:R-:W-:Y:S02]  /*90e50*/  IMAD.MOV.U32 R22, RZ, RZ, R2 ;  /* 0x000000ffff167224 */ /* 0x000fe400078e0002 */
[----:B------:R-:W-:Y:S01]  /*90e60*/  IMAD.MOV.U32 R23, RZ, RZ, R0 ;  /* 0x000000ffff177224 */ /* 0x000fe200078e0000 */
[----:B------:R0:W-:Y:S04]  /*90e70*/  STL.64 [R1+0x34c0], R16 ;  /* 0x0034c01001007387 */ /* 0x0001e80000100a00 */
[----:B0-----:R-:W3:Y:S04]  /*90e80*/  LDL.LU R16, [R1+0xd20] ;  /* 0x000d200001107983 */ /* 0x001ee80000300800 */
[----:B------:R-:W3:Y:S04]  /*90e90*/  LDL.LU R17, [R1+0xd24] ;  /* 0x000d240001117983 */ /* 0x000ee80000300800 */
[----:B------:R-:W3:Y:S04]  /*90ea0*/  LDL.LU R18, [R1+0xd28] ;  /* 0x000d280001127983 */ /* 0x000ee80000300800 */
[----:B------:R-:W3:Y:S01]  /*90eb0*/  LDL.LU R19, [R1+0xd2c] ;  /* 0x000d2c0001137983 */ /* 0x000ee20000300800 */
[----:B----4-:R-:W-:-:S15]  /*90ec0*/  HMMA.16816.F32 R12, R24, R22, R12 ;  /* 0x00000016180c723c */ /* 0x010fde000000180c */
[----:B------:R-:W-:-:S08]  /*90ed0*/  NOP ;  /* 0x0000000000007918 */ /* 0x000fd00000000000 */
[----:B------:R-:W-:Y:S04]  /*90ee0*/  STL.64 [R1+0xd70], R12 ;  /* 0x000d700c01007387 */ /* 0x000fe80000100a00 */
[----:B------:R0:W-:Y:S04]  /*90ef0*/  STL.64 [R1+0xd78], R14 ;  /* 0x000d780e01007387 */ /* 0x0001e80000100a00 */
[----:B0-----:R-:W2:Y:S04]  /*90f00*/  LDL.LU.64 R14, [R1+0x3608] ;  /* 0x00360800010e7983 */ /* 0x001ea80000300a00 */
[----:B------:R0:W-:Y:S04]  /*90f10*/  STL.64 [R1+0x3418], R22 ;  /* 0x0034181601007387 */ /* 0x0001e80000100a00 */
[----:B------:R-:W4:Y:S04]  /*90f20*/  LDL.LU R20, [R1+0xd50] ;  /* 0x000d500001147983 */ /* 0x000f280000300800 */
[----:B------:R-:W4:Y:S04]  /*90f30*/  LDL.LU R21, [R1+0xd54] ;  /* 0x000d540001157983 */ /* 0x000f280000300800 */
[----:B0-----:R-:W4:Y:S04]  /*90f40*/  LDL.LU R22, [R1+0xd58] ;  /* 0x000d580001167983 */ /* 0x001f280000300800 */
[----:B------:R-:W4:Y:S01]  /*90f50*/  LDL.LU R23, [R1+0xd5c] ;  /* 0x000d5c0001177983 */ /* 0x000f220000300800 */
[----:B--2---:R-:W-:Y:S06]  /*90f60*/  HMMA.16816.F32 R8, R24, R14, R8 ;  /* 0x0000000e1808723c */ /* 0x004fec0000001808 */
[----:B------:R-:W-:-:S15]  /*90f70*/  IMAD.MOV.U32 R3, RZ, RZ, R15 ;  /* 0x000000ffff037224 */ /* 0x000fde00078e000f */
[----:B------:R-:W-:-:S02]  /*90f80*/  NOP ;  /* 0x0000000000007918 */ /* 0x000fc40000000000 */
[----:B------:R-:W-:Y:S04]  /*90f90*/  STL.64 [R1+0xd60], R8 ;  /* 0x000d600801007387 */ /* 0x000fe80000100a00 */
[----:B------:R0:W-:Y:S04]  /*90fa0*/  STL.64 [R1+0xd68], R10 ;  /* 0x000d680a01007387 */ /* 0x0001e80000100a00 */
[----:B0-----:R-:W2:Y:S01]  /*90fb0*/  LDL.LU R10, [R1+0x3600] ;  /* 0x00360000010a7983 */ /* 0x001ea20000300800 */
[----:B------:R-:W-:-:S03]  /*90fc0*/  IMAD.MOV.U32 R11, RZ, RZ, R14 ;  /* 0x000000ffff0b7224 */ /* 0x000fc600078e000e */
[----:B------:R-:W4:Y:S02]  /*90fd0*/  LDL.LU.64 R14, [R1+0x35f8] ;  /* 0x0035f800010e7983 */ /* 0x000f240000300a00 */
[----:B----4-:R-:W-:-:S15]  /*90fe0*/  HMMA.16816.F32 R20, R24, R14, R20 ;  /* 0x0000000e1814723c */ /* 0x010fde0000001814 */
[----:B------:R-:W-:-:S08]  /*90ff0*/  NOP ;  /* 0x0000000000007918 */ /* 0x000fd00000000000 */
[----:B------:R0:W-:Y:S04]  /*91000*/  STL.64 [R1+0xd50], R20 ;  /* 0x000d501401007387 */ /* 0x0001e80000100a00 */
[----:B------:R1:W-:Y:S01]  /*91010*/  STL.64 [R1+0xd58], R22 ;  /* 0x000d581601007387 */ /* 0x0003e20000100a00 */
[----:B0-----:R-:W-:Y:S02]  /*91020*/  IMAD.MOV.U32 R21, RZ, RZ, R14 ;  /* 0x000000ffff157224 */ /* 0x001fe400078e000e */
[----:B------:R-:W-:Y:S02]  /*91030*/  IMAD.MOV.U32 R20, RZ, RZ, R15 ;  /* 0x000000ffff147224 */ /* 0x000fe400078e000f */
[----:B------:R-:W3:Y:S04]  /*91040*/  LDL.LU.64 R14, [R1+0x35f0] ;  /* 0x0035f000010e7983 */ /* 0x000ee80000300a00 */
[----:B------:R-:W-:Y:S04]  /*91050*/  STL.64 [R1+0x3488], R20 ;  /* 0x0034881401007387 */ /* 0x000fe80000100a00 */
[----:B-1----:R-:W4:Y:S01]  /*91060*/  LDL.64 R22, [R1+0x178] ;  /* 0x0001780001167983 */ /* 0x002f220000100a00 */
[----:B---3--:R-:W-:Y:S06]  /*91070*/  HMMA.16816.F32 R4, R24, R14, R4 ;  /* 0x0000000e1804723c */ /* 0x008fec0000001804 */
[----:B------:R-:W-:-:S02]  /*91080*/  IMAD.MOV.U32 R2, RZ, RZ, R14 ;  /* 0x000000ffff027224 */ /* 0x000fc400078e000e */
[----:B------:R-:W-:-:S15]  /*91090*/  IMAD.MOV.U32 R0, RZ, RZ, R15 ;  /* 0x000000ffff007224 */ /* 0x000fde00078e000f */
[----:B------:R-:W-:Y:S04]  /*910a0*/  STL.64 [R1+0xd40], R4 ;  /* 0x000d400401007387 */ /* 0x000fe80000100a00 */
[----:B------:R0:W-:Y:S04]  /*910b0*/  STL.64 [R1+0xd48], R6 ;  /* 0x000d480601007387 */ /* 0x0001e80000100a00 */
[----:B0-----:R-:W3:Y:S04]  /*910c0*/  LDL.LU.64 R6, [R1+0x35e8] ;  /* 0x0035e80001067983 */ /* 0x001ee80000300a00 */
[----:B------:R-:W2:Y:S04]  /*910d0*/  LDL.LU.64 R14, [R1+0x35e0] ;  /* 0x0035e000010e7983 */ /* 0x000ea80000300a00 */
[----:B------:R-:W2:Y:S04]  /*910e0*/  LDL.LU.64 R12, [R1+0x35d8] ;  /* 0x0035d800010c7983 */ /* 0x000ea80000300a00 */
[----:B------:R-:W-:Y:S01]  /*910f0*/  STL [R1+0x336c], R0 ;  /* 0x00336c0001007387 */ /* 0x000fe20000100800 */
[----:B----4-:R-:W-:-:S03]  /*91100*/  IMAD.MOV.U32 R8, RZ, RZ, R23 ;  /* 0x000000ffff087224 */ /* 0x010fc600078e0017 */
[----:B------:R-:W-:Y:S01]  /*91110*/  STL [R1+0x3368], R2 ;  /* 0x0033680201007387 */ /* 0x000fe20000100800 */
[----:B------:R-:W-:Y:S01]  /*91120*/  IMAD.MOV.U32 R9, RZ, RZ, R22 ;  /* 0x000000ffff097224 */ /* 0x000fe200078e0016 */
[----:B--2---:R-:W-:-:S15]  /*91130*/  HMMA.16816.F32 R12, R24, R22, R12 ;  /* 0x00000016180c723c */ /* 0x004fde000000180c */
[----:B------:R-:W-:-:S08]  /*91140*/  NOP ;  /* 0x0000000000007918 */ /* 0x000fd00000000000 */
[----:B------:R-:W-:Y:S04]  /*91150*/  STL.64 [R1+0xd30], R12 ;  /* 0x000d300c01007387 */ /* 0x000fe80000100a00 */
[----:B------:R0:W-:Y:S04]  /*91160*/  STL.64 [R1+0xd38], R14 ;  /* 0x000d380e01007387 */ /* 0x0001e80000100a00 */
[----:B0-----:R-:W2:Y:S04]  /*91170*/  LDL.LU.64 R14, [R1+0x35d0] ;  /* 0x0035d000010e7983 */ /* 0x001ea80000300a00 */
[----:B------:R-:W-:Y:S04]  /*91180*/  STL [R1+0x3374], R8 ;  /* 0x0033740801007387 */ /* 0x000fe80000100800 */
[----:B------:R-:W-:Y:S04]  /*91190*/  STL [R1+0x3370], R9 ;  /* 0x0033700901007387 */ /* 0x000fe80000100800 */
[----:B------:R3:W-:Y:S02]  /*911a0*/  STL.64 [R1+0x35a0], R10 ;  /* 0x0035a00a01007387 */ /* 0x0007e40000100a00 */
[----:B---3--:R-:W-:Y:S06]  /*911b0*/  HMMA.16816.F32 R8, R24, R6, R16 ;  /* 0x000000061808723c */ /* 0x008fec0000001810 */
[----:B------:R-:W-:-:S02]  /*911c0*/  IMAD.MOV.U32 R13, RZ, RZ, R6 ;  /* 0x000000ffff0d7224 */ /* 0x000fc400078e0006 */
[----:B------:R-:W-:-:S15]  /*911d0*/  IMAD.MOV.U32 R12, RZ, RZ, R7 ;  /* 0x000000ffff0c7224 */ /* 0x000fde00078e0007 */
[----:B------:R-:W-:Y:S04]  /*911e0*/  STL.64 [R1+0xd20], R8 ;  /* 0x000d200801007387 */ /* 0x000fe80000100a00 */
[----:B------:R-:W-:Y:S04]  /*911f0*/  STL.64 [R1+0xd28], R10 ;  /* 0x000d280a01007387 */ /* 0x000fe80000100a00 */
[----:B------:R-:W3:Y:S04]  /*91200*/  LDL.LU R4, [R1+0xcc0] ;  /* 0x000cc00001047983 */ /* 0x000ee80000300800 */
[----:B------:R-:W3:Y:S04]  /*91210*/  LDL.LU R5, [R1+0xcc4] ;  /* 0x000cc40001057983 */ /* 0x000ee80000300800 */
[----:B------:R-:W4:Y:S04]  /*91220*/  LDL.LU R6, [R1+0xcc8] ;  /* 0x000cc80001067983 */ /* 0x000f280000300800 */
[----:B------:R-:W4:Y:S04]  /*91230*/  LDL.LU R7, [R1+0xccc] ;  /* 0x000ccc0001077983 */ /* 0x000f280000300800 */
[----:B------:R-:W2:Y:S04]  /*91240*/  LDL.64 R18, [R1+0x148] ;  /* 0x0001480001127983 */ /* 0x000ea80000100a00 */
        /* <DEDUP_REMOVED lines=19> */
[----:B------:R-:W-:Y:S04]  /*91380*/  STL.64 [R1+0x3568], R4 ;  /* 0x0035680401007387 */ /* 0x000fe80000100a00 */
[----:B0-----:R-:W3:Y:S04]  /*91390*/  LDL.64 R6, [R1+0x118] ;  /* 0x0001180001067983 */ /* 0x001ee80000100a00 */
[----:B---3--:R0:W-:Y:S04]  /*913a0*/  STL.64 [R1+0x3580], R6 ;  /* 0x0035800601007387 */ /* 0x0081e80000100a00 */
[----:B0-----:R-:W3:Y:S04]  /*913b0*/  LDL.64 R6, [R1+0x128] ;  /* 0x0001280001067983 */ /* 0x001ee80000100a00 */
[----:B---3--:R0:W-:Y:S04]  /*913c0*/  STL.64 [R1+0x3598], R6 ;  /* 0x0035980601007387 */ /* 0x0081e80000100a00 */
[----:B------:R-:W3:Y:S04]  /*913d0*/  LDL.64 R22, [R1+0x108] ;  /* 0x0001080001167983 */ /* 0x000ee80000100a00 */
[----:B0-----:R-:W4:Y:S04]  /*913e0*/  LDL.64 R6, [R1+0x138] ;  /* 0x0001380001067983 */ /* 0x001f280000100a00 */
[----:B---3--:R0:W-:Y:S04]  /*913f0*/  STL.64 [R1+0x3578], R22 ;  /* 0x0035781601007387 */ /* 0x0081e80000100a00 */
[----:B------:R-:W3:Y:S04]  /*91400*/  LDL.LU R20, [R1+0xcd0] ;  /* 0x000cd00001147983 */ /* 0x000ee80000300800 */
[----:B------:R-:W3:Y:S04]  /*91410*/  LDL.LU R21, [R1+0xcd4] ;  /* 0x000cd40001157983 */ /* 0x000ee80000300800 */
[----:B0-----:R-:W4:Y:S04]  /*91420*/  LDL.LU R22, [R1+0xcd8] ;  /* 0x000cd80001167983 */ /* 0x001f280000300800 */
[----:B------:R-:W4:Y:S01]  /*91430*/  LDL.LU R23, [R1+0xcdc] ;  /* 0x000cdc0001177983 */ /* 0x000f220000300800 */
[----:B--2---:R-:W-:Y:S06]  /*91440*/  HMMA.16816.F32 R8, R24, R18, R8 ;  /* 0x000000121808723c */ /* 0x004fec0000001808 */
        /* <DEDUP_REMOVED lines=8> */
[----:B------:R-:W-:Y:S04]  /*914d0*/  STL [R1+0x337c], R12 ;  /* 0x00337c0c01007387 */ /* 0x000fe80000100800 */
[----:B------:R-:W-:Y:S04]  /*914e0*/  STL [R1+0x3378], R13 ;  /* 0x0033780d01007387 */ /* 0x000fe80000100800 */
        /* <DEDUP_REMOVED lines=11> */
[----:B0-----:R-:W3:Y:S04]  /*915a0*/  LDL.LU.64 R10, [R1+0x35b0] ;  /* 0x0035b000010a7983 */ /* 0x001ee80000300a00 */
[----:B------:R-:W3:Y:S01]  /*915b0*/  LDL.LU.64 R8, [R1+0x35a8] ;  /* 0x0035a80001087983 */ /* 0x000ee20000300a00 */
[----:B------:R-:W-:-:S02]  /*915c0*/  IMAD.MOV.U32 R2, RZ, RZ, R19 ;  /* 0x000000ffff027224 */ /* 0x000fc400078e0013 */
[----:B------:R-:W-:Y:S02]  /*915d0*/  IMAD.MOV.U32 R0, RZ, RZ, R18 ;  /* 0x000000ffff007224 */ /* 0x000fe400078e0012 */
[----:B------:R-:W4:Y:S04]  /*915e0*/  LDL.64 R18, [R1+0xf8] ;  /* 0x0000f80001127983 */ /* 0x000f280000100a00 */
        /* <DEDUP_REMOVED lines=21> */
[----:B------:R0:W-:Y:S04]  /*91740*/  STL [R1+0x3398], R12 ;  /* 0x0033980c01007387 */ /* 0x0001e80000100800 */
[----:B------:R1:W-:Y:S04]  /*91750*/  STL.64 [R1+0x3558], R14 ;  /* 0x0035580e01007387 */ /* 0x0003e80000100a00 */
[----:B0-----:R-:W4:Y:S04]  /*91760*/  LDL.LU R12, [R1+0xcb0] ;  /* 0x000cb000010c7983 */ /* 0x001f280000300800 */
[----:B------:R-:W4:Y:S04]  /*91770*/  LDL.LU R13, [R1+0xcb4] ;  /* 0x000cb400010d7983 */ /* 0x000f280000300800 */
[----:B-1----:R-:W4:Y:S04]  /*91780*/  LDL.LU R14, [R1+0xcb8] ;  /* 0x000cb800010e7983 */ /* 0x002f280000300800 */
        /* <DEDUP_REMOVED lines=17> */
[----:B------:R-:W3:Y:S04]  /*918a0*/  LDL.64 R22, [R1+0x98] ;  /* 0x0000980001167983 */ /* 0x000ee80000100a00 */
[----:B---3--:R0:W-:Y:S04]  /*918b0*/  STL.64 [R1+0x34f0], R22 ;  /* 0x0034f01601007387 */ /* 0x0081e80000100a00 */
[----:B0-----:R-:W3:Y:S04]  /*918c0*/  LDL.64 R22, [R1+0xa8] ;  /* 0x0000a80001167983 */ /* 0x001ee80000100a00 */
[----:B---3--:R0:W-:Y:S04]  /*918d0*/  STL.64 [R1+0x3508], R22 ;  /* 0x0035081601007387 */ /* 0x0081e80000100a00 */
[----:B0-----:R-:W3:Y:S01]  /*918e0*/  LDL.64 R22, [R1+0xb8] ;  /* 0x0000b80001167983 */ /* 0x001ee20000100a00 */
[----:B----4-:R-:W-:Y:S03]  /*918f0*/  HMMA.16816.F32 R12, R24, R18, R12 ;  /* 0x00000012180c723c */ /* 0x010fe6000000180c */
[----:B---3--:R0:W-:Y:S04]  /*91900*/  STL.64 [R1+0x3520], R22 ;  /* 0x0035201601007387 */ /* 0x0081e80000100a00 */
[----:B0-----:R-:W3:Y:S01]  /*91910*/  LDL.64 R22, [R1+0xc8] ;  /* 0x0000c80001167983 */ /* 0x001ee20000100a00 */
[----:B------:R-:W-:-:S02]  /*91920*/  IMAD.MOV.U32 R9, RZ, RZ, R18 ;  /* 0x000000ffff097224 */ /* 0x000fc400078e0012 */
[----:B------:R-:W-:Y:S01]  /*91930*/  IMAD.MOV.U32 R8, RZ, RZ, R19 ;  /* 0x000000ffff087224 */ /* 0x000fe200078e0013 */
[----:B---3--:R2:W-:Y:S04]  /*91940*/  STL.64 [R1+0x3538], R22 ;  /* 0x0035381601007387 */ /* 0x0085e80000100a00 */
[----:B------:R-:W-:Y:S04]  /*91950*/  STL [R1+0x33ac], R0 ;  /* 0x0033ac0001007387 */ /* 0x000fe80000100800 */
[----:B------:R-:W-:Y:S04]  /*91960*/  STL [R1+0x33a8], R2 ;  /* 0x0033a80201007387 */ /* 0x000fe80000100800 */
[----:B------:R0:W-:Y:S04]  /*91970*/  STL.64 [R1+0xcb0], R12 ;  /* 0x000cb00c01007387 */ /* 0x0001e80000100a00 */
[----:B------:R1:W-:Y:S01]  /*91980*/  STL.64 [R1+0xcb8], R14 ;  /* 0x000cb80e01007387 */ /* 0x0003e20000100a00 */
[----:B--2---:R-:W-:-:S02]  /*91990*/  IMAD.MOV.U32 R22, RZ, RZ, R5 ;  /* 0x000000ffff167224 */ /* 0x004fc400078e0005 */
[----:B------:R-:W-:Y:S01]  /*919a0*/  IMAD.MOV.U32 R23, RZ, RZ, R4 ;  /* 0x000000ffff177224 */ /* 0x000fe200078e0004 */
[----:B0-----:R-:W2:Y:S04]  /*919b0*/  LDL.LU R12, [R1+0xca0] ;  /* 0x000ca000010c7983 */ /* 0x001ea80000300800 */
[----:B------:R-:W2:Y:S04]  /*919c0*/  LDL.LU R13, [R1+0xca4] ;  /* 0x000ca400010d7983 */ /* 0x000ea80000300800 */
[----:B-1----:R-:W2:Y:S04]  /*919d0*/  LDL.LU R14, [R1+0xca8] ;  /* 0x000ca800010e7983 */ /* 0x002ea80000300800 */
[----:B------:R-:W2:Y:S04]  /*919e0*/  LDL.LU R15, [R1+0xcac] ;  /* 0x000cac00010f7983 */ /* 0x000ea80000300800 */
[----:B------:R0:W-:Y:S04]  /*919f0*/  STL.64 [R1+0x3550], R22 ;  /* 0x0035501601007387 */ /* 0x0001e80000100a00 */
        /* <DEDUP_REMOVED lines=73> */
[----:B0-----:R-:W3:Y:S04]  /*91e90*/  LDL.LU.64 R18, [R1+0x3500] ;  /* 0x0035000001127983 */ /* 0x001ee80000300a00 */
[----:B------:R-:W3:Y:S04]  /*91ea0*/  LDL.LU.64 R16, [R1+0x34f8] ;  /* 0x0034f80001107983 */ /* 0x000ee80000300a00 */
[----:B------:R-:W2:Y:S04]  /*91eb0*/  LDL.LU.64 R22, [R1+0x34f0] ;  /* 0x0034f00001167983 */ /* 0x000ea80000300a00 */
[----:B------:R-:W-:Y:S04]  /*91ec0*/  STL [R1+0x33d4], R9 ;  /* 0x0033d40901007387 */ /* 0x000fe80000100800 */
[----:B------:R0:W-:Y:S04]  /*91ed0*/  STL [R1+0x33d0], R8 ;  /* 0x0033d00801007387 */ /* 0x0001e80000100800 */
[----:B------:R1:W-:Y:S04]  /*91ee0*/  STL.64 [R1+0x34d0], R10 ;  /* 0x0034d00a01007387 */ /* 0x0003e80000100a00 */
[----:B0-----:R-:W2:Y:S04]  /*91ef0*/  LDL.LU R8, [R1+0xc50] ;  /* 0x000c500001087983 */ /* 0x001ea80000300800 */
[----:B------:R-:W2:Y:S04]  /*91f00*/  LDL.LU R9, [R1+0xc54] ;  /* 0x000c540001097983 */ /* 0x000ea80000300800 */
[----:B-1----:R-:W2:Y:S04]  /*91f10*/  LDL.LU R10, [R1+0xc58] ;  /* 0x000c5800010a7983 */ /* 0x002ea80000300800 */
[----:B------:R-:W2:Y:S02]  /*91f20*/  LDL.LU R11, [R1+0xc5c] ;  /* 0x000c5c00010b7983 */ /* 0x000ea40000300800 */
[----:B--2---:R-:W-:Y:S06]  /*91f30*/  HMMA.16816.F32 R8, R24, R22, R8 ;  /* 0x000000161808723c */ /* 0x004fec0000001808 */
[----:B------:R-:W-:-:S02]  /*91f40*/  IMAD.MOV.U32 R13, RZ, RZ, R23 ;  /* 0x000000ffff0d7224 */ /* 0x000fc400078e0017 */
[----:B------:R-:W-:-:S15]  /*91f50*/  IMAD.MOV.U32 R12, RZ, RZ, R22 ;  /* 0x000000ffff0c7224 */ /* 0x000fde00078e0016 */
[----:B------:R-:W-:Y:S04]  /*91f60*/  STL.64 [R1+0xc50], R8 ;  /* 0x000c500801007387 */ /* 0x000fe80000100a00 */
[----:B------:R3:W-:Y:S02]  /*91f70*/  STL.64 [R1+0xc58], R10 ;  /* 0x000c580a01007387 */ /* 0x0007e40000100a00 */
[----:B---3--:R-:W-:Y:S02]  /*91f80*/  HMMA.16816.F32 R8, R24, R6, R16 ;  /* 0x000000061808723c */ /* 0x008fe40000001810 */
[----:B------:R-:W-:Y:S04]  /*91f90*/  STL [R1+0x33dc], R13 ;  /* 0x0033dc0d01007387 */ /* 0x000fe80000100800 */
[----:B------:R-:W-:Y:S04]  /*91fa0*/  STL [R1+0x33d8], R12 ;  /* 0x0033d80c01007387 */ /* 0x000fe80000100800 */
[----:B----4-:R-:W-:-:S13]  /*91fb0*/  STL.64 [R1+0x34c8], R14 ;  /* 0x0034c80e01007387 */ /* 0x010fda0000100a00 */
        /* <DEDUP_REMOVED lines=8> */
[----:B------:R-:W2:Y:S01]  /*92040*/  LDL.64 R14, [R1+0x68] ;  /* 0x00006800010e7983 */ /* 0x000ea20000100a00 */
[----:B------:R-:W-:-:S02]  /*92050*/  IMAD.MOV.U32 R28, RZ, RZ, R6 ;  /* 0x000000ffff1c7224 */ /* 0x000fc400078e0006 */
[----:B------:R-:W-:Y:S01]  /*92060*/  IMAD.MOV.U32 R29, RZ, RZ, R7 ;  /* 0x000000ffff1d7224 */ /* 0x000fe200078e0007 */
[----:B0-----:R-:W3:Y:S04]  /*92070*/  LDL.64 R10, [R1+0x78] ;  /* 0x00007800010a7983 */ /* 0x001ee80000100a00 */
[----:B--2---:R0:W-:Y:S04]  /*92080*/  STL.64 [R1+0x34e8], R14 ;  /* 0x0034e80e01007387 */ /* 0x0041e80000100a00 */
[----:B------:R-:W3:Y:S04]  /*92090*/  LDL.LU R12, [R1+0xc30] ;  /* 0x000c3000010c7983 */ /* 0x000ee80000300800 */
[----:B------:R-:W3:Y:S04]  /*920a0*/  LDL.LU R13, [R1+0xc34] ;  /* 0x000c3400010d7983 */ /* 0x000ee80000300800 */
[----:B0-----:R-:W3:Y:S04]  /*920b0*/  LDL.LU R14, [R1+0xc38] ;  /* 0x000c3800010e7983 */ /* 0x001ee80000300800 */
[----:B------:R-:W3:Y:S04]  /*920c0*/  LDL.LU R15, [R1+0xc3c] ;  /* 0x000c3c00010f7983 */ /* 0x000ee80000300800 */
[----:B------:R-:W2:Y:S04]  /*920d0*/  LDL.LU R4, [R1+0xbe0] ;  /* 0x000be00001047983 */ /* 0x000ea80000300800 */
[----:B------:R-:W2:Y:S04]  /*920e0*/  LDL.LU R5, [R1+0xbe4] ;  /* 0x000be40001057983 */ /* 0x000ea80000300800 */
[----:B------:R-:W4:Y:S04]  /*920f0*/  LDL.LU R6, [R1+0xbe8] ;  /* 0x000be80001067983 */ /* 0x000f280000300800 */
[----:B------:R-:W4:Y:S04]  /*92100*/  LDL.LU R7, [R1+0xbec] ;  /* 0x000bec0001077983 */ /* 0x000f280000300800 */
[----:B------:R-:W3:Y:S04]  /*92110*/  LDL.LU R16, [R1+0xc10] ;  /* 0x000c100001107983 */ /* 0x000ee80000300800 */
[----:B------:R-:W3:Y:S04]  /*92120*/  LDL.LU R17, [R1+0xc14] ;  /* 0x000c140001117983 */ /* 0x000ee80000300800 */
[----:B------:R-:W3:Y:S04]  /*92130*/  LDL.LU R18, [R1+0xc18] ;  /* 0x000c180001127983 */ /* 0x000ee80000300800 */
[----:B------:R-:W3:Y:S04]  /*92140*/  LDL.LU R19, [R1+0xc1c] ;  /* 0x000c1c0001137983 */ /* 0x000ee80000300800 */
[----:B----4-:R0:W-:Y:S04]  /*92150*/  STL.64 [R1+0x3498], R6 ;  /* 0x0034980601007387 */ /* 0x0101e80000100a00 */
[----:B--2---:R-:W-:Y:S04]  /*92160*/  STL.64 [R1+0x3490], R4 ;  /* 0x0034900401007387 */ /* 0x004fe80000100a00 */
[----:B0-----:R-:W2:Y:S04]  /*92170*/  LDL.64 R6, [R1+0x38] ;  /* 0x0000380001067983 */ /* 0x001ea80000100a00 */
[----:B--2---:R0:W-:Y:S04]  /*92180*/  STL.64 [R1+0x34a8], R6 ;  /* 0x0034a80601007387 */ /* 0x0041e80000100a00 */
[----:B------:R-:W2:Y:S04]  /*92190*/  LDL.64 R22, [R1+0x28] ;  /* 0x0000280001167983 */ /* 0x000ea80000100a00 */
[----:B0-----:R-:W4:Y:S04]  /*921a0*/  LDL.64 R6, [R1+0x48] ;  /* 0x0000480001067983 */ /* 0x001f280000100a00 */
[----:B--2---:R0:W-:Y:S04]  /*921b0*/  STL.64 [R1+0x34a0], R22 ;  /* 0x0034a01601007387 */ /* 0x0041e80000100a00 */
[----:B------:R-:W2:Y:S04]  /*921c0*/  LDL.LU R20, [R1+0xbf0] ;  /* 0x000bf00001147983 */ /* 0x000ea80000300800 */
[----:B------:R-:W2:Y:S04]  /*921d0*/  LDL.LU R21, [R1+0xbf4] ;  /* 0x000bf40001157983 */ /* 0x000ea80000300800 */
[----:B0-----:R-:W4:Y:S04]  /*921e0*/  LDL.LU R22, [R1+0xbf8] ;  /* 0x000bf80001167983 */ /* 0x001f280000300800 */
[----:B------:R-:W4:Y:S01]  /*921f0*/  LDL.LU R23, [R1+0xbfc] ;  /* 0x000bfc0001177983 */ /* 0x000f220000300800 */
[----:B---3--:R-:W-:Y:S06]  /*92200*/  HMMA.16816.F32 R12, R24, R10, R12 ;  /* 0x0000000a180c723c */ /* 0x008fec000000180c */
[----:B------:R-:W-:-:S02]  /*92210*/  IMAD.MOV.U32 R2, RZ, RZ, R10 ;  /* 0x000000ffff027224 */ /* 0x000fc400078e000a */
[----:B------:R-:W-:Y:S01]  /*92220*/  IMAD.MOV.U32 R0, RZ, RZ, R11 ;  /* 0x000000ffff007224 */ /* 0x000fe200078e000b */
[----:B----4-:R-:W-:Y:S04]  /*92230*/  STL.64 [R1+0x34b8], R22 ;  /* 0x0034b81601007387 */ /* 0x010fe80000100a00 */
[----:B--2---:R0:W-:Y:S04]  /*92240*/  STL.64 [R1+0x34b0], R20 ;  /* 0x0034b01401007387 */ /* 0x0041e80000100a00 */
        /* <DEDUP_REMOVED lines=18> */
[----:B------:R-:W-:Y:S02]  /*92370*/  IMAD.MOV.U32 R8, RZ, RZ, R15 ;  /* 0x000000ffff087224 */ /* 0x000fe400078e000f */
[----:B------:R-:W-:-:S02]  /*92380*/  IMAD.MOV.U32 R9, RZ, RZ, R14 ;  /* 0x000000ffff097224 */ /* 0x000fc400078e000e */
[----:B------:R-:W4:Y:S04]  /*92390*/  LDL.LU.64 R14, [R1+0x34c8] ;  /* 0x0034c800010e7983 */ /* 0x000f280000300a00 */
[----:B------:R-:W-:Y:S04]  /*923a0*/  STL [R1+0x33f4], R8 ;  /* 0x0033f40801007387 */ /* 0x000fe80000100800 */
[----:B------:R-:W-:Y:S04]  /*923b0*/  STL [R1+0x33f0], R9 ;  /* 0x0033f00901007387 */ /* 0x000fe80000100800 */
[----:B---3--:R0:W-:Y:S04]  /*923c0*/  STL.64 [R1+0x3480], R10 ;  /* 0x0034800a01007387 */ /* 0x0081e80000100a00 */
[----:B0-----:R-:W3:Y:S01]  /*923d0*/  LDL.64 R10, [R1+0x58] ;  /* 0x00005800010a7983 */ /* 0x001ee20000100a00 */
[----:B--2---:R-:W-:Y:S06]  /*923e0*/  HMMA.16816.F32 R20, R24, R6, R20 ;  /* 0x000000061814723c */ /* 0x004fec0000001814 */
[----:B------:R-:W-:-:S02]  /*923f0*/  IMAD.MOV.U32 R29, RZ, RZ, R6 ;  /* 0x000000ffff1d7224 */ /* 0x000fc400078e0006 */
[----:B------:R-:W-:Y:S01]  /*92400*/  IMAD.MOV.U32 R28, RZ, RZ, R7 ;  /* 0x000000ffff1c7224 */ /* 0x000fe200078e0007 */
[----:B---3--:R-:W-:Y:S06]  /*92410*/  HMMA.16816.F32 R16, R24, R10, R16 ;  /* 0x0000000a1810723c */ /* 0x008fec0000001810 */
[----:B------:R-:W-:Y:S02]  /*92420*/  IMAD.MOV.U32 R12, RZ, RZ, R11 ;  /* 0x000000ffff0c7224 */ /* 0x000fe400078e000b */
[----:B------:R-:W-:-:S15]  /*92430*/  IMAD.MOV.U32 R13, RZ, RZ, R10 ;  /* 0x000000ffff0d7224 */ /* 0x000fde00078e000a */
[----:B------:R0:W-:Y:S04]  /*92440*/  STL.64 [R1+0xc10], R16 ;  /* 0x000c101001007387 */ /* 0x0001e80000100a00 */
[----:B------:R1:W-:Y:S04]  /*92450*/  STL.64 [R1+0xc18], R18 ;  /* 0x000c181201007387 */ /* 0x0003e80000100a00 */
[----:B0-----:R-:W2:Y:S04]  /*92460*/  LDL.LU.64 R16, [R1+0x34c0] ;  /* 0x0034c00001107983 */ /* 0x001ea80000300a00 */
[----:B------:R-:W3:Y:S04]  /*92470*/  LDL.LU R8, [R1+0xbd0] ;  /* 0x000bd00001087983 */ /* 0x000ee80000300800 */
[----:B------:R-:W3:Y:S04]  /*92480*/  LDL.LU R9, [R1+0xbd4] ;  /* 0x000bd40001097983 */ /* 0x000ee80000300800 */
[----:B------:R-:W3:Y:S04]  /*92490*/  LDL.LU R10, [R1+0xbd8] ;  /* 0x000bd800010a7983 */ /* 0x000ee80000300800 */
[----:B------:R-:W3:Y:S04]  /*924a0*/  LDL.LU R11, [R1+0xbdc] ;  /* 0x000bdc00010b7983 */ /* 0x000ee80000300800 */
[----:B-1----:R-:W3:Y:S04]  /*924b0*/  LDL.64 R18, [R1+0x18] ;  /* 0x0000180001127983 */ /* 0x002ee80000100a00 */
[----:B------:R0:W-:Y:S04]  /*924c0*/  STL [R1+0x33fc], R12 ;  /* 0x0033fc0c01007387 */ /* 0x0001e80000100800 */
[----:B------:R1:W-:Y:S04]  /*924d0*/  STL [R1+0x33f8], R13 ;  /* 0x0033f80d01007387 */ /* 0x0003e80000100800 */
[----:B----4-:R4:W-:Y:S04]  /*924e0*/  STL.64 [R1+0x3478], R14 ;  /* 0x0034780e01007387 */ /* 0x0109e80000100a00 */
[----:B0-----:R-:W2:Y:S04]  /*924f0*/  LDL.LU R12, [R1+0xbc0] ;  /* 0x000bc000010c7983 */ /* 0x001ea80000300800 */
[----:B-1----:R-:W2:Y:S04]  /*92500*/  LDL.LU R13, [R1+0xbc4] ;  /* 0x000bc400010d7983 */ /* 0x002ea80000300800 */
[----:B----4-:R-:W4:Y:S04]  /*92510*/  LDL.LU R14, [R1+0xbc8] ;  /* 0x000bc800010e7983 */ /* 0x010f280000300800 */
[----:B------:R-:W4:Y:S04]  /*92520*/  LDL.LU R15, [R1+0xbcc] ;  /* 0x000bcc00010f7983 */ /* 0x000f280000300800 */
        /* <DEDUP_REMOVED lines=13> */
[----:B---3--:R-:W-:-:S15]  /*92600*/  HMMA.16816.F32 R4, R24, R22, R4 ;  /* 0x000000161804723c */ /* 0x008fde0000001804 */
[----:B------:R-:W-:-:S08]  /*92610*/  NOP ;  /* 0x0000000000007918 */ /* 0x000fd00000000000 */
[----:B------:R0:W-:Y:S04]  /*92620*/  STL.64 [R1+0xbe0], R4 ;  /* 0x000be00401007387 */ /* 0x0001e80000100a00 */
[----:B------:R-:W-:Y:S04]  /*92630*/  STL.64 [R1+0xbe8], R6 ;  /* 0x000be80601007387 */ /* 0x000fe80000100a00 */
[----:B------:R-:W3:Y:S01]  /*92640*/  LDL.LU.64 R20, [R1+0x3488] ;  /* 0x0034880001147983 */ /* 0x000ee20000300a00 */
[----:B0-----:R-:W-:Y:S02]  /*92650*/  IMAD.MOV.U32 R5, RZ, RZ, R22 ;  /* 0x000000ffff057224 */ /* 0x001fe400078e0016 */
[----:B------:R-:W-:-:S05]  /*92660*/  IMAD.MOV.U32 R4, RZ, RZ, R23 ;  /* 0x000000ffff047224 */ /* 0x000fca00078e0017 */
[----:B------:R0:W-:Y:S04]  /*92670*/  STL.64 [R1+0x3448], R4 ;  /* 0x0034480401007387 */ /* 0x0001e80000100a00 */
        /* <DEDUP_REMOVED lines=9> */
[----:B------:R-:W4:Y:S01]  /*92710*/  LDL.LU R7, [R1+0xbbc] ;  /* 0x000bbc0001077983 */ /* 0x000f220000300800 */
[----:B------:R-:W-:Y:S03]  /*92720*/  HMMA.16816.F32 R8, R24, R18, R8 ;  /* 0x000000121808723c */ /* 0x000fe60000001808 */
[----:B----4-:R0:W-:Y:S04]  /*92730*/  STL.64 [R1+0x3470], R6 ;  /* 0x0034700601007387 */ /* 0x0101e80000100a00 */
[----:B--2---:R-:W-:Y:S04]  /*92740*/  STL.64 [R1+0x3468], R4 ;  /* 0x0034680401007387 */ /* 0x004fe80000100a00 */
[----:B0-----:R-:W2:-:S12]  /*92750*/  LDL.64 R6, [R1+0x8] ;  /* 0x0000080001067983 */ /* 0x001e980000100a00 */
[----:B------:R-:W-:Y:S04]  /*92760*/  STL.64 [R1+0xbd0], R8 ;  /* 0x000bd00801007387 */ /* 0x000fe80000100a00 */
[----:B------:R0:W-:Y:S01]  /*92770*/  STL.64 [R1+0xbd8], R10 ;  /* 0x000bd80a01007387 */ /* 0x0001e20000100a00 */
[----:B------:R-:W-:Y:S02]  /*92780*/  IMAD.MOV.U32 R23, RZ, RZ, R16 ;  /* 0x000000ffff177224 */ /* 0x000fe400078e0010 */
[----:B------:R-:W-:Y:S01]  /*92790*/  IMAD.MOV.U32 R22, RZ, RZ, R17 ;  /* 0x000000ffff167224 */ /* 0x000fe200078e0011 */
[----:B0-----:R-:W4:Y:S04]  /*927a0*/  LDL.LU.64 R10, [R1+0x3480] ;  /* 0x00348000010a7983 */ /* 0x001f280000300a00 */
[----:B------:R-:W3:Y:S01]  /*927b0*/  LDL.LU R16, [R1+0x440] ;  /* 0x0004400001107983 */ /* 0x000ee20000300800 */
[----:B------:R-:W-:-:S03]  /*927c0*/  IMAD.MOV.U32 R8, RZ, RZ, R18 ;  /* 0x000000ffff087224 */ /* 0x000fc600078e0012 */
[----:B------:R-:W3:Y:S01]  /*927d0*/  LDL.LU R17, [R1+0x444] ;  /* 0x0004440001117983 */ /* 0x000ee20000300800 */
[----:B------:R-:W-:-:S03]  /*927e0*/  IMAD.MOV.U32 R9, RZ, RZ, R19 ;  /* 0x000000ffff097224 */ /* 0x000fc600078e0013 */
[----:B------:R-:W3:Y:S04]  /*927f0*/  LDL.LU R18, [R1+0x448] ;  /* 0x0004480001127983 */ /* 0x000ee80000300800 */
[----:B------:R-:W3:Y:S01]  /*92800*/  LDL.LU R19, [R1+0x44c] ;  /* 0x00044c0001137983 */ /* 0x000ee20000300800 */
        /* <DEDUP_REMOVED lines=13> */
[----:B0-----:R-:W2:Y:S04]  /*928e0*/  LDL.LU.64 R6, [R1+0x3460] ;  /* 0x0034600001067983 */ /* 0x001ea80000300a00 */
[----:B------:R-:W2:Y:S04]  /*928f0*/  LDL.LU.64 R4, [R1+0x3458] ;  /* 0x0034580001047983 */ /* 0x000ea80000300a00 */
[----:B------:R4:W-:Y:S04]  /*92900*/  STL.64 [R1+0x3138], R14 ;  /* 0x0031380e01007387 */ /* 0x0009e80000100a00 */
[----:B------:R0:W-:Y:S01]  /*92910*/  STL.64 [R1+0x3400], R12 ;  /* 0x0034000c01007387 */ /* 0x0001e20000100a00 */
[----:B----4-:R-:W-:-:S03]  /*92920*/  IMAD.MOV.U32 R14, RZ, RZ, R11 ;  /* 0x000000ffff0e7224 */ /* 0x010fc600078e000b */
[----:B------:R-:W2:Y:S01]  /*92930*/  LDL.LU R11, [R1+0x3450] ;  /* 0x00345000010b7983 */ /* 0x000ea20000300800 */
[----:B------:R-:W-:-:S05]  /*92940*/  IMAD.MOV.U32 R15, RZ, RZ, R3 ;  /* 0x000000ffff0f7224 */ /* 0x000fca00078e0003 */
[----:B------:R1:W-:Y:S04]  /*92950*/  STL.64 [R1+0x3410], R14 ;  /* 0x0034100e01007387 */ /* 0x0003e80000100a00 */
[----:B0-----:R-:W4:Y:S04]  /*92960*/  LDL.LU R12, [R1+0x3d0] ;  /* 0x0003d000010c7983 */ /* 0x001f280000300800 */
[----:B------:R-:W4:Y:S04]  /*92970*/  LDL.LU R13, [R1+0x3d4] ;  /* 0x0003d400010d7983 */ /* 0x000f280000300800 */
[----:B-1----:R-:W3:Y:S04]  /*92980*/  LDL.LU R14, [R1+0x3d8] ;  /* 0x0003d800010e7983 */ /* 0x002ee80000300800 */
[----:B------:R-:W3:Y:S01]  /*92990*/  LDL.LU R15, [R1+0x3dc] ;  /* 0x0003dc00010f7983 */ /* 0x000ee20000300800 */
[----:B------:R-:W0:Y:S01]  /*929a0*/  S2R R3, SR_TID.X ;  /* 0x0000000000037919 */ /* 0x000e220000002100 */
[----:B--2---:R-:W-:Y:S02]  /*929b0*/  HMMA.16816.F32 R4, R24, R10, R4 ;  /* 0x0000000a1804723c */ /* 0x004fe40000001804 */
[----:B---3--:R-:W-:Y:S04]  /*929c0*/  STL.64 [R1+0x3428], R14 ;  /* 0x0034280e01007387 */ /* 0x008fe80000100a00 */
[----:B----4-:R1:W-:Y:S04]  /*929d0*/  STL.64 [R1+0x3420], R12 ;  /* 0x0034200c01007387 */ /* 0x0103e80000100a00 */
[----:B-1----:R-:W2:Y:S04]  /*929e0*/  LDL.LU R12, [R1+0x3e0] ;  /* 0x0003e000010c7983 */ /* 0x002ea80000300800 */
[----:B------:R-:W2:Y:S04]  /*929f0*/  LDL.LU R13, [R1+0x3e4] ;  /* 0x0003e400010d7983 */ /* 0x000ea80000300800 */
[----:B------:R-:W2:Y:S04]  /*92a00*/  LDL.LU R14, [R1+0x3e8] ;  /* 0x0003e800010e7983 */ /* 0x000ea80000300800 */
[----:B------:R-:W2:Y:S04]  /*92a10*/  LDL.LU R15, [R1+0x3ec] ;  /* 0x0003ec00010f7983 */ /* 0x000ea80000300800 */
[----:B------:R1:W-:Y:S04]  /*92a20*/  STL.64 [R1+0xba0], R4 ;  /* 0x000ba00401007387 */ /* 0x0003e80000100a00 */
[----:B------:R0:W-:Y:S04]  /*92a30*/  STL.64 [R1+0xba8], R6 ;  /* 0x000ba80601007387 */ /* 0x0001e80000100a00 */
[----:B-1----:R-:W3:Y:S01]  /*92a40*/  LDL.LU.64 R4, [R1+0x3448] ;  /* 0x0034480001047983 */ /* 0x002ee20000300a00 */
[C---:B0-----:R-:W-:Y:S01]  /*92a50*/  LOP3.LUT R6, R3.reuse, 0x7, RZ, 0xc0, !PT ;  /* 0x0000000703067812 */ /* 0x041fe200078ec0ff */
[----:B------:R-:W-:-:S02]  /*92a60*/  IMAD.SHL.U32 R7, R3, 0x80, RZ ;  /* 0x0000008003077824 */ /* 0x000fc400078e00ff */
[----:B------:R-:W-:Y:S02]  /*92a70*/  IMAD.SHL.U32 R3, R3, 0x2, RZ ;  /* 0x0000000203037824 */ /* 0x000fe400078e00ff */
[----:B------:R-:W-:Y:S01]  /*92a80*/  IMAD R6, R6, 0x110, RZ ;  /* 0x0000011006067824 */ /* 0x000fe200078e02ff */
[----:B------:R-:W-:Y:S04]  /*92a90*/  STL.64 [R1+0x3130], R10 ;  /* 0x0031300a01007387 */ /* 0x000fe80000100a00 */
[----:B------:R0:W-:Y:S01]  /*92aa0*/  STL.64 [R1+0x3408], R8 ;  /* 0x0034080801007387 */ /* 0x0001e20000100a00 */
[----:B------:R-:W-:-:S04]  /*92ab0*/  LOP3.LUT R3, R6, 0x10, R3, 0x78, !PT ;  /* 0x0000001006037812 */ /* 0x000fc800078e7803 */
[----:B------:R-:W-:Y:S01]  /*92ac0*/  LOP3.LUT R3, R3, 0x800, R7, 0xf8, !PT ;  /* 0x0000080003037812 */ /* 0x000fe200078ef807 */
[----:B0-----:R-:W4:Y:S04]  /*92ad0*/  LDL.LU R8, [R1+0x620] ;  /* 0x0006200001087983 */ /* 0x001f280000300800 */
[----:B------:R-:W4:Y:S04]  /*92ae0*/  LDL.LU R9, [R1+0x624] ;  /* 0x0006240001097983 */ /* 0x000f280000300800 */
[----:B------:R-:W4:Y:S04]  /*92af0*/  LDL.LU R10, [R1+0x628] ;  /* 0x00062800010a7983 */ /* 0x000f280000300800 */
[----:B------:R-:W4:Y:S04]  /*92b00*/  LDL.LU R11, [R1+0x62c] ;  /* 0x00062c00010b7983 */ /* 0x000f280000300800 */
[----:B------:R-:W2:Y:S04]  /*92b10*/  LDL.LU R6, [R1+0x3444] ;  /* 0x0034440001067983 */ /* 0x000ea80000300800 */
[----:B------:R-:W2:Y:S02]  /*92b20*/  LDL.LU R7, [R1+0x3440] ;  /* 0x0034400001077983 */ /* 0x000ea40000300800 */
[----:B--2---:R-:W-:Y:S02]  /*92b30*/  HMMA.16816.F32 R24, R24, R6, R16 ;  /* 0x000000061818723c */ /* 0x004fe40000001810 */
[----:B------:R-:W2:Y:S04]  /*92b40*/  LDL.LU.64 R18, [R1+0x3438] ;  /* 0x0034380001127983 */ /* 0x000ea80000300a00 */
[----:B------:R-:W2:-:S15]  /*92b50*/  LDL.LU.64 R16, [R1+0x3430] ;  /* 0x0034300001107983 */ /* 0x000e9e0000300a00 */
[----:B------:R-:W-:-:S02]  /*92b60*/  NOP ;  /* 0x0000000000007918 */ /* 0x000fc40000000000 */
[----:B------:R-:W-:Y:S04]  /*92b70*/  STL.64 [R1+0x440], R24 ;  /* 0x0004401801007387 */ /* 0x000fe80000100a00 */
[----:B------:R0:W-:Y:S02]  /*92b80*/  STL.64 [R1+0x448], R26 ;  /* 0x0004481a01007387 */ /* 0x0001e40000100a00 */
[----:B0-----:R-:W-:Y:S02]  /*92b90*/  IMAD.MOV.U32 R26, RZ, RZ, R21 ;  /* 0x000000ffff1a7224 */ /* 0x001fe400078e0015 */
[----:B------:R-:W-:Y:S01]  /*92ba0*/  IMAD.MOV.U32 R27, RZ, RZ, R20 ;  /* 0x000000ffff1b7224 */ /* 0x000fe200078e0014 */
[----:B------:R-:W-:Y:S01]  /*92bb0*/  STL.64 [R1+0x3140], R6 ;  /* 0x0031400601007387 */ /* 0x000fe20000100a00 */
[----:B--2---:R-:W-:Y:S03]  /*92bc0*/  HMMA.16816.F32 R20, R16, R22, R12 ;  /* 0x000000161014723c */ /* 0x004fe6000000180c */
[----:B------:R-:W2:Y:S04]  /*92bd0*/  LDL.LU.64 R14, [R1+0x3428] ;  /* 0x00342800010e7983 */ /* 0x000ea80000300a00 */
[----:B------:R-:W2:-:S15]  /*92be0*/  LDL.LU.64 R12, [R1+0x3420] ;  /* 0x00342000010c7983 */ /* 0x000e9e0000300a00 */
[----:B------:R-:W-:-:S01]  /*92bf0*/  NOP ;  /* 0x0000000000007918 */ /* 0x000fc20000000000 */
[----:B------:R-:W-:Y:S04]  /*92c00*/  STL.64 [R1+0x3e0], R20 ;  /* 0x0003e01401007387 */ /* 0x000fe80000100a00 */
[----:B------:R0:W-:Y:S04]  /*92c10*/  STL.64 [R1+0x3e8], R22 ;  /* 0x0003e81601007387 */ /* 0x0001e80000100a00 */
[----:B0-----:R-:W2:Y:S01]  /*92c20*/  LDL.LU.64 R22, [R1+0x3418] ;  /* 0x0034180001167983 */ /* 0x001ea20000300a00 */
[----:B------:R-:W-:Y:S01]  /*92c30*/  LOP3.LUT R3, R3, 0x60, RZ, 0x3c, !PT ;  /* 0x0000006003037812 */ /* 0x000fe200078e3cff */
[----:B--2---:R-:W-:Y:S02]  /*92c40*/  HMMA.16816.F32 R20, R16, R22, R12 ;  /* 0x000000161014723c */ /* 0x004fe4000000180c */
[----:B------:R-:W4:-:S15]  /*92c50*/  LDL.LU.64 R14, [R1+0x3410] ;  /* 0x00341000010e7983 */ /* 0x000f1e0000300a00 */
[----:B------:R-:W-:-:S06]  /*92c60*/  NOP ;  /* 0x0000000000007918 */ /* 0x000fcc0000000000 */
[----:B------:R-:W-:Y:S04]  /*92c70*/  STL.64 [R1+0x3d0], R20 ;  /* 0x0003d01401007387 */ /* 0x000fe80000100a00 */
[----:B------:R-:W-:Y:S04]  /*92c80*/  STL.64 [R1+0x3d8], R22 ;  /* 0x0003d81601007387 */ /* 0x000fe80000100a00 */
[----:B------:R-:W0:Y:S04]  /*92c90*/  LDSM.16.MT88.4 R20, [R3+UR4+0x13000] ;  /* 0x013000040314783b */ /* 0x000e280008004200 */
[----:B0-----:R-:W-:Y:S04]  /*92ca0*/  STL.64 [R1+0x3150], R22 ;  /* 0x0031501601007387 */ /* 0x001fe80000100a00 */
[----:B------:R0:W-:Y:S04]  /*92cb0*/  STL.64 [R1+0x3148], R20 ;  /* 0x0031481401007387 */ /* 0x0001e80000100a00 */
[----:B0-----:R-:W2:Y:S04]  /*92cc0*/  LDL.LU R20, [R1+0x610] ;  /* 0x0006100001147983 */ /* 0x001ea80000300800 */
[----:B------:R-:W2:Y:S04]  /*92cd0*/  LDL.LU R21, [R1+0x614] ;  /* 0x0006140001157983 */ /* 0x000ea80000300800 */
[----:B------:R-:W2:Y:S04]  /*92ce0*/  LDL.LU R22, [R1+0x618] ;  /* 0x0006180001167983 */ /* 0x000ea80000300800 */
[----:B------:R-:W2:Y:S01]  /*92cf0*/  LDL.LU R23, [R1+0x61c] ;  /* 0x00061c0001177983 */ /* 0x000ea20000300800 */
[----:B----4-:R-:W-:Y:S03]  /*92d00*/  HMMA.16816.F32 R12, R16, R14, R8 ;  /* 0x0000000e100c723c */ /* 0x010fe60000001808 */
[----:B------:R-:W4:-:S15]  /*92d10*/  LDL.LU.64 R8, [R1+0x3408] ;  /* 0x0034080001087983 */ /* 0x000f1e0000300a00 */
[----:B------:R-:W-:-:S05]  /*92d20*/  NOP ;  /* 0x0000000000007918 */ /* 0x000fca0000000000 */
[----:B------:R0:W-:Y:S04]  /*92d30*/  STL.64 [R1+0x620], R12 ;  /* 0x0006200c01007387 */ /* 0x0001e80000100a00 */
[----:B------:R-:W-:Y:S04]  /*92d40*/  STL.64 [R1+0x628], R14 ;  /* 0x0006280e01007387 */ /* 0x000fe80000100a00 */
[----:B0-----:R-:W3:Y:S01]  /*92d50*/  LDL.LU.64 R12, [R1+0x3400] ;  /* 0x00340000010c7983 */ /* 0x001ee20000300a00 */
[----:B--2---:R-:W-:Y:S01]  /*92d60*/  HMMA.16816.F32 R20, R16, R26, R20 ;  /* 0x0000001a1014723c */ /* 0x004fe20000001814 */
[----:B----4-:R-:W-:-:S02]  /*92d70*/  IMAD.MOV.U32 R6, RZ, RZ, R8 ;  /* 0x000000ffff067224 */ /* 0x010fc400078e0008 */
[----:B------:R-:W-:-:S04]  /*92d80*/  IMAD.MOV.U32 R7, RZ, RZ, R9 ;  /* 0x000000ffff077224 */ /* 0x000fc800078e0009 */
[----:B---3--:R-:W-:Y:S02]  /*92d90*/  IMAD.MOV.U32 R26, RZ, RZ, R12 ;  /* 0x000000ffff1a7224 */ /* 0x008fe400078e000c */
[----:B------:R-:W-:Y:S01]  /*92da0*/  IMAD.MOV.U32 R27, RZ, RZ, R13 ;  /* 0x000000ffff1b7224 */ /* 0x000fe200078e000d */
[----:B------:R-:W2:-:S13]  /*92db0*/  LDL.LU R12, [R1+0x33fc] ;  /* 0x0033fc00010c7983 */ /* 0x000e9a0000300800 */
[----:B------:R0:W-:Y:S04]  /*92dc0*/  STL.64 [R1+0x610], R20 ;  /* 0x0006101401007387 */ /* 0x0001e80000100a00 */
[----:B------:R1:W-:Y:S04]  /*92dd0*/  STL.64 [R1+0x618], R22 ;  /* 0x0006181601007387 */ /* 0x0003e80000100a00 */
[----:B------:R-:W3:Y:S04]  /*92de0*/  LDL.LU R13, [R1+0x33f8] ;  /* 0x0033f800010d7983 */ /* 0x000ee80000300800 */
[----:B------:R4:W-:Y:S04]  /*92df0*/  STL.64 [R1+0x3158], R26 ;  /* 0x0031581a01007387 */ /* 0x0009e80000100a00 */
[----:B------:R-:W2:Y:S04]  /*92e00*/  LDL.LU R8, [R1+0x33f4] ;  /* 0x0033f40001087983 */ /* 0x000ea80000300800 */
[----:B------:R-:W2:Y:S04]  /*92e10*/  LDL.LU R9, [R1+0x33f0] ;  /* 0x0033f00001097983 */ /* 0x000ea80000300800 */
[----:B------:R3:W-:Y:S04]  /*92e20*/  STL.64 [R1+0x3160], R6 ;  /* 0x0031600601007387 */ /* 0x0007e80000100a00 */
[----:B0-----:R-:W3:Y:S04]  /*92e30*/  LDL.LU R20, [R1+0x490] ;  /* 0x0004900001147983 */ /* 0x001ee80000300800 */
[----:B------:R-:W3:Y:S04]  /*92e40*/  LDL.LU R21, [R1+0x494] ;  /* 0x0004940001157983 */ /* 0x000ee80000300800 */
[----:B-1----:R-:W2:Y:S04]  /*92e50*/  LDL.LU R22, [R1+0x498] ;  /* 0x0004980001167983 */ /* 0x002ea80000300800 */
[----:B------:R-:W2:Y:S01]  /*92e60*/  LDL.LU R23, [R1+0x49c] ;  /* 0x00049c0001177983 */ /* 0x000ea20000300800 */
[----:B----4-:R-:W-:-:S02]  /*92e70*/  IMAD.MOV.U32 R26, RZ, RZ, R5 ;  /* 0x000000ffff1a7224 */ /* 0x010fc400078e0005 */
[----:B------:R-:W-:Y:S01]  /*92e80*/  IMAD.MOV.U32 R27, RZ, RZ, R4 ;  /* 0x000000ffff1b7224 */ /* 0x000fe200078e0004 */
[----:B--2---:R0:W-:Y:S04]  /*92e90*/  STL.64 [R1+0x3170], R22 ;  /* 0x0031701601007387 */ /* 0x0041e80000100a00 */
[----:B---3--:R-:W-:Y:S04]  /*92ea0*/  STL.64 [R1+0x3168], R20 ;  /* 0x0031681401007387 */ /* 0x008fe80000100a00 */
[----:B------:R1:W-:Y:S04]  /*92eb0*/  STL.64 [R1+0x3178], R26 ;  /* 0x0031781a01007387 */ /* 0x0003e80000100a00 */
[----:B------:R-:W2:Y:S04]  /*92ec0*/  LDL.LU R4, [R1+0x4a0] ;  /* 0x0004a00001047983 */ /* 0x000ea80000300800 */
[----:B------:R-:W2:Y:S04]  /*92ed0*/  LDL.LU R5, [R1+0x4a4] ;  /* 0x0004a40001057983 */ /* 0x000ea80000300800 */
[----:B------:R-:W3:Y:S04]  /*92ee0*/  LDL.LU R6, [R1+0x4a8] ;  /* 0x0004a80001067983 */ /* 0x000ee80000300800 */
[----:B------:R-:W3:Y:S01]  /*92ef0*/  LDL.LU R7, [R1+0x4ac] ;  /* 0x0004ac0001077983 */ /* 0x000ee20000300800 */
[----:B0-----:R-:W-:-:S02]  /*92f00*/  IMAD.MOV.U32 R22, RZ, RZ, R0 ;  /* 0x000000ffff167224 */ /* 0x001fc400078e0000 */
[----:B------:R-:W-:Y:S01]  /*92f10*/  IMAD.MOV.U32 R23, RZ, RZ, R2 ;  /* 0x000000ffff177224 */ /* 0x000fe200078e0002 */
[----:B---3--:R0:W-:Y:S04]  /*92f20*/  STL.64 [R1+0x3188], R6 ;  /* 0x0031880601007387 */ /* 0x0081e80000100a00 */
[----:B--2---:R-:W-:Y:S04]  /*92f30*/  STL.64 [R1+0x3180], R4 ;  /* 0x0031800401007387 */ /* 0x004fe80000100a00 */
[----:B------:R-:W2:Y:S04]  /*92f40*/  LDL.LU R0, [R1+0x33ec] ;  /* 0x0033ec0001007983 */ /* 0x000ea80000300800 */
[----:B------:R-:W3:Y:S04]  /*92f50*/  LDL.LU R2, [R1+0x33e8] ;  /* 0x0033e80001027983 */ /* 0x000ee80000300800 */
[----:B------:R-:W-:Y:S04]  /*92f60*/  STL.64 [R1+0x3190], R22 ;  /* 0x0031901601007387 */ /* 0x000fe80000100a00 */
[----:B------:R-:W4:Y:S04]  /*92f70*/  LDL.LU R24, [R1+0x4b0] ;  /* 0x0004b00001187983 */ /* 0x000f280000300800 */
[----:B------:R-:W4:Y:S04]  /*92f80*/  LDL.LU R25, [R1+0x4b4] ;  /* 0x0004b40001197983 */ /* 0x000f280000300800 */
[----:B-1----:R-:W2:Y:S04]  /*92f90*/  LDL.LU R26, [R1+0x4b8] ;  /* 0x0004b800011a7983 */ /* 0x002ea80000300800 */
[----:B------:R-:W2:Y:S01]  /*92fa0*/  LDL.LU R27, [R1+0x4bc] ;  /* 0x0004bc00011b7983 */ /* 0x000ea20000300800 */
[----:B0-----:R-:W-:-:S02]  /*92fb0*/  IMAD.MOV.U32 R6, RZ, RZ, R29 ;  /* 0x000000ffff067224 */ /* 0x001fc400078e001d */
[----:B------:R-:W-:Y:S01]  /*92fc0*/  IMAD.MOV.U32 R7, RZ, RZ, R28 ;  /* 0x000000ffff077224 */ /* 0x000fe200078e001c */
[----:B--2---:R0:W-:Y:S04]  /*92fd0*/  STL.64 [R1+0x31a0], R26 ;  /* 0x0031a01a01007387 */ /* 0x0041e80000100a00 */
[----:B----4-:R-:W-:Y:S04]  /*92fe0*/  STL.64 [R1+0x3198], R24 ;  /* 0x0031981801007387 */ /* 0x010fe80000100a00 */
        /* <DEDUP_REMOVED lines=8> */
[----:B------:R-:W3:Y:S04]  /*93070*/  LDL.LU R4, [R1+0x4d0] ;  /* 0x0004d00001047983 */ /* 0x000ee80000300800 */
[----:B------:R-:W3:Y:S04]  /*93080*/  LDL.LU R5, [R1+0x4d4] ;  /* 0x0004d40001057983 */ /* 0x000ee80000300800 */
[----:B-1----:R-:W4:Y:S04]  /*93090*/  LDL.LU R6, [R1+0x4d8] ;  /* 0x0004d80001067983 */ /* 0x002f280000300800 */
[----:B------:R-:W4:Y:S01]  /*930a0*/  LDL.LU R7, [R1+0x4dc] ;  /* 0x0004dc0001077983 */ /* 0x000f220000300800 */
[----:B0-----:R-:W-:-:S02]  /*930b0*/  IMAD.MOV.U32 R26, RZ, RZ, R9 ;  /* 0x000000ffff1a7224 */ /* 0x001fc400078e0009 */
[----:B------:R-:W-:Y:S01]  /*930c0*/  IMAD.MOV.U32 R27, RZ, RZ, R8 ;  /* 0x000000ffff1b7224 */ /* 0x000fe200078e0008 */
[----:B----4-:R-:W-:Y:S04]  /*930d0*/  STL.64 [R1+0x31c0], R6 ;  /* 0x0031c00601007387 */ /* 0x010fe80000100a00 */
[----:B---3--:R0:W-:Y:S04]  /*930e0*/  STL.64 [R1+0x31b8], R4 ;  /* 0x0031b80401007387 */ /* 0x0081e80000100a00 */
        /* <DEDUP_REMOVED lines=50> */
[----:B0-----:R-:W-:-:S02]  /*93410*/  IMAD.MOV.U32 R26, RZ, RZ, R29 ;  /* 0x000000ffff1a7224 */ /* 0x001fc400078e001d */
[----:B--2---:R-:W-:Y:S01]  /*93420*/  IMAD.MOV.U32 R27, RZ, RZ, R28 ;  /* 0x000000ffff1b7224 */ /* 0x004fe200078e001c */
        /* <DEDUP_REMOVED lines=9> */
[----:B0-----:R-:W2:Y:S04]  /*934c0*/  LDL.LU.64 R26, [R1+0xd8] ;  /* 0x0000d800011a7983 */ /* 0x001ea80000300a00 */
[----:B--2---:R-:W-:Y:S04]  /*934d0*/  STL.64 [R1+0x3270], R26 ;  /* 0x0032701a01007387 */ /* 0x004fe80000100a00 */
[----:B---3--:R-:W-:Y:S04]  /*934e0*/  STL.64 [R1+0x3238], R6 ;  /* 0x0032380601007387 */ /* 0x008fe80000100a00 */
        /* <DEDUP_REMOVED lines=53> */
[----:B------:R0:W-:Y:S01]  /*93840*/  STL.64 [R1+0x32e8], R26 ;  /* 0x0032e81a01007387 */ /* 0x0001e20000100a00 */
[----:B----4-:R-:W-:-:S02]  /*93850*/  IMAD.MOV.U32 R10, RZ, RZ, R29 ;  /* 0x000000ffff0a7224 */ /* 0x010fc400078e001d */
[----:B------:R-:W-:Y:S02]  /*93860*/  IMAD.MOV.U32 R11, RZ, RZ, R28 ;  /* 0x000000ffff0b7224 */ /* 0x000fe400078e001c */
[----:B0-----:R-:W-:Y:S02]  /*93870*/  IMAD.MOV.U32 R26, RZ, RZ, R8 ;  /* 0x000000ffff1a7224 */ /* 0x001fe400078e0008 */
        /* <DEDUP_REMOVED lines=14> */
[----:B------:R0:W-:Y:S04]  /*93960*/  STL.64 [R1+0x3318], R26 ;  /* 0x0033181a01007387 */ /* 0x0001e80000100a00 */
[----:B------:R1:W-:Y:S04]  /*93970*/  STL.64 [R1+0x3320], R10 ;  /* 0x0033200a01007387 */ /* 0x0003e80000100a00 */
[----:B------:R-:W4:Y:S04]  /*93980*/  LDL.LU R24, [R1+0x5d0] ;  /* 0x0005d00001187983 */ /* 0x000f280000300800 */
[----:B------:R-:W4:Y:S04]  /*93990*/  LDL.LU R25, [R1+0x5d4] ;  /* 0x0005d40001197983 */ /* 0x000f280000300800 */
[----:B0-----:R-:W3:Y:S04]  /*939a0*/  LDL.LU R26, [R1+0x5d8] ;  /* 0x0005d800011a7983 */ /* 0x001ee80000300800 */
[----:B------:R-:W3:Y:S01]  /*939b0*/  LDL.LU R27, [R1+0x5dc] ;  /* 0x0005dc00011b7983 */ /* 0x000ee20000300800 */
[----:B-1----:R-:W-:-:S02]  /*939c0*/  IMAD.MOV.U32 R10, RZ, RZ, R13 ;  /* 0x000000ffff0a7224 */ /* 0x002fc400078e000d */
[----:B------:R-:W-:Y:S01]  /*939d0*/  IMAD.MOV.U32 R11, RZ, RZ, R12 ;  /* 0x000000ffff0b7224 */ /* 0x000fe200078e000c */
[----:B---3--:R-:W-:Y:S04]  /*939e0*/  STL.64 [R1+0x3330], R26 ;  /* 0x0033301a01007387 */ /* 0x008fe80000100a00 */
[----:B----4-:R0:W-:Y:S04]  /*939f0*/  STL.64 [R1+0x3328], R24 ;  /* 0x0033281801007387 */ /* 0x0101e80000100a00 */
[----:B------:R1:W-:Y:S04]  /*93a00*/  STL.64 [R1+0x3338], R10 ;  /* 0x0033380a01007387 */ /* 0x0003e80000100a00 */
[----:B0-----:R-:W3:Y:S04]  /*93a10*/  LDL.LU R24, [R1+0x5e0] ;  /* 0x0005e00001187983 */ /* 0x001ee80000300800 */
[----:B------:R-:W3:Y:S04]  /*93a20*/  LDL.LU R25, [R1+0x5e4] ;  /* 0x0005e40001197983 */ /* 0x000ee80000300800 */
[----:B------:R-:W4:Y:S04]  /*93a30*/  LDL.LU R26, [R1+0x5e8] ;  /* 0x0005e800011a7983 */ /* 0x000f280000300800 */
[----:B------:R-:W4:Y:S01]  /*93a40*/  LDL.LU R27, [R1+0x5ec] ;  /* 0x0005ec00011b7983 */ /* 0x000f220000300800 */
[----:B-1----:R-:W-:-:S02]  /*93a50*/  IMAD.MOV.U32 R10, RZ, RZ, R9 ;  /* 0x000000ffff0a7224 */ /* 0x002fc400078e0009 */
[----:B------:R-:W-:Y:S01]  /*93a60*/  IMAD.MOV.U32 R11, RZ, RZ, R8 ;  /* 0x000000ffff0b7224 */ /* 0x000fe200078e0008 */
[----:B----4-:R-:W-:Y:S04]  /*93a70*/  STL.64 [R1+0x3348], R26 ;  /* 0x0033481a01007387 */ /* 0x010fe80000100a00 */
[----:B---3--:R0:W-:Y:S04]  /*93a80*/  STL.64 [R1+0x3340], R24 ;  /* 0x0033401801007387 */ /* 0x0081e80000100a00 */
[----:B------:R-:W-:Y:S04]  /*93a90*/  STL.64 [R1+0x3350], R10 ;  /* 0x0033500a01007387 */ /* 0x000fe80000100a00 */
        /* <DEDUP_REMOVED lines=24> */
[----:B----4-:R-:W-:Y:S04]  /*93c20*/  STL.64 [R1+0x32f8], R6 ;  /* 0x0032f80601007387 */ /* 0x010fe80000100a00 */
[----:B--2---:R0:W-:Y:S04]  /*93c30*/  STL.64 [R1+0x32f0], R4 ;  /* 0x0032f00401007387 */ /* 0x0041e80000100a00 */
[----:B0-----:R-:W2:Y:S04]  /*93c40*/  LDL.LU R4, [R1+0x5b0] ;  /* 0x0005b00001047983 */ /* 0x001ea80000300800 */
[----:B------:R-:W2:Y:S04]  /*93c50*/  LDL.LU R5, [R1+0x5b4] ;  /* 0x0005b40001057983 */ /* 0x000ea80000300800 */
[----:B------:R-:W4:Y:S04]  /*93c60*/  LDL.LU R6, [R1+0x5b8] ;  /* 0x0005b80001067983 */ /* 0x000f280000300800 */
[----:B------:R-:W4:Y:S01]  /*93c70*/  LDL.LU R7, [R1+0x5bc] ;  /* 0x0005bc0001077983 */ /* 0x000f220000300800 */
[C---:B---3--:R-:W-:Y:S03]  /*93c80*/  HMMA.16816.F32 R8, R16.reuse, R10, R24 ;  /* 0x0000000a1008723c */ /* 0x048fe60000001818 */
[----:B----4-:R-:W-:Y:S04]  /*93c90*/  STL.64 [R1+0x3310], R6 ;  /* 0x0033100601007387 */ /* 0x010fe80000100a00 */
        /* <DEDUP_REMOVED lines=173> */
[----:B0-----:R-:W4:Y:S01]  /*94770*/  LDL.LU.64 R26, [R1+0x3158] ;  /* 0x00315800011a7983 */ /* 0x001f220000300a00 */
[----:B--2---:R-:W-:Y:S03]  /*94780*/  HMMA.16816.F32 R4, R16, R6, R20 ;  /* 0x000000061004723c */ /* 0x004fe60000001814 */
[----:B------:R-:W2:Y:S04]  /*94790*/  LDL.LU.64 R22, [R1+0x3150] ;  /* 0x0031500001167983 */ /* 0x000ea80000300a00 */
[----:B------:R-:W2:-:S15]  /*947a0*/  LDL.LU.64 R20, [R1+0x3148] ;  /* 0x0031480001147983 */ /* 0x000e9e0000300a00 */
[----:B------:R-:W-:-:S01]  /*947b0*/  NOP ;  /* 0x0000000000007918 */ /* 0x000fc20000000000 */
[----:B------:R-:W-:Y:S04]  /*947c0*/  STL.64 [R1+0x490], R4 ;  /* 0x0004900401007387 */ /* 0x000fe80000100a00 */
[----:B------:R0:W-:Y:S01]  /*947d0*/  STL.64 [R1+0x498], R6 ;  /* 0x0004980601007387 */ /* 0x0001e20000100a00 */
[----:B----4-:R-:W-:Y:S03]  /*947e0*/  HMMA.16816.F32 R24, R16, R26, R12 ;  /* 0x0000001a1018723c */ /* 0x010fe6000000180c */
[----:B0-----:R-:W3:Y:S04]  /*947f0*/  LDL.LU.64 R6, [R1+0x3140] ;  /* 0x0031400001067983 */ /* 0x001ee80000300a00 */
[----:B------:R-:W4:-:S15]  /*94800*/  LDL.LU.64 R14, [R1+0x3138] ;  /* 0x00313800010e7983 */ /* 0x000f1e0000300a00 */
[----:B------:R-:W-:-:S01]  /*94810*/  NOP ;  /* 0x0000000000007918 */ /* 0x000fc20000000000 */
        /* <DEDUP_REMOVED lines=13> */
[----:B0-----:R-:W4:Y:S04]  /*948f0*/  LDL.LU.64 R10, [R1+0x3130] ;  /* 0x00313000010a7983 */ /* 0x001f280000300a00 */
[----:B------:R0:W-:Y:S04]  /*94900*/  STL [R1+0x2fc4], R14 ;  /* 0x002fc40e01007387 */ /* 0x0001e80000100800 */
[----:B------:R1:W-:Y:S04]  /*94910*/  STL [R1+0x2fc0], R15 ;  /* 0x002fc00f01007387 */ /* 0x0003e80000100800 */
[----:B------:R-:W4:Y:S04]  /*94920*/  LDL.LU R12, [R1+0x1170] ;  /* 0x00117000010c7983 */ /* 0x000f280000300800 */
[----:B------:R-:W4:Y:S04]  /*94930*/  LDL.LU R13, [R1+0x1174] ;  /* 0x00117400010d7983 */ /* 0x000f280000300800 */
[----:B0-----:R-:W4:Y:S04]  /*94940*/  LDL.LU R14, [R1+0x1178] ;  /* 0x00117800010e7983 */ /* 0x001f280000300800 */
[----:B-1----:R-:W4:Y:S02]  /*94950*/  LDL.LU R15, [R1+0x117c] ;  /* 0x00117c00010f7983 */ /* 0x002f240000300800 */
[----:B----4-:R-:W-:Y:S06]  /*94960*/  HMMA.16816.F32 R12, R16, R10, R12 ;  /* 0x0000000a100c723c */ /* 0x010fec000000180c */
[----:B------:R-:W-:Y:S04]  /*94970*/  STL [R1+0x2fa0], R10 ;  /* 0x002fa00a01007387 */ /* 0x000fe80000100800 */
[----:B------:R-:W-:-:S13]  /*94980*/  STL [R1+0x2f9c], R11 ;  /* 0x002f9c0b01007387 */ /* 0x000fda0000100800 */
[----:B------:R-:W-:Y:S04]  /*94990*/  STL.64 [R1+0x1170], R12 ;  /* 0x0011700c01007387 */ /* 0x000fe80000100a00 */
[----:B------:R3:W-:Y:S04]  /*949a0*/  STL.64 [R1+0x1178], R14 ;  /* 0x0011780e01007387 */ /* 0x0007e80000100a00 */
[----:B------:R-:W4:Y:S01]  /*949b0*/  LDL.LU R8, [R1+0xb70] ;  /* 0x000b700001087983 */ /* 0x000f220000300800 */
[----:B---3--:R-:W-:-:S15]  /*949c0*/  HMMA.16816.F32 R12, R16, R6, R24 ;  /* 0x00000006100c723c */ /* 0x008fde0000001818 */
[----:B------:R-:W-:-:S08]  /*949d0*/  NOP ;  /* 0x0000000000007918 */ /* 0x000fd00000000000 */
[----:B------:R-:W-:Y:S04]  /*949e0*/  STL.64 [R1+0x470], R12 ;  /* 0x0004700c01007387 */ /* 0x000fe80000100a00 */
[----:B------:R-:W-:Y:S04]  /*949f0*/  STL.64 [R1+0x478], R14 ;  /* 0x0004780e01007387 */ /* 0x000fe80000100a00 */
[----:B------:R-:W4:Y:S04]  /*94a00*/  LDL.LU R9, [R1+0xb74] ;  /* 0x000b740001097983 */ /* 0x000f280000300800 */
[----:B------:R-:W3:Y:S04]  /*94a10*/  LDL.LU R10, [R1+0xb78] ;  /* 0x000b7800010a7983 */ /* 0x000ee80000300800 */
[----:B------:R-:W3:Y:S04]  /*94a20*/  LDL.LU R11, [R1+0xb7c] ;  /* 0x000b7c00010b7983 */ /* 0x000ee80000300800 */
[----:B------:R-:W2:Y:S04]  /*94a30*/  LDL.LU R24, [R1+0xb90] ;  /* 0x000b900001187983 */ /* 0x000ea80000300800 */
[----:B------:R-:W2:Y:S04]  /*94a40*/  LDL.LU R25, [R1+0xb94] ;  /* 0x000b940001197983 */ /* 0x000ea80000300800 */
[----:B------:R-:W2:Y:S04]  /*94a50*/  LDL.LU R26, [R1+0xb98] ;  /* 0x000b9800011a7983 */ /* 0x000ea80000300800 */
[----:B------:R-:W2:Y:S04]  /*94a60*/  LDL.LU R27, [R1+0xb9c] ;  /* 0x000b9c00011b7983 */ /* 0x000ea80000300800 */
[----:B---3--:R0:W-:Y:S04]  /*94a70*/  STL.64 [R1+0x3118], R10 ;  /* 0x0031180a01007387 */ /* 0x0081e80000100a00 */
[----:B----4-:R-:W-:Y:S04]  /*94a80*/  STL.64 [R1+0x3110], R8 ;  /* 0x0031100801007387 */ /* 0x010fe80000100a00 */
[----:B0-----:R-:W3:Y:S04]  /*94a90*/  LDL.LU.64 R10, [R1+0x1b8] ;  /* 0x0001b800010a7983 */ /* 0x001ee80000300a00 */
[----:B---3--:R0:W-:Y:S04]  /*94aa0*/  STL.64 [R1+0x3128], R10 ;  /* 0x0031280a01007387 */ /* 0x0081e80000100a00 */
[----:B0-----:R-:W2:Y:S04]  /*94ab0*/  LDL.LU.64 R10, [R1+0x1c8] ;  /* 0x0001c800010a7983 */ /* 0x001ea80000300a00 */
[----:B------:R-:W3:Y:S04]  /*94ac0*/  LDL.LU R12, [R1+0xb40] ;  /* 0x000b4000010c7983 */ /* 0x000ee80000300800 */
[----:B------:R-:W3:Y:S04]  /*94ad0*/  LDL.LU R13, [R1+0xb44] ;  /* 0x000b4400010d7983 */ /* 0x000ee80000300800 */
[----:B------:R-:W4:Y:S04]  /*94ae0*/  LDL.LU R14, [R1+0xb48] ;  /* 0x000b4800010e7983 */ /* 0x000f280000300800 */
[----:B------:R-:W4:Y:S04]  /*94af0*/  LDL.LU R15, [R1+0xb4c] ;  /* 0x000b4c00010f7983 */ /* 0x000f280000300800 */
[----:B----4-:R0:W-:Y:S04]  /*94b00*/  STL.64 [R1+0x30f0], R14 ;  /* 0x0030f00e01007387 */ /* 0x0101e80000100a00 */
[----:B---3--:R1:W-:Y:S04]  /*94b10*/  STL.64 [R1+0x30e8], R12 ;  /* 0x0030e80c01007387 */ /* 0x0083e80000100a00 */
[----:B0-----:R-:W3:Y:S04]  /*94b20*/  LDL.LU.64 R14, [R1+0x188] ;  /* 0x00018800010e7983 */ /* 0x001ee80000300a00 */
[----:B---3--:R0:W-:Y:S04]  /*94b30*/  STL.64 [R1+0x30f8], R14 ;  /* 0x0030f80e01007387 */ /* 0x0081e80000100a00 */
[----:B-1----:R-:W3:Y:S04]  /*94b40*/  LDL.LU R12, [R1+0xb60] ;  /* 0x000b6000010c7983 */ /* 0x002ee80000300800 */
[----:B------:R-:W3:Y:S04]  /*94b50*/  LDL.LU R13, [R1+0xb64] ;  /* 0x000b6400010d7983 */ /* 0x000ee80000300800 */
[----:B0-----:R-:W4:Y:S04]  /*94b60*/  LDL.LU R14, [R1+0xb68] ;  /* 0x000b6800010e7983 */ /* 0x001f280000300800 */
[----:B------:R-:W4:Y:S04]  /*94b70*/  LDL.LU R15, [R1+0xb6c] ;  /* 0x000b6c00010f7983 */ /* 0x000f280000300800 */
[----:B----4-:R0:W-:Y:S04]  /*94b80*/  STL.64 [R1+0x3108], R14 ;  /* 0x0031080e01007387 */ /* 0x0101e80000100a00 */
[----:B---3--:R1:W-:Y:S04]  /*94b90*/  STL.64 [R1+0x3100], R12 ;  /* 0x0031000c01007387 */ /* 0x0083e80000100a00 */
[----:B0-----:R-:W3:Y:S01]  /*94ba0*/  LDL.LU.64 R14, [R1+0x1a8] ;  /* 0x0001a800010e7983 */ /* 0x001ee20000300a00 */
[----:B--2---:R-:W-:Y:S03]  /*94bb0*/  HMMA.16816.F32 R24, R20, R10, R24 ;  /* 0x0000000a1418723c */ /* 0x004fe60000001818 */
[----:B---3--:R0:W-:Y:S04]  /*94bc0*/  STL.64 [R1+0x3120], R14 ;  /* 0x0031200e01007387 */ /* 0x0081e80000100a00 */
[----:B-1----:R-:W2:Y:S04]  /*94bd0*/  LDL.LU R12, [R1+0xb80] ;  /* 0x000b8000010c7983 */ /* 0x002ea80000300800 */
[----:B------:R-:W2:Y:S04]  /*94be0*/  LDL.LU R13, [R1+0xb84] ;  /* 0x000b8400010d7983 */ /* 0x000ea80000300800 */
[----:B0-----:R-:W2:Y:S04]  /*94bf0*/  LDL.LU R14, [R1+0xb88] ;  /* 0x000b8800010e7983 */ /* 0x001ea80000300800 */
[----:B------:R-:W2:Y:S04]  /*94c00*/  LDL.LU R15, [R1+0xb8c] ;  /* 0x000b8c00010f7983 */ /* 0x000ea80000300800 */
[----:B------:R0:W-:Y:S04]  /*94c10*/  STL.64 [R1+0x2fb8], R6 ;  /* 0x002fb80601007387 */ /* 0x0001e80000100a00 */
[----:B0-----:R-:W3:Y:S01]  /*94c20*/  LDL.LU.64 R6, [R1+0x158] ;  /* 0x0001580001067983 */ /* 0x001ee20000300a00 */
[----:B------:R-:W-:-:S02]  /*94c30*/  IMAD.MOV.U32 R18, RZ, RZ, R2 ;  /* 0x000000ffff127224 */ /* 0x000fc400078e0002 */
[----:B------:R-:W-:Y:S01]  /*94c40*/  IMAD.MOV.U32 R19, RZ, RZ, R0 ;  /* 0x000000ffff137224 */ /* 0x000fe200078e0000 */
[----:B---3--:R0:W-:Y:S04]  /*94c50*/  STL.64 [R1+0x30e0], R6 ;  /* 0x0030e00601007387 */ /* 0x0081e80000100a00 */
[----:B0-----:R-:W3:Y:S04]  /*94c60*/  LDL.LU.64 R6, [R1+0x178] ;  /* 0x0001780001067983 */ /* 0x001ee80000300a00 */
[----:B------:R0:W-:Y:S04]  /*94c70*/  STL.64 [R1+0x30d8], R18 ;  /* 0x0030d81201007387 */ /* 0x0001e80000100a00 */
[----:B------:R-:W4:Y:S04]  /*94c80*/  LDL.LU R16, [R1+0xb20] ;  /* 0x000b200001107983 */ /* 0x000f280000300800 */
[----:B------:R-:W4:Y:S04]  /*94c90*/  LDL.LU R17, [R1+0xb24] ;  /* 0x000b240001117983 */ /* 0x000f280000300800 */
[----:B0-----:R-:W4:Y:S04]  /*94ca0*/  LDL.LU R18, [R1+0xb28] ;  /* 0x000b280001127983 */ /* 0x001f280000300800 */
        /* <DEDUP_REMOVED lines=19> */
[----:B------:R0:W-:Y:S02]  /*94de0*/  STL.64 [R1+0xb78], R10 ;  /* 0x000b780a01007387 */ /* 0x0001e40000100a00 */
[----:B0-----:R-:W-:Y:S02]  /*94df0*/  IMAD.MOV.U32 R11, RZ, RZ, R14 ;  /* 0x000000ffff0b7224 */ /* 0x001fe400078e000e */
[----:B------:R-:W2:Y:S04]  /*94e00*/  LDL.LU.64 R14, [R1+0x3108] ;  /* 0x00310800010e7983 */ /* 0x000ea80000300a00 */
[----:B------:R-:W2:Y:S04]  /*94e10*/  LDL.LU.64 R12, [R1+0x3100] ;  /* 0x00310000010c7983 */ /* 0x000ea80000300a00 */
[----:B------:R-:W-:Y:S04]  /*94e20*/  STL [R1+0x2fcc], R3 ;  /* 0x002fcc0301007387 */ /* 0x000fe80000100800 */
[----:B------:R0:W-:Y:S04]  /*94e30*/  STL [R1+0x2fc8], R11 ;  /* 0x002fc80b01007387 */ /* 0x0001e80000100800 */
[----:B0-----:R-:W2:Y:S02]  /*94e40*/  LDL.LU.64 R10, [R1+0x198] ;  /* 0x00019800010a7983 */ /* 0x001ea40000300a00 */
[----:B--2---:R-:W-:Y:S06]  /*94e50*/  HMMA.16816.F32 R12, R20, R10, R12 ;  /* 0x0000000a140c723c */ /* 0x004fec000000180c */
[----:B------:R-:W-:-:S15]  /*94e60*/  IMAD.MOV.U32 R25, RZ, RZ, R10 ;  /* 0x000000ffff197224 */ /* 0x000fde00078e000a */
[----:B------:R-:W-:-:S02]  /*94e70*/  NOP ;  /* 0x0000000000007918 */ /* 0x000fc40000000000 */
[----:B------:R-:W-:Y:S04]  /*94e80*/  STL.64 [R1+0xb60], R12 ;  /* 0x000b600c01007387 */ /* 0x000fe80000100a00 */
[----:B------:R0:W-:Y:S04]  /*94e90*/  STL.64 [R1+0xb68], R14 ;  /* 0x000b680e01007387 */ /* 0x0001e80000100a00 */
[----:B0-----:R-:W2:Y:S04]  /*94ea0*/  LDL.LU.64 R14, [R1+0x30f8] ;  /* 0x0030f800010e7983 */ /* 0x001ea80000300a00 */
[----:B------:R-:W-:Y:S04]  /*94eb0*/  STL.64 [R1+0x2fb0], R26 ;  /* 0x002fb01a01007387 */ /* 0x000fe80000100a00 */
[----:B------:R0:W-:Y:S04]  /*94ec0*/  STL.64 [R1+0x2fa8], R24 ;  /* 0x002fa81801007387 */ /* 0x0001e80000100a00 */
        /* <DEDUP_REMOVED lines=9> */
[----:B------:R-:W-:Y:S02]  /*94f60*/  IMAD.MOV.U32 R24, RZ, RZ, R15 ;  /* 0x000000ffff187224 */ /* 0x000fe400078e000f */
[----:B------:R-:W3:Y:S04]  /*94f70*/  LDL.LU.64 R14, [R1+0x30f0] ;  /* 0x0030f000010e7983 */ /* 0x000ee80000300a00 */
[----:B------:R-:W3:Y:S04]  /*94f80*/  LDL.LU.64 R12, [R1+0x30e8] ;  /* 0x0030e800010c7983 */ /* 0x000ee80000300a00 */
[----:B------:R-:W-:Y:S04]  /*94f90*/  STL.64 [R1+0x3038], R24 ;  /* 0x0030381801007387 */ /* 0x000fe80000100a00 */
[----:B-1----:R-:W2:Y:S01]  /*94fa0*/  LDL.LU.64 R26, [R1+0x168] ;  /* 0x00016800011a7983 */ /* 0x002ea20000300a00 */
[----:B---3--:R-:W-:-:S15]  /*94fb0*/  HMMA.16816.F32 R12, R20, R6, R12 ;  /* 0x00000006140c723c */ /* 0x008fde000000180c */
[----:B------:R-:W-:-:S08]  /*94fc0*/  NOP ;  /* 0x0000000000007918 */ /* 0x000fd00000000000 */
[----:B------:R-:W-:Y:S04]  /*94fd0*/  STL.64 [R1+0xb40], R12 ;  /* 0x000b400c01007387 */ /* 0x000fe80000100a00 */
[----:B------:R0:W-:Y:S02]  /*94fe0*/  STL.64 [R1+0xb48], R14 ;  /* 0x000b480e01007387 */ /* 0x0001e40000100a00 */
[----:B0-----:R-:W-:Y:S02]  /*94ff0*/  IMAD.MOV.U32 R14, RZ, RZ, R6 ;  /* 0x000000ffff0e7224 */ /* 0x001fe400078e0006 */
[----:B------:R-:W-:Y:S02]  /*95000*/  IMAD.MOV.U32 R15, RZ, RZ, R7 ;  /* 0x000000ffff0f7224 */ /* 0x000fe400078e0007 */
[----:B------:R-:W4:Y:S04]  /*95010*/  LDL.LU.64 R6, [R1+0x30e0] ;  /* 0x0030e00001067983 */ /* 0x000f280000300a00 */
[----:B------:R0:W-:Y:S04]  /*95020*/  STL.64 [R1+0x3068], R14 ;  /* 0x0030680e01007387 */ /* 0x0001e80000100a00 */
[----:B------:R-:W2:Y:S04]  /*95030*/  LDL.LU R12, [R1+0xb30] ;  /* 0x000b3000010c7983 */ /* 0x000ea80000300800 */
[----:B------:R-:W2:Y:S04]  /*95040*/  LDL.LU R13, [R1+0xb34] ;  /* 0x000b3400010d7983 */ /* 0x000ea80000300800 */
[----:B0-----:R-:W2:Y:S04]  /*95050*/  LDL.LU R14, [R1+0xb38] ;  /* 0x000b3800010e7983 */ /* 0x001ea80000300800 */
[----:B------:R-:W2:Y:S02]  /*95060*/  LDL.LU R15, [R1+0xb3c] ;  /* 0x000b3c00010f7983 */ /* 0x000ea40000300800 */
[----:B--2---:R-:W-:-:S15]  /*95070*/  HMMA.16816.F32 R12, R20, R26, R12 ;  /* 0x0000001a140c723c */ /* 0x004fde000000180c */
[----:B------:R-:W-:-:S08]  /*95080*/  NOP ;  /* 0x0000000000007918 */ /* 0x000fd00000000000 */
[----:B------:R-:W-:Y:S04]  /*95090*/  STL.64 [R1+0xb30], R12 ;  /* 0x000b300c01007387 */ /* 0x000fe80000100a00 */
[----:B------:R4:W-:Y:S02]  /*950a0*/  STL.64 [R1+0xb38], R14 ;  /* 0x000b380e01007387 */ /* 0x0009e40000100a00 */
[----:B----4-:R-:W-:Y:S06]  /*950b0*/  HMMA.16816.F32 R12, R20, R6, R16 ;  /* 0x00000006140c723c */ /* 0x010fec0000001810 */
[----:B------:R-:W-:-:S02]  /*950c0*/  IMAD.MOV.U32 R9, RZ, RZ, R6 ;  /* 0x000000ffff097224 */ /* 0x000fc400078e0006 */
[----:B------:R-:W-:-:S15]  /*950d0*/  IMAD.MOV.U32 R8, RZ, RZ, R7 ;  /* 0x000000ffff087224 */ /* 0x000fde00078e0007 */
[----:B------:R-:W-:Y:S04]  /*950e0*/  STL.64 [R1+0xb20], R12 ;  /* 0x000b200c01007387 */ /* 0x000fe80000100a00 */
[----:B------:R-:W-:Y:S04]  /*950f0*/  STL.64 [R1+0xb28], R14 ;  /* 0x000b280e01007387 */ /* 0x000fe80000100a00 */
[----:B------:R-:W2:Y:S04]  /*95100*/  LDL.LU R16, [R1+0xb10] ;  /* 0x000b100001107983 */ /* 0x000ea80000300800 */
[----:B------:R-:W2:Y:S04]  /*95110*/  LDL.LU R17, [R1+0xb14] ;  /* 0x000b140001117983 */ /* 0x000ea80000300800 */
[----:B------:R-:W2:Y:S04]  /*95120*/  LDL.LU R18, [R1+0xb18] ;  /* 0x000b180001127983 */ /* 0x000ea80000300800 */
[----:B------:R-:W2:Y:S04]  /*95130*/  LDL.LU R19, [R1+0xb1c] ;  /* 0x000b1c0001137983 */ /* 0x000ea80000300800 */
[----:B------:R-:W3:Y:S04]  /*95140*/  LDL.LU.64 R6, [R1+0x128] ;  /* 0x0001280001067983 */ /* 0x000ee80000300a00 */
[----:B---3--:R0:W-:Y:S04]  /*95150*/  STL.64 [R1+0x30b8], R6 ;  /* 0x0030b80601007387 */ /* 0x0081e80000100a00 */
[----:B0-----:R-:W3:Y:S04]  /*95160*/  LDL.LU.64 R6, [R1+0x138] ;  /* 0x0001380001067983 */ /* 0x001ee80000300a00 */
[----:B---3--:R0:W-:Y:S04]  /*95170*/  STL.64 [R1+0x30d0], R6 ;  /* 0x0030d00601007387 */ /* 0x0081e80000100a00 */
[----:B0-----:R-:W2:Y:S04]  /*95180*/  LDL.LU.64 R6, [R1+0x148] ;  /* 0x0001480001067983 */ /* 0x001ea80000300a00 */
        /* <DEDUP_REMOVED lines=17> */
[----:B------:R-:W4:Y:S01]  /*952a0*/  LDL.LU R15, [R1+0xafc] ;  /* 0x000afc00010f7983 */ /* 0x000f220000300800 */
[----:B------:R-:W-:-:S02]  /*952b0*/  IMAD.MOV.U32 R10, RZ, RZ, R11 ;  /* 0x000000ffff0a7224 */ /* 0x000fc400078e000b */
[----:B------:R-:W-:Y:S02]  /*952c0*/  IMAD.MOV.U32 R3, RZ, RZ, R26 ;  /* 0x000000ffff037224 */ /* 0x000fe400078e001a */
[----:B------:R-:W-:Y:S01]  /*952d0*/  IMAD.MOV.U32 R11, RZ, RZ, R27 ;  /* 0x000000ffff0b7224 */ /* 0x000fe200078e001b */
[----:B--2---:R-:W-:Y:S01]  /*952e0*/  HMMA.16816.F32 R16, R20, R6, R16 ;  /* 0x000000061410723c */ /* 0x004fe20000001810 */
[----:B----4-:R-:W-:Y:S04]  /*952f0*/  STL.64 [R1+0x30c8], R14 ;  /* 0x0030c80e01007387 */ /* 0x010fe80000100a00 */
[----:B---3--:R0:W-:Y:S04]  /*95300*/  STL.64 [R1+0x30c0], R12 ;  /* 0x0030c00c01007387 */ /* 0x0081e80000100a00 */
[----:B0-----:R-:W2:Y:S04]  /*95310*/  LDL.LU R12, [R1+0xb00] ;  /* 0x000b0000010c7983 */ /* 0x001ea80000300800 */
[----:B------:R-:W2:Y:S04]  /*95320*/  LDL.LU R13, [R1+0xb04] ;  /* 0x000b0400010d7983 */ /* 0x000ea80000300800 */
[----:B------:R-:W2:Y:S04]  /*95330*/  LDL.LU R14, [R1+0xb08] ;  /* 0x000b0800010e7983 */ /* 0x000ea80000300800 */
        /* <DEDUP_REMOVED lines=28> */
[----:B--2---:R-:W-:-:S15]  /*95500*/  HMMA.16816.F32 R12, R20, R6, R12 ;  /* 0x00000006140c723c */ /* 0x004fde000000180c */
[----:B------:R-:W-:-:S08]  /*95510*/  NOP ;  /* 0x0000000000007918 */ /* 0x000fd00000000000 */
[----:B------:R-:W-:Y:S04]  /*95520*/  STL.64 [R1+0xaf0], R12 ;  /* 0x000af00c01007387 */ /* 0x000fe80000100a00 */
[----:B------:R0:W-:Y:S04]  /*95530*/  STL.64 [R1+0xaf8], R14 ;  /* 0x000af80e01007387 */ /* 0x0001e80000100a00 */
[----:B0-----:R-:W3:Y:S01]  /*95540*/  LDL.LU.64 R14, [R1+0x30b0] ;  /* 0x0030b000010e7983 */ /* 0x001ee20000300a00 */
[----:B------:R-:W-:Y:S02]  /*95550*/  IMAD.MOV.U32 R28, RZ, RZ, R7 ;  /* 0x000000ffff1c7224 */ /* 0x000fe400078e0007 */
[----:B------:R-:W-:-:S02]  /*95560*/  IMAD.MOV.U32 R2, RZ, RZ, R6 ;  /* 0x000000ffff027224 */ /* 0x000fc400078e0006 */
[----:B------:R-:W2:Y:S04]  /*95570*/  LDL.LU.64 R6, [R1+0xe8] ;  /* 0x0000e80001067983 */ /* 0x000ea80000300a00 */
        /* <DEDUP_REMOVED lines=10> */
[----:B------:R-:W-:Y:S04]  /*95620*/  STL [R1+0x2e7c], R17 ;  /* 0x002e7c1101007387 */ /* 0x000fe80000100800 */
[----:B------:R0:W-:Y:S04]  /*95630*/  STL [R1+0x2e78], R16 ;  /* 0x002e781001007387 */ /* 0x0001e80000100800 */
[----:B----4-:R1:W-:Y:S04]  /*95640*/  STL.64 [R1+0x3080], R18 ;  /* 0x0030801201007387 */ /* 0x0103e80000100a00 */
[----:B0-----:R-:W4:Y:S04]  /*95650*/  LDL.LU R16, [R1+0xab0] ;  /* 0x000ab00001107983 */ /* 0x001f280000300800 */
[----:B------:R-:W4:Y:S04]  /*95660*/  LDL.LU R17, [R1+0xab4] ;  /* 0x000ab40001117983 */ /* 0x000f280000300800 */
[----:B-1----:R-:W4:Y:S04]  /*95670*/  LDL.LU R18, [R1+0xab8] ;  /* 0x000ab80001127983 */ /* 0x002f280000300800 */
[----:B------:R-:W4:Y:S01]  /*95680*/  LDL.LU R19, [R1+0xabc] ;  /* 0x000abc0001137983 */ /* 0x000f220000300800 */
[----:B--2---:R-:W-:-:S15]  /*95690*/  HMMA.16816.F32 R12, R20, R10, R12 ;  /* 0x0000000a140c723c */ /* 0x004fde000000180c */
[----:B------:R-:W-:-:S08]  /*956a0*/  NOP ;  /* 0x0000000000007918 */ /* 0x000fd00000000000 */
[----:B------:R-:W-:Y:S04]  /*956b0*/  STL.64 [R1+0xad0], R12 ;  /* 0x000ad00c01007387 */ /* 0x000fe80000100a00 */
[----:B------:R0:W-:Y:S04]  /*956c0*/  STL.64 [R1+0xad8], R14 ;  /* 0x000ad80e01007387 */ /* 0x0001e80000100a00 */
[----:B0-----:R-:W3:Y:S04]  /*956d0*/  LDL.LU.64 R14, [R1+0x3090] ;  /* 0x00309000010e7983 */ /* 0x001ee80000300a00 */
[----:B------:R-:W3:Y:S01]  /*956e0*/  LDL.LU.64 R12, [R1+0x3088] ;  /* 0x00308800010c7983 */ /* 0x000ee20000300a00 */
[----:B------:R-:W-:-:S02]  /*956f0*/  IMAD.MOV.U32 R0, RZ, RZ, R10 ;  /* 0x000000ffff007224 */ /* 0x000fc400078e000a */
[----:B------:R-:W-:-:S05]  /*95700*/  IMAD.MOV.U32 R29, RZ, RZ, R11 ;  /* 0x000000ffff1d7224 */ /* 0x000fca00078e000b */
[----:B------:R-:W-:Y:S04]  /*95710*/  STL [R1+0x2e84], R29 ;  /* 0x002e841d01007387 */ /* 0x000fe80000100800 */
[----:B------:R-:W-:Y:S01]  /*95720*/  STL [R1+0x2e80], R0 ;  /* 0x002e800001007387 */ /* 0x000fe20000100800 */
[----:B---3--:R-:W-:-:S15]  /*95730*/  HMMA.16816.F32 R8, R20, R26, R12 ;  /* 0x0000001a1408723c */ /* 0x008fde000000180c */
[----:B------:R-:W-:-:S08]  /*95740*/  NOP ;  /* 0x0000000000007918 */ /* 0x000fd00000000000 */
[----:B------:R-:W-:Y:S04]  /*95750*/  STL.64 [R1+0xac0], R8 ;  /* 0x000ac00801007387 */ /* 0x000fe80000100a00 */
[----:B------:R-:W-:Y:S04]  /*95760*/  STL.64 [R1+0xac8], R10 ;  /* 0x000ac80a01007387 */ /* 0x000fe80000100a00 */
[----:B------:R-:W2:Y:S04]  /*95770*/  LDL.LU R12, [R1+0xa90] ;  /* 0x000a9000010c7983 */ /* 0x000ea80000300800 */
        /* <DEDUP_REMOVED lines=12> */
[----:B------:R-:W2:Y:S01]  /*95840*/  LDL.LU.64 R10, [R1+0x98] ;  /* 0x00009800010a7983 */ /* 0x000ea20000300a00 */
[----:B----4-:R-:W-:Y:S03]  /*95850*/  HMMA.16816.F32 R16, R20, R6, R16 ;  /* 0x000000061410723c */ /* 0x010fe60000001810 */
[----:B--2---:R0:W-:Y:S04]  /*95860*/  STL.64 [R1+0x3048], R10 ;  /* 0x0030480a01007387 */ /* 0x0041e80000100a00 */
[----:B0-----:R-:W2:Y:S04]  /*95870*/  LDL.LU.64 R10, [R1+0xa8] ;  /* 0x0000a800010a7983 */ /* 0x001ea80000300a00 */
[----:B--2---:R0:W-:Y:S04]  /*95880*/  STL.64 [R1+0x3060], R10 ;  /* 0x0030600a01007387 */ /* 0x0041e80000100a00 */
[----:B0-----:R-:W2:Y:S04]  /*95890*/  LDL.LU.64 R10, [R1+0xb8] ;  /* 0x0000b800010a7983 */ /* 0x001ea80000300a00 */
[----:B------:R-:W-:Y:S04]  /*958a0*/  STL [R1+0x2e8c], R2 ;  /* 0x002e8c0201007387 */ /* 0x000fe80000100800 */
[----:B------:R-:W-:Y:S04]  /*958b0*/  STL [R1+0x2e88], R28 ;  /* 0x002e881c01007387 */ /* 0x000fe80000100800 */
[----:B------:R0:W-:Y:S04]  /*958c0*/  STL.64 [R1+0xab0], R16 ;  /* 0x000ab01001007387 */ /* 0x0001e80000100a00 */
[----:B------:R1:W-:Y:S01]  /*958d0*/  STL.64 [R1+0xab8], R18 ;  /* 0x000ab81201007387 */ /* 0x0003e20000100a00 */
[----:B0-----:R-:W-:-:S03]  /*958e0*/  IMAD.MOV.U32 R17, RZ, RZ, R6 ;  /* 0x000000ffff117224 */ /* 0x001fc600078e0006 */
[----:B-1----:R-:W4:Y:S01]  /*958f0*/  LDL.LU.64 R18, [R1+0x3080] ;  /* 0x0030800001127983 */ /* 0x002f220000300a00 */
[----:B------:R-:W-:-:S03]  /*95900*/  IMAD.MOV.U32 R16, RZ, RZ, R7 ;  /* 0x000000ffff107224 */ /* 0x000fc600078e0007 */
[----:B------:R-:W3:Y:S04]  /*95910*/  LDL.LU.64 R6, [R1+0x88] ;  /* 0x0000880001067983 */ /* 0x000ee80000300a00 */
[----:B---3--:R0:W-:Y:S04]  /*95920*/  STL.64 [R1+0x3040], R6 ;  /* 0x0030400601007387 */ /* 0x0081e80000100a00 */
[----:B------:R-:W3:Y:S04]  /*95930*/  LDL.LU R4, [R1+0xa60] ;  /* 0x000a600001047983 */ /* 0x000ee80000300800 */
[----:B------:R-:W3:Y:S04]  /*95940*/  LDL.LU R5, [R1+0xa64] ;  /* 0x000a640001057983 */ /* 0x000ee80000300800 */
[----:B0-----:R-:W2:Y:S04]  /*95950*/  LDL.LU R6, [R1+0xa68] ;  /* 0x000a680001067983 */ /* 0x001ea80000300800 */
        /* <DEDUP_REMOVED lines=14> */
[----:B------:R0:W-:Y:S04]  /*95a40*/  STL.64 [R1+0x2db8], R18 ;  /* 0x002db81201007387 */ /* 0x0001e80000100a00 */
[----:B------:R-:W4:Y:S04]  /*95a50*/  LDL.LU R16, [R1+0xa80] ;  /* 0x000a800001107983 */ /* 0x000f280000300800 */
[----:B------:R-:W4:Y:S04]  /*95a60*/  LDL.LU R17, [R1+0xa84] ;  /* 0x000a840001117983 */ /* 0x000f280000300800 */
[----:B0-----:R-:W4:Y:S04]  /*95a70*/  LDL.LU R18, [R1+0xa88] ;  /* 0x000a880001127983 */ /* 0x001f280000300800 */
[----:B------:R-:W4:Y:S01]  /*95a80*/  LDL.LU R19, [R1+0xa8c] ;  /* 0x000a8c0001137983 */ /* 0x000f220000300800 */
[C---:B---3--:R-:W-:Y:S06]  /*95a90*/  HMMA.16816.F32 R12, R20.reuse, R26, R12 ;  /* 0x0000001a140c723c */ /* 0x048fec000000180c */
[----:B----4-:R-:W-:-:S15]  /*95aa0*/  HMMA.16816.F32 R16, R20, R10, R16 ;  /* 0x0000000a1410723c */ /* 0x010fde0000001810 */
[----:B------:R-:W-:-:S02]  /*95ab0*/  NOP ;  /* 0x0000000000007918 */ /* 0x000fc40000000000 */
[----:B------:R0:W-:Y:S04]  /*95ac0*/  STL.64 [R1+0xa90], R12 ;  /* 0x000a900c01007387 */ /* 0x0001e80000100a00 */
[----:B------:R1:W-:Y:S01]  /*95ad0*/  STL.64 [R1+0xa98], R14 ;  /* 0x000a980e01007387 */ /* 0x0003e20000100a00 */
[----:B0-----:R-:W-:-:S03]  /*95ae0*/  IMAD.MOV.U32 R12, RZ, RZ, R27 ;  /* 0x000000ffff0c7224 */ /* 0x001fc600078e001b */
[----:B-1----:R-:W3:Y:S01]  /*95af0*/  LDL.LU.64 R14, [R1+0x3068] ;  /* 0x00306800010e7983 */ /* 0x002ee20000300a00 */
[----:B------:R-:W-:-:S03]  /*95b00*/  IMAD.MOV.U32 R13, RZ, RZ, R26 ;  /* 0x000000ffff0d7224 */ /* 0x000fc600078e001a */
        /* <DEDUP_REMOVED lines=33> */
[----:B------:R-:W2:Y:S04]  /*95d20*/  LDL.LU.64 R10, [R1+0x18] ;  /* 0x00001800010a7983 */ /* 0x000ea80000300a00 */
[----:B--2---:R3:W-:Y:S02]  /*95d30*/  STL.64 [R1+0x2ff0], R10 ;  /* 0x002ff00a01007387 */ /* 0x0047e40000100a00 */
[----:B---3--:R-:W-:Y:S02]  /*95d40*/  HMMA.16816.F32 R8, R20, R6, R16 ;  /* 0x000000061408723c */ /* 0x008fe40000001810 */
[----:B------:R-:W-:Y:S04]  /*95d50*/  STL [R1+0x2eb4], R28 ;  /* 0x002eb41c01007387 */ /* 0x000fe80000100800 */
[----:B------:R-:W-:Y:S01]  /*95d60*/  STL [R1+0x2eb0], R2 ;  /* 0x002eb00201007387 */ /* 0x000fe20000100800 */
[----:B------:R-:W-:-:S02]  /*95d70*/  IMAD.MOV.U32 R16, RZ, RZ, R6 ;  /* 0x000000ffff107224 */ /* 0x000fc400078e0006 */
[----:B------:R-:W-:-:S14]  /*95d80*/  IMAD.MOV.U32 R17, RZ, RZ, R7 ;  /* 0x000000ffff117224 */ /* 0x000fdc00078e0007 */
[----:B------:R-:W-:Y:S04]  /*95d90*/  STL.64 [R1+0xa50], R8 ;  /* 0x000a500801007387 */ /* 0x000fe80000100a00 */
[----:B------:R0:W-:Y:S04]  /*95da0*/  STL.64 [R1+0xa58], R10 ;  /* 0x000a580a01007387 */ /* 0x0001e80000100a00 */
[----:B------:R-:W2:Y:S04]  /*95db0*/  LDL.LU.64 R6, [R1+0x68] ;  /* 0x0000680001067983 */ /* 0x000ea80000300a00 */
[----:B0-----:R-:W3:Y:S04]  /*95dc0*/  LDL.LU.64 R10, [R1+0x28] ;  /* 0x00002800010a7983 */ /* 0x001ee80000300a00 */
[----:B---3--:R0:W-:Y:S04]  /*95dd0*/  STL.64 [R1+0x3000], R10 ;  /* 0x0030000a01007387 */ /* 0x0081e80000100a00 */
[----:B0-----:R-:W3:Y:S04]  /*95de0*/  LDL.LU.64 R10, [R1+0x38] ;  /* 0x00003800010a7983 */ /* 0x001ee80000300a00 */
[----:B---3--:R0:W-:Y:S04]  /*95df0*/  STL.64 [R1+0x3008], R10 ;  /* 0x0030080a01007387 */ /* 0x0081e80000100a00 */
[----:B0-----:R-:W4:Y:S04]  /*95e00*/  LDL.LU.64 R10, [R1+0x78] ;  /* 0x00007800010a7983 */ /* 0x001f280000300a00 */
[----:B------:R-:W-:Y:S04]  /*95e10*/  STL [R1+0x2ebc], R17 ;  /* 0x002ebc1101007387 */ /* 0x000fe80000100800 */
[----:B------:R0:W-:Y:S04]  /*95e20*/  STL [R1+0x2eb8], R16 ;  /* 0x002eb81001007387 */ /* 0x0001e80000100800 */
[----:B0-----:R-:W2:Y:S04]  /*95e30*/  LDL.LU R16, [R1+0xa30] ;  /* 0x000a300001107983 */ /* 0x001ea80000300800 */
[----:B------:R-:W2:Y:S04]  /*95e40*/  LDL.LU R17, [R1+0xa34] ;  /* 0x000a340001117983 */ /* 0x000ea80000300800 */
[----:B------:R-:W2:Y:S04]  /*95e50*/  LDL.LU R18, [R1+0xa38] ;  /* 0x000a380001127983 */ /* 0x000ea80000300800 */
[----:B------:R-:W2:Y:S01]  /*95e60*/  LDL.LU R19, [R1+0xa3c] ;  /* 0x000a3c0001137983 */ /* 0x000ea20000300800 */
[----:B----4-:R-:W-:Y:S06]  /*95e70*/  HMMA.16816.F32 R24, R20, R10, R24 ;  /* 0x0000000a1418723c */ /* 0x010fec0000001818 */
[----:B------:R-:W-:-:S02]  /*95e80*/  IMAD.MOV.U32 R12, RZ, RZ, R10 ;  /* 0x000000ffff0c7224 */ /* 0x000fc400078e000a */
[----:B------:R-:W-:-:S15]  /*95e90*/  IMAD.MOV.U32 R13, RZ, RZ, R11 ;  /* 0x000000ffff0d7224 */ /* 0x000fde00078e000b */
[----:B------:R0:W-:Y:S04]  /*95ea0*/  STL.64 [R1+0xa40], R24 ;  /* 0x000a401801007387 */ /* 0x0001e80000100a00 */
[----:B------:R-:W-:Y:S04]  /*95eb0*/  STL.64 [R1+0xa48], R26 ;  /* 0x000a481a01007387 */ /* 0x000fe80000100a00 */
[----:B0-----:R-:W3:Y:S04]  /*95ec0*/  LDL.LU.64 R24, [R1+0x3038] ;  /* 0x0030380001187983 */ /* 0x001ee80000300a00 */
[----:B------:R-:W4:Y:S04]  /*95ed0*/  LDL.LU.64 R10, [R1+0x48] ;  /* 0x00004800010a7983 */ /* 0x000f280000300a00 */
[----:B----4-:R0:W-:Y:S04]  /*95ee0*/  STL.64 [R1+0x3020], R10 ;  /* 0x0030200a01007387 */ /* 0x0101e80000100a00 */
[----:B0-----:R-:W4:Y:S04]  /*95ef0*/  LDL.LU.64 R10, [R1+0x58] ;  /* 0x00005800010a7983 */ /* 0x001f280000300a00 */
[----:B------:R-:W-:Y:S04]  /*95f00*/  STL [R1+0x2ec4], R13 ;  /* 0x002ec40d01007387 */ /* 0x000fe80000100800 */
[----:B------:R0:W-:Y:S04]  /*95f10*/  STL [R1+0x2ec0], R12 ;  /* 0x002ec00c01007387 */ /* 0x0001e80000100800 */
[----:B------:R1:W-:Y:S04]  /*95f20*/  STL.64 [R1+0x2ff8], R14 ;  /* 0x002ff80e01007387 */ /* 0x0003e80000100a00 */
[----:B0-----:R-:W3:Y:S04]  /*95f30*/  LDL.LU R12, [R1+0x9f0] ;  /* 0x0009f000010c7983 */ /* 0x001ee80000300800 */
[----:B------:R-:W3:Y:S04]  /*95f40*/  LDL.LU R13, [R1+0x9f4] ;  /* 0x0009f400010d7983 */ /* 0x000ee80000300800 */
[----:B-1----:R-:W4:Y:S04]  /*95f50*/  LDL.LU R14, [R1+0x9f8] ;  /* 0x0009f800010e7983 */ /* 0x002f280000300800 */
        /* <DEDUP_REMOVED lines=16> */
[----:B------:R-:W3:Y:S04]  /*96060*/  LDL.LU R4, [R1+0x9d0] ;  /* 0x0009d00001047983 */ /* 0x000ee80000300800 */
[----:B------:R-:W3:Y:S01]  /*96070*/  LDL.LU R5, [R1+0x9d4] ;  /* 0x0009d40001057983 */ /* 0x000ee20000300800 */
[----:B0-----:R-:W-:-:S02]  /*96080*/  IMAD.MOV.U32 R18, RZ, RZ, R6 ;  /* 0x000000ffff127224 */ /* 0x001fc400078e0006 */
[----:B------:R-:W-:Y:S01]  /*96090*/  IMAD.MOV.U32 R19, RZ, RZ, R7 ;  /* 0x000000ffff137224 */ /* 0x000fe200078e0007 */
[----:B------:R-:W4:Y:S04]  /*960a0*/  LDL.LU R6, [R1+0x9d8] ;  /* 0x0009d80001067983 */ /* 0x000f280000300800 */
[----:B------:R-:W4:Y:S01]  /*960b0*/  LDL.LU R7, [R1+0x9dc] ;  /* 0x0009dc0001077983 */ /* 0x000f220000300800 */
[----:B------:R-:W-:Y:S02]  /*960c0*/  IMAD.MOV.U32 R0, RZ, RZ, R10 ;  /* 0x000000ffff007224 */ /* 0x000fe400078e000a */
[----:B------:R-:W-:Y:S01]  /*960d0*/  IMAD.MOV.U32 R29, RZ, RZ, R11 ;  /* 0x000000ffff1d7224 */ /* 0x000fe200078e000b */
[C---:B--2---:R-:W-:Y:S01]  /*960e0*/  HMMA.16816.F32 R12, R20.reuse, R10, R12 ;  /* 0x0000000a140c723c */ /* 0x044fe2000000180c */
[----:B----4-:R-:W-:Y:S04]  /*960f0*/  STL.64 [R1+0x2fe8], R6 ;  /* 0x002fe80601007387 */ /* 0x010fe80000100a00 */
[----:B---3--:R0:W-:Y:S04]  /*96100*/  STL.64 [R1+0x2fe0], R4 ;  /* 0x002fe00401007387 */ /* 0x0081e80000100a00 */
[----:B0-----:R-:W2:Y:S04]  /*96110*/  LDL.LU R4, [R1+0x9e0] ;  /* 0x0009e00001047983 */ /* 0x001ea80000300800 */
[----:B------:R-:W2:Y:S04]  /*96120*/  LDL.LU R5, [R1+0x9e4] ;  /* 0x0009e40001057983 */ /* 0x000ea80000300800 */
[----:B------:R-:W2:Y:S04]  /*96130*/  LDL.LU R6, [R1+0x9e8] ;  /* 0x0009e80001067983 */ /* 0x000ea80000300800 */
[----:B------:R-:W2:Y:S04]  /*96140*/  LDL.LU R7, [R1+0x9ec] ;  /* 0x0009ec0001077983 */ /* 0x000ea80000300800 */
[----:B------:R-:W3:Y:S04]  /*96150*/  LDL.LU.64 R26, [R1+0x8] ;  /* 0x00000800011a7983 */ /* 0x000ee80000300a00 */
[----:B------:R-:W-:Y:S04]  /*96160*/  STL [R1+0x2ecc], R19 ;  /* 0x002ecc1301007387 */ /* 0x000fe80000100800 */
[----:B------:R0:W-:Y:S04]  /*96170*/  STL [R1+0x2ec8], R18 ;  /* 0x002ec81201007387 */ /* 0x0001e80000100800 */
[----:B------:R-:W4:Y:S04]  /*96180*/  LDL.LU R16, [R1+0xa00] ;  /* 0x000a000001107983 */ /* 0x000f280000300800 */
[----:B------:R-:W4:Y:S04]  /*96190*/  LDL.LU R17, [R1+0xa04] ;  /* 0x000a040001117983 */ /* 0x000f280000300800 */
[----:B0-----:R-:W4:Y:S04]  /*961a0*/  LDL.LU R18, [R1+0xa08] ;  /* 0x000a080001127983 */ /* 0x001f280000300800 */
[----:B------:R-:W4:Y:S04]  /*961b0*/  LDL.LU R19, [R1+0xa0c] ;  /* 0x000a0c0001137983 */ /* 0x000f280000300800 */
        /* <DEDUP_REMOVED lines=12> */
[----:B------:R-:W4:Y:S02]  /*96280*/  LDL.LU.64 R10, [R1+0x3008] ;  /* 0x00300800010a7983 */ /* 0x000f240000300a00 */
[----:B----4-:R-:W-:-:S15]  /*96290*/  HMMA.16816.F32 R16, R20, R10, R16 ;  /* 0x0000000a1410723c */ /* 0x010fde0000001810 */
[----:B------:R-:W-:-:S08]  /*962a0*/  NOP ;  /* 0x0000000000007918 */ /* 0x000fd00000000000 */
[----:B------:R0:W-:Y:S04]  /*962b0*/  STL.64 [R1+0xa00], R16 ;  /* 0x000a001001007387 */ /* 0x0001e80000100a00 */
[----:B------:R-:W-:Y:S01]  /*962c0*/  STL.64 [R1+0xa08], R18 ;  /* 0x000a081201007387 */ /* 0x000fe20000100a00 */
[----:B0-----:R-:W-:Y:S02]  /*962d0*/  IMAD.MOV.U32 R17, RZ, RZ, R10 ;  /* 0x000000ffff117224 */ /* 0x001fe400078e000a */
[----:B------:R-:W-:Y:S02]  /*962e0*/  IMAD.MOV.U32 R16, RZ, RZ, R11 ;  /* 0x000000ffff107224 */ /* 0x000fe400078e000b */
        /* <DEDUP_REMOVED lines=8> */
[----:B------:R-:W4:Y:S02]  /*96370*/  LDL.LU.64 R10, [R1+0x2ff0] ;  /* 0x002ff000010a7983 */ /* 0x000f240000300a00 */
[----:B----4-:R-:W-:Y:S06]  /*96380*/  HMMA.16816.F32 R4, R20, R10, R4 ;  /* 0x0000000a1404723c */ /* 0x010fec0000001804 */
[----:B------:R-:W-:Y:S02]  /*96390*/  IMAD.MOV.U32 R19, RZ, RZ, R10 ;  /* 0x000000ffff137224 */ /* 0x000fe400078e000a */
[----:B------:R-:W-:-:S15]  /*963a0*/  IMAD.MOV.U32 R18, RZ, RZ, R11 ;  /* 0x000000ffff127224 */ /* 0x000fde00078e000b */
[----:B------:R-:W-:Y:S04]  /*963b0*/  STL.64 [R1+0x9e0], R4 ;  /* 0x0009e00401007387 */ /* 0x000fe80000100a00 */
[----:B------:R0:W-:Y:S04]  /*963c0*/  STL.64 [R1+0x9e8], R6 ;  /* 0x0009e80601007387 */ /* 0x0001e80000100a00 */
[----:B0-----:R-:W3:Y:S04]  /*963d0*/  LDL.LU.64 R6, [R1+0x2fe8] ;  /* 0x002fe80001067983 */ /* 0x001ee80000300a00 */
[----:B------:R-:W3:Y:S04]  /*963e0*/  LDL.LU.64 R4, [R1+0x2fe0] ;  /* 0x002fe00001047983 */ /* 0x000ee80000300a00 */
[----:B------:R-:W4:Y:S04]  /*963f0*/  LDL.LU.64 R10, [R1+0x2fd8] ;  /* 0x002fd800010a7983 */ /* 0x000f280000300a00 */
[----:B------:R-:W2:Y:S04]  /*96400*/  LDL.LU.64 R8, [R1+0x2fd0] ;  /* 0x002fd00001087983 */ /* 0x000ea80000300a00 */
[----:B------:R0:W-:Y:S04]  /*96410*/  STL.64 [R1+0x2ed8], R18 ;  /* 0x002ed81201007387 */ /* 0x0001e80000100a00 */
[----:B------:R-:W-:Y:S01]  /*96420*/  STL.64 [R1+0x2ed0], R16 ;  /* 0x002ed01001007387 */ /* 0x000fe20000100a00 */
[----:B0-----:R-:W-:-:S03]  /*96430*/  IMAD.MOV.U32 R18, RZ, RZ, R3 ;  /* 0x000000ffff127224 */ /* 0x001fc600078e0003 */
[----:B------:R-:W2:Y:S01]  /*96440*/  LDL.LU R3, [R1+0x2fcc] ;  /* 0x002fcc0001037983 */ /* 0x000ea20000300800 */
[----:B---3--:R-:W-:Y:S01]  /*96450*/  HMMA.16816.F32 R4, R20, R26, R4 ;  /* 0x0000001a1404723c */ /* 0x008fe20000001804 */
[----:B----4-:R-:W-:Y:S02]  /*96460*/  IMAD.MOV.U32 R19, RZ, RZ, R11 ;  /* 0x000000ffff137224 */ /* 0x010fe400078e000b */
[----:B------:R-:W3:Y:S04]  /*96470*/  LDL.LU R11, [R1+0x2fc8] ;  /* 0x002fc800010b7983 */ /* 0x000ee80000300800 */
[----:B------:R2:W-:Y:S02]  /*96480*/  STL.64 [R1+0x2ee8], R18 ;  /* 0x002ee81201007387 */ /* 0x0005e40000100a00 */
[----:B--2---:R-:W-:-:S02]  /*96490*/  IMAD.MOV.U32 R18, RZ, RZ, R14 ;  /* 0x000000ffff127224 */ /* 0x004fc400078e000e */
[----:B------:R-:W-:Y:S01]  /*964a0*/  IMAD.MOV.U32 R19, RZ, RZ, R15 ;  /* 0x000000ffff137224 */ /* 0x000fe200078e000f */
[----:B------:R-:W2:Y:S04]  /*964b0*/  LDL.LU R14, [R1+0x2fc4] ;  /* 0x002fc400010e7983 */ /* 0x000ea80000300800 */
[----:B------:R-:W2:Y:S04]  /*964c0*/  LDL.LU R15, [R1+0x2fc0] ;  /* 0x002fc000010f7983 */ /* 0x000ea80000300800 */
        /* <DEDUP_REMOVED lines=8> */
[----:B------:R-:W-:Y:S04]  /*96550*/  STL.64 [R1+0x9d0], R4 ;  /* 0x0009d00401007387 */ /* 0x000fe80000100a00 */
[----:B------:R0:W-:Y:S04]  /*96560*/  STL.64 [R1+0x9d8], R6 ;  /* 0x0009d80601007387 */ /* 0x0001e80000100a00 */
[----:B0-----:R-:W4:Y:S01]  /*96570*/  LDL.LU.64 R6, [R1+0x2fb8] ;  /* 0x002fb80001067983 */ /* 0x001f220000300a00 */
[----:B------:R-:W-:-:S02]  /*96580*/  IMAD.MOV.U32 R5, RZ, RZ, R26 ;  /* 0x000000ffff057224 */ /* 0x000fc400078e001a */
[----:B------:R-:W-:Y:S02]  /*96590*/  IMAD.MOV.U32 R4, RZ, RZ, R27 ;  /* 0x000000ffff047224 */ /* 0x000fe400078e001b */
[----:B------:R-:W3:Y:S04]  /*965a0*/  LDL.LU.64 R26, [R1+0x2fb0] ;  /* 0x002fb000011a7983 */ /* 0x000ee80000300a00 */
[----:B------:R-:W3:Y:S04]  /*965b0*/  LDL.LU.64 R24, [R1+0x2fa8] ;  /* 0x002fa80001187983 */ /* 0x000ee80000300a00 */
[----:B----4-:R-:W-:Y:S04]  /*965c0*/  STL.64 [R1+0x2f90], R6 ;  /* 0x002f900601007387 */ /* 0x010fe80000100a00 */
[----:B------:R2:W-:Y:S02]  /*965d0*/  STL.64 [R1+0x2f88], R4 ;  /* 0x002f880401007387 */ /* 0x0005e40000100a00 */
[----:B--2---:R-:W-:Y:S07]  /*965e0*/  HMMA.16816.F32 R4, R20, R14, R16 ;  /* 0x0000000e1404723c */ /* 0x004fee0000001810 */
[----:B---3--:R-:W-:-:S02]  /*965f0*/  IMAD.MOV.U32 R18, RZ, RZ, R25 ;  /* 0x000000ffff127224 */ /* 0x008fc400078e0019 */
[----:B------:R-:W-:Y:S01]  /*96600*/  IMAD.MOV.U32 R19, RZ, RZ, R10 ;  /* 0x000000ffff137224 */ /* 0x000fe200078e000a */
[----:B------:R-:W2:-:S13]  /*96610*/  LDL.LU R25, [R1+0x2fa4] ;  /* 0x002fa40001197983 */ /* 0x000e9a0000300800 */
[----:B------:R-:W-:Y:S04]  /*96620*/  STL.64 [R1+0x9c0], R4 ;  /* 0x0009c00401007387 */ /* 0x000fe80000100a00 */
[----:B------:R-:W-:Y:S04]  /*96630*/  STL.64 [R1+0x9c8], R6 ;  /* 0x0009c80601007387 */ /* 0x000fe80000100a00 */
[----:B------:R-:W3:Y:S04]  /*96640*/  LDL.LU R10, [R1+0x2fa0] ;  /* 0x002fa000010a7983 */ /* 0x000ee80000300800 */
[----:B------:R0:W-:Y:S02]  /*96650*/  STL.64 [R1+0x2f30], R18 ;  /* 0x002f301201007387 */ /* 0x0001e40000100a00 */
[----:B0-----:R-:W-:-:S02]  /*96660*/  IMAD.MOV.U32 R18, RZ, RZ, R11 ;  /* 0x000000ffff127224 */ /* 0x001fc400078e000b */
[----:B------:R-:W-:Y:S01]  /*96670*/  IMAD.MOV.U32 R19, RZ, RZ, R3 ;  /* 0x000000ffff137224 */ /* 0x000fe200078e0003 */
[----:B------:R-:W3:Y:S04]  /*96680*/  LDL.LU R11, [R1+0x2f9c] ;  /* 0x002f9c00010b7983 */ /* 0x000ee80000300800 */
[----:B------:R-:W4:Y:S04]  /*96690*/  LDL.LU R3, [R1+0x2f98] ;  /* 0x002f980001037983 */ /* 0x000f280000300800 */
        /* <DEDUP_REMOVED lines=62> */
[----:B---3--:R-:W-:Y:S03]  /*96a80*/  HMMA.16816.F32 R20, R20, R6, R24 ;  /* 0x000000061414723c */ /* 0x008fe60000001818 */
[----:B------:R-:W2:Y:S04]  /*96a90*/  LDL.LU.64 R26, [R1+0x2f80] ;  /* 0x002f8000011a7983 */ /* 0x000ea80000300a00 */
[----:B------:R-:W2:-:S15]  /*96aa0*/  LDL.LU.64 R24, [R1+0x2f78] ;  /* 0x002f780001187983 */ /* 0x000e9e0000300a00 */
[----:B------:R-:W-:-:S01]  /*96ab0*/  NOP ;  /* 0x0000000000007918 */ /* 0x000fc20000000000 */
[----:B------:R0:W-:Y:S04]  /*96ac0*/  STL.64 [R1+0x430], R20 ;  /* 0x0004301401007387 */ /* 0x0001e80000100a00 */
[----:B------:R1:W-:Y:S04]  /*96ad0*/  STL.64 [R1+0x438], R22 ;  /* 0x0004381601007387 */ /* 0x0003e80000100a00 */
[----:B0-----:R-:W3:Y:S04]  /*96ae0*/  LDL.LU R20, [R1+0x350] ;  /* 0x0003500001147983 */ /* 0x001ee80000300800 */
[----:B------:R-:W3:Y:S04]  /*96af0*/  LDL.LU R21, [R1+0x354] ;  /* 0x0003540001157983 */ /* 0x000ee80000300800 */
[----:B-1----:R-:W3:Y:S01]  /*96b00*/  LDL.LU R22, [R1+0x358] ;  /* 0x0003580001167983 */ /* 0x002ee20000300800 */
        /* <DEDUP_REMOVED lines=42> */
[----:B------:R-:W-:Y:S02]  /*96db0*/  IMAD.MOV.U32 R10, RZ, RZ, R9 ;  /* 0x000000ffff0a7224 */ /* 0x000fe400078e0009 */
[----:B------:R-:W-:-:S02]  /*96dc0*/  IMAD.MOV.U32 R11, RZ, RZ, R8 ;  /* 0x000000ffff0b7224 */ /* 0x000fc400078e0008 */
[----:B------:R-:W-:-:S07]  /*96dd0*/  IMAD.MOV.U32 R23, RZ, RZ, R3 ;  /* 0x000000ffff177224 */ /* 0x000fce00078e0003 */
[C---:B---3--:R-:W-:Y:S06]  /*96de0*/  HMMA.16816.F32 R20, R24.reuse, R10, R20 ;  /* 0x0000000a1814723c */ /* 0x048fec0000001814 */
[----:B--2---:R-:W-:Y:S01]  /*96df0*/  HMMA.16816.F32 R16, R24, R18, R12 ;  /* 0x000000121810723c */ /* 0x004fe2000000180c */
[----:B------:R-:W2:-:S15]  /*96e00*/  LDL.LU.64 R12, [R1+0x2ee0] ;  /* 0x002ee000010c7983 */ /* 0x000e9e0000300a00 */
[----:B------:R-:W-:-:S07]  /*96e10*/  NOP ;  /* 0x0000000000007918 */ /* 0x000fce0000000000 */
[----:B------:R-:W-:Y:S04]  /*96e20*/  STL.64 [R1+0x360], R16 ;  /* 0x0003601001007387 */ /* 0x000fe80000100a00 */
[----:B------:R0:W-:Y:S04]  /*96e30*/  STL.64 [R1+0x368], R18 ;  /* 0x0003681201007387 */ /* 0x0001e80000100a00 */
[----:B0-----:R-:W3:Y:S04]  /*96e40*/  LDL.LU.64 R18, [R1+0x2ed8] ;  /* 0x002ed80001127983 */ /* 0x001ee80000300a00 */
[----:B------:R-:W2:Y:S04]  /*96e50*/  LDL.LU.64 R16, [R1+0x2ed0] ;  /* 0x002ed00001107983 */ /* 0x000ea80000300a00 */
[----:B------:R-:W2:Y:S04]  /*96e60*/  LDL.LU R3, [R1+0x16ac] ;  /* 0x0016ac0001037983 */ /* 0x000ea80000300800 */
[----:B------:R-:W4:Y:S04]  /*96e70*/  LDL.LU R8, [R1+0x1f0] ;  /* 0x0001f00001087983 */ /* 0x000f280000300800 */
[----:B------:R-:W-:Y:S04]  /*96e80*/  STL.64 [R1+0x350], R20 ;  /* 0x0003501401007387 */ /* 0x000fe80000100a00 */
[----:B------:R-:W-:Y:S04]  /*96e90*/  STL.64 [R1+0x358], R22 ;  /* 0x0003581601007387 */ /* 0x000fe80000100a00 */
[----:B------:R-:W4:Y:S04]  /*96ea0*/  LDL.LU R9, [R1+0x1f4] ;  /* 0x0001f40001097983 */ /* 0x000f280000300800 */
[----:B------:R-:W3:Y:S04]  /*96eb0*/  LDL.LU R10, [R1+0x1f8] ;  /* 0x0001f800010a7983 */ /* 0x000ee80000300800 */
[----:B------:R-:W3:Y:S04]  /*96ec0*/  LDL.LU R11, [R1+0x1fc] ;  /* 0x0001fc00010b7983 */ /* 0x000ee80000300800 */
[----:B---3--:R0:W-:Y:S04]  /*96ed0*/  STL.64 [R1+0x2c78], R10 ;  /* 0x002c780a01007387 */ /* 0x0081e80000100a00 */
[----:B----4-:R-:W-:Y:S01]  /*96ee0*/  STL.64 [R1+0x2c70], R8 ;  /* 0x002c700801007387 */ /* 0x010fe20000100a00 */
[----:B0-----:R-:W-:-:S02]  /*96ef0*/  IMAD.MOV.U32 R10, RZ, RZ, R5 ;  /* 0x000000ffff0a7224 */ /* 0x001fc400078e0005 */
[----:B------:R-:W-:-:S05]  /*96f00*/  IMAD.MOV.U32 R11, RZ, RZ, R4 ;  /* 0x000000ffff0b7224 */ /* 0x000fca00078e0004 */
[----:B------:R-:W-:Y:S04]  /*96f10*/  STL.64 [R1+0x2c98], R10 ;  /* 0x002c980a01007387 */ /* 0x000fe80000100a00 */
[----:B------:R-:W3:Y:S04]  /*96f20*/  LDL.LU.64 R4, [R1+0x12f0] ;  /* 0x0012f00001047983 */ /* 0x000ee80000300a00 */
[----:B------:R-:W-:Y:S01]  /*96f30*/  STL.64 [R1+0x2c60], R6 ;  /* 0x002c600601007387 */ /* 0x000fe20000100a00 */
[----:B------:R-:W-:Y:S02]  /*96f40*/  IMAD.MOV.U32 R14, RZ, RZ, R19 ;  /* 0x000000ffff0e7224 */ /* 0x000fe400078e0013 */
[----:B------:R-:W-:Y:S01]  /*96f50*/  IMAD.MOV.U32 R15, RZ, RZ, R18 ;  /* 0x000000ffff0f7224 */ /* 0x000fe200078e0012 */
[----:B---3--:R0:W-:Y:S04]  /*96f60*/  STL.64 [R1+0x2c58], R4 ;  /* 0x002c580401007387 */ /* 0x0081e80000100a00 */
[----:B0-----:R-:W3:Y:S04]  /*96f70*/  LDL.LU R4, [R1+0x1e0] ;  /* 0x0001e00001047983 */ /* 0x001ee80000300800 */
[----:B------:R-:W3:Y:S04]  /*96f80*/  LDL.LU R5, [R1+0x1e4] ;  /* 0x0001e40001057983 */ /* 0x000ee80000300800 */
[----:B------:R-:W4:Y:S04]  /*96f90*/  LDL.LU R6, [R1+0x1e8] ;  /* 0x0001e80001067983 */ /* 0x000f280000300800 */
[----:B------:R-:W4:Y:S04]  /*96fa0*/  LDL.LU R7, [R1+0x1ec] ;  /* 0x0001ec0001077983 */ /* 0x000f280000300800 */
[----:B------:R-:W3:Y:S04]  /*96fb0*/  LDL.LU R19, [R1+0x2ecc] ;  /* 0x002ecc0001137983 */ /* 0x000ee80000300800 */
[----:B------:R-:W4:Y:S04]  /*96fc0*/  LDL.LU R18, [R1+0x2ec8] ;  /* 0x002ec80001127983 */ /* 0x000f280000300800 */
[----:B------:R2:W-:Y:S04]  /*96fd0*/  STL.64 [R1+0x2ca0], R14 ;  /* 0x002ca00e01007387 */ /* 0x0005e80000100a00 */
[----:B------:R-:W3:Y:S04]  /*96fe0*/  LDL.LU R8, [R1+0x210] ;  /* 0x0002100001087983 */ /* 0x000ee80000300800 */
[----:B------:R-:W3:Y:S04]  /*96ff0*/  LDL.LU R9, [R1+0x214] ;  /* 0x0002140001097983 */ /* 0x000ee80000300800 */
[----:B------:R-:W4:Y:S04]  /*97000*/  LDL.LU R10, [R1+0x218] ;  /* 0x00021800010a7983 */ /* 0x000f280000300800 */
[----:B------:R-:W4:Y:S01]  /*97010*/  LDL.LU R11, [R1+0x21c] ;  /* 0x00021c00010b7983 */ /* 0x000f220000300800 */
[----:B--2---:R-:W-:-:S02]  /*97020*/  IMAD.MOV.U32 R14, RZ, RZ, R13 ;  /* 0x000000ffff0e7224 */ /* 0x004fc400078e000d */
[----:B------:R-:W-:Y:S01]  /*97030*/  IMAD.MOV.U32 R15, RZ, RZ, R12 ;  /* 0x000000ffff0f7224 */ /* 0x000fe200078e000c */
[----:B----4-:R-:W-:Y:S04]  /*97040*/  STL.64 [R1+0x2cb0], R10 ;  /* 0x002cb00a01007387 */ /* 0x010fe80000100a00 */
[----:B---3--:R-:W-:Y:S04]  /*97050*/  STL.64 [R1+0x2ca8], R8 ;  /* 0x002ca80801007387 */ /* 0x008fe80000100a00 */
[----:B------:R-:W2:Y:S04]  /*97060*/  LDL.LU R13, [R1+0x2ec4] ;  /* 0x002ec400010d7983 */ /* 0x000ea80000300800 */
[----:B------:R-:W3:Y:S04]  /*97070*/  LDL.LU R12, [R1+0x2ec0] ;  /* 0x002ec000010c7983 */ /* 0x000ee80000300800 */
        /* <DEDUP_REMOVED lines=92> */
[----:B------:R0:W-:Y:S04]  /*97640*/  STL.64 [R1+0x2db0], R14 ;  /* 0x002db00e01007387 */ /* 0x0001e80000100a00 */
[----:B------:R-:W2:Y:S04]  /*97650*/  LDL.LU R12, [R1+0x2d0] ;  /* 0x0002d000010c7983 */ /* 0x000ea80000300800 */
[----:B------:R-:W2:Y:S04]  /*97660*/  LDL.LU R13, [R1+0x2d4] ;  /* 0x0002d400010d7983 */ /* 0x000ea80000300800 */
[----:B0-----:R-:W3:Y:S04]  /*97670*/  LDL.LU R14, [R1+0x2d8] ;  /* 0x0002d800010e7983 */ /* 0x001ee80000300800 */
        /* <DEDUP_REMOVED lines=77> */
[----:B------:R-:W3:Y:S04]  /*97b50*/  LDL.LU R10, [R1+0x2a8] ;  /* 0x0002a800010a7983 */ /* 0x000ee80000300800 */
[----:B------:R-:W3:Y:S04]  /*97b60*/  LDL.LU R11, [R1+0x2ac] ;  /* 0x0002ac00010b7983 */ /* 0x000ee80000300800 */
[----:B---3--:R-:W-:Y:S04]  /*97b70*/  STL.64 [R1+0x2d88], R10 ;  /* 0x002d880a01007387 */ /* 0x008fe80000100a00 */
[----:B----4-:R0:W-:Y:S04]  /*97b80*/  STL.64 [R1+0x2d80], R8 ;  /* 0x002d800801007387 */ /* 0x0101e80000100a00 */
        /* <DEDUP_REMOVED lines=13> */
[----:B0-----:R-:W4:Y:S04]  /*97c60*/  LDL.LU R4, [R1+0x200] ;  /* 0x0002000001047983 */ /* 0x001f280000300800 */
[----:B------:R-:W4:Y:S04]  /*97c70*/  LDL.LU R5, [R1+0x204] ;  /* 0x0002040001057983 */ /* 0x000f280000300800 */
[----:B------:R-:W4:Y:S04]  /*97c80*/  LDL.LU R6, [R1+0x208] ;  /* 0x0002080001067983 */ /* 0x000f280000300800 */
[----:B------:R-:W4:Y:S04]  /*97c90*/  LDL.LU R7, [R1+0x20c] ;  /* 0x00020c0001077983 */ /* 0x000f280000300800 */
[----:B------:R-:W2:Y:S04]  /*97ca0*/  LDL.LU.64 R18, [R1+0x2e48] ;  /* 0x002e480001127983 */ /* 0x000ea80000300a00 */
        /* <DEDUP_REMOVED lines=48> */
[----:B------:R0:W-:Y:S04]  /*97fb0*/  STL.64 [R1+0x12b0], R16 ;  /* 0x0012b01001007387 */ /* 0x0001e80000100a00 */
[----:B------:R-:W-:Y:S01]  /*97fc0*/  STL.64 [R1+0x12b8], R18 ;  /* 0x0012b81201007387 */ /* 0x000fe20000100a00 */
[----:B0-----:R-:W-:-:S03]  /*97fd0*/  IMAD.MOV.U32 R16, RZ, RZ, R0 ;  /* 0x000000ffff107224 */ /* 0x001fc600078e0000 */
        /* <DEDUP_REMOVED lines=79> */
[----:B------:R-:W4:-:S15]  /*984d0*/  LDL.LU.64 R10, [R1+0x2c98] ;  /* 0x002c9800010a7983 */ /* 0x000f1e0000300a00 */
[----:B------:R-:W-:-:S06]  /*984e0*/  NOP ;  /* 0x0000000000007918 */ /* 0x000fcc0000000000 */
[----:B------:R-:W-:Y:S04]  /*984f0*/  STL.64 [R1+0x11f0], R12 ;  /* 0x0011f00c01007387 */ /* 0x000fe80000100a00 */
[----:B------:R0:W-:Y:S04]  /*98500*/  STL.64 [R1+0x11f8], R14 ;  /* 0x0011f80e01007387 */ /* 0x0001e80000100a00 */
[----:B0-----:R-:W3:Y:S01]  /*98510*/  LDL.LU.64 R14, [R1+0x2c90] ;  /* 0x002c9000010e7983 */ /* 0x001ee20000300a00 */
[----:B----4-:R-:W-:Y:S03]  /*98520*/  HMMA.16816.F32 R8, R24, R10, R4 ;  /* 0x0000000a1808723c */ /* 0x010fe60000001804 */
[----:B------:R-:W4:Y:S04]  /*98530*/  LDL.LU.64 R6, [R1+0x2c88] ;  /* 0x002c880001067983 */ /* 0x000f280000300a00 */
[----:B------:R-:W4:-:S15]  /*98540*/  LDL.LU.64 R4, [R1+0x2c80] ;  /* 0x002c800001047983 */ /* 0x000f1e0000300a00 */
[----:B------:R-:W-:-:S01]  /*98550*/  NOP ;  /* 0x0000000000007918 */ /* 0x000fc20000000000 */
        /* <DEDUP_REMOVED lines=8> */
[----:B0-----:R-:W4:Y:S01]  /*985e0*/  LDL.LU.64 R10, [R1+0x2c68] ;  /* 0x002c6800010a7983 */ /* 0x001f220000300a00 */
[----:B------:R-:W-:Y:S02]  /*985f0*/  IMAD.MOV.U32 R19, RZ, RZ, R2 ;  /* 0x000000ffff137224 */ /* 0x000fe400078e0002 */
[----:B------:R-:W0:Y:S01]  /*98600*/  LDC R2, c[0x0][0x238] ;  /* 0x00008e00ff027b82 */ /* 0x000e220000000800 */
[----:B----4-:R-:W-:Y:S01]  /*98610*/  HMMA.16816.F32 R8, R24, R10, R4 ;  /* 0x0000000a1808723c */ /* 0x010fe20000001804 */
[----:B------:R-:W3:Y:S04]  /*98620*/  LDL.LU.64 R6, [R1+0x2c60] ;  /* 0x002c600001067983 */ /* 0x000ee80000300a00 */
[----:B------:R-:W4:Y:S01]  /*98630*/  LDL.LU.64 R4, [R1+0x2c58] ;  /* 0x002c580001047983 */ /* 0x000f220000300a00 */
[----:B0-----:R-:W-:-:S04]  /*98640*/  IMAD.SHL.U32 R12, R2, 0x40, RZ ;  /* 0x00000040020c7824 */ /* 0x001fc800078e00ff */
[----:B------:R-:W-:Y:S02]  /*98650*/  IMAD.SHL.U32 R12, R12, 0x2, RZ ;  /* 0x000000020c0c7824 */ /* 0x000fe400078e00ff */
[----:B------:R-:W-:-:S11]  /*98660*/  VIADD R3, R3, 0x1 ;  /* 0x0000000103037836 */ /* 0x000fd60000000000 */
[----:B------:R0:W-:Y:S04]  /*98670*/  STL.64 [R1+0x300], R8 ;  /* 0x0003000801007387 */ /* 0x0001e80000100a00 */
[----:B------:R-:W-:Y:S01]  /*98680*/  STL.64 [R1+0x308], R10 ;  /* 0x0003080a01007387 */ /* 0x000fe20000100a00 */
[-C--:B0-----:R-:W-:Y:S02]  /*98690*/  IADD3 R9, P1, R22, R12.reuse, RZ ;  /* 0x0000000c16097210 */ /* 0x081fe40007f3e0ff */
[----:B----4-:R-:W-:-:S05]  /*986a0*/  IADD3 R8, P0, R4, R12, RZ ;  /* 0x0000000c04087210 */ /* 0x010fca0007f1e0ff */
[--C-:B--2---:R-:W-:Y:S01]  /*986b0*/  IMAD.X R4, R5, 0x1, R0.reuse, P0 ;  /* 0x0000000105047824 */ /* 0x104fe200000e0600 */
[----:B------:R-:W-:Y:S01]  /*986c0*/  STL [R1+0x2af0], R8 ;  /* 0x002af00801007387 */ /* 0x000fe20000100800 */
[----:B------:R-:W-:-:S03]  /*986d0*/  IMAD.X R5, R23, 0x1, R0, P1 ;  /* 0x0000000117057824 */ /* 0x000fc600008e0600 */
[----:B------:R-:W-:Y:S04]  /*986e0*/  STL [R1+0x2af4], R9 ;  /* 0x002af40901007387 */ /* 0x000fe80000100800 */
[----:B------:R-:W-:Y:S04]  /*986f0*/  STL [R1+0x2af8], R4 ;  /* 0x002af80401007387 */ /* 0x000fe80000100800 */
[----:B------:R-:W-:Y:S04]  /*98700*/  STL [R1+0x16ac], R3 ;  /* 0x0016ac0301007387 */ /* 0x000fe80000100800 */
[----:B------:R0:W-:Y:S04]  /*98710*/  STL [R1+0x2c44], R0 ;  /* 0x002c440001007387 */ /* 0x0001e80000100800 */
[----:B------:R3:W-:Y:S04]  /*98720*/  STL [R1+0x2afc], R5 ;  /* 0x002afc0501007387 */ /* 0x0007e80000100800 */
[----:B0-----:R-:W2:Y:S01]  /*98730*/  LDL.LU R0, [R1+0x1a88] ;  /* 0x001a880001007983 */ /* 0x001ea20000300800 */
[----:B------:R-:W-:-:S02]  /*98740*/  IMAD.MOV.U32 R17, RZ, RZ, R29 ;  /* 0x000000ffff117224 */ /* 0x000fc400078e001d */
[----:B------:R-:W-:Y:S02]  /*98750*/  IMAD.MOV.U32 R18, RZ, RZ, R28 ;  /* 0x000000ffff127224 */ /* 0x000fe400078e001c */
[----:B------:R-:W0:Y:S05]  /*98760*/  LDC R28, c[0x0][0x230] ;  /* 0x00008c00ff1c7b82 */ /* 0x000e2a0000000800 */
[----:B---3--:R-:W-:-:S15]  /*98770*/  HMMA.16816.F32 R4, R24, R6, R16 ;  /* 0x000000061804723c */ /* 0x008fde0000001810 */
[----:B------:R-:W-:-:S08]  /*98780*/  NOP ;  /* 0x0000000000007918 */ /* 0x000fd00000000000 */
[----:B------:R-:W-:Y:S04]  /*98790*/  STL.64 [R1+0x1b0], R4 ;  /* 0x0001b00401007387 */ /* 0x000fe80000100a00 */
[----:B------:R-:W-:Y:S04]  /*987a0*/  STL.64 [R1+0x1b8], R6 ;  /* 0x0001b80601007387 */ /* 0x000fe80000100a00 */
[----:B--2---:R1:W-:Y:S04]  /*987b0*/  STL [R1+0x2c48], R0 ;  /* 0x002c480001007387 */ /* 0x0043e80000100800 */
[----:B-1----:R-:W2:Y:S04]  /*987c0*/  LDL.LU R0, [R1+0x1a90] ;  /* 0x001a900001007983 */ /* 0x002ea80000300800 */
[----:B--2---:R1:W-:Y:S04]  /*987d0*/  STL [R1+0x2c4c], R0 ;  /* 0x002c4c0001007387 */ /* 0x0043e80000100800 */
[----:B-1----:R-:W2:Y:S01]  /*987e0*/  LDL.LU R0, [R1+0x1a98] ;  /* 0x001a980001007983 */ /* 0x002ea20000300800 */
[----:B0-----:R-:W-:-:S05]  /*987f0*/  VIADD R28, R28, 0x3f ;  /* 0x0000003f1c1c7836 */ /* 0x001fca0000000000 */
[----:B------:R-:W-:Y:S01]  /*98800*/  SHF.R.S32.HI R2, RZ, 0x1f, R28 ;  /* 0x0000001fff027819 */ /* 0x000fe2000001141c */
        /* <DEDUP_REMOVED lines=17> */
[----:B------:R-:W-:-:S03]  /*98920*/  LEA.HI R2, R2, R28, RZ, 0x6 ;  /* 0x0000001c02027211 */ /* 0x000fc600078f30ff */
[----:B------:R-:W4:Y:S04]  /*98930*/  LDL.LU R21, [R1+0x1a40] ;  /* 0x001a400001157983 */ /* 0x000f280000300800 */
[----:B------:R-:W4:Y:S04]  /*98940*/  LDL.LU R22, [R1+0x1a64] ;  /* 0x001a640001167983 */ /* 0x000f280000300800 */
[----:B------:R-:W4:Y:S04]  /*98950*/  LDL.LU R23, [R1+0x1a38] ;  /* 0x001a380001177983 */ /* 0x000f280000300800 */
[----:B------:R-:W4:Y:S01]  /*98960*/  LDL.LU R16, [R1+0x1a5c] ;  /* 0x001a5c0001107983 */ /* 0x000f220000300800 */
[----:B------:R-:W-:-:S03]  /*98970*/  SHF.R.S32.HI R2, RZ, 0x6, R2 ;  /* 0x00000006ff027819 */ /* 0x000fc60000011402 */
[----:B------:R-:W4:Y:S04]  /*98980*/  LDL.LU R17, [R1+0x1a30] ;  /* 0x001a300001117983 */ /* 0x000f280000300800 */
[----:B------:R-:W4:Y:S04]  /*98990*/  LDL.LU R18, [R1+0x1a54] ;  /* 0x001a540001127983 */ /* 0x000f280000300800 */
[----:B------:R-:W4:Y:S04]  /*989a0*/  LDL.LU R19, [R1+0x1a28] ;  /* 0x001a280001137983 */ /* 0x000f280000300800 */
[----:B------:R-:W4:Y:S04]  /*989b0*/  LDL.LU R13, [R1+0x1a4c] ;  /* 0x001a4c00010d7983 */ /* 0x000f280000300800 */
[----:B------:R-:W4:Y:S01]  /*989c0*/  LDL.LU R29, [R1+0x1a20] ;  /* 0x001a2000011d7983 */ /* 0x000f220000300800 */
[----:B------:R-:W-:-:S03]  /*989d0*/  ISETP.NE.U32.AND P0, PT, R3, R2, PT ;  /* 0x000000020300720c */ /* 0x000fc60003f05070 */
[----:B------:R-:W4:Y:S04]  /*989e0*/  LDL.LU R28, [R1+0x1a44] ;  /* 0x001a4400011c7983 */ /* 0x000f280000300800 */
[----:B------:R-:W4:Y:S04]  /*989f0*/  LDL.LU R2, [R1+0x1a18] ;  /* 0x001a180001027983 */ /* 0x000f280000300800 */
[----:B------:R-:W4:Y:S01]  /*98a00*/  LDL.LU R3, [R1+0x1a3c] ;  /* 0x001a3c0001037983 */ /* 0x000f220000300800 */
[----:B--2---:R-:W-:-:S05]  /*98a10*/  IADD3 R0, P3, R0, R12, RZ ;  /* 0x0000000c00007210 */ /* 0x004fca0007f7e0ff */
[----:B------:R0:W-:Y:S04]  /*98a20*/  STL [R1+0x1aa0], R0 ;  /* 0x001aa00001007387 */ /* 0x0001e80000100800 */
[----:B0-----:R-:W2:Y:S02]  /*98a30*/  LDL.LU R0, [R1+0x2c50] ;  /* 0x002c500001007983 */ /* 0x001ea40000300800 */
        /* <DEDUP_REMOVED lines=8> */
[----:B0-----:R-:W2:Y:S01]  /*98ac0*/  LDL.LU R0, [R1+0x2c44] ;  /* 0x002c440001007983 */ /* 0x001ea20000300800 */
[-C--:B---3--:R-:W-:Y:S02]  /*98ad0*/  IADD3 R24, P1, R24, R12.reuse, RZ ;  /* 0x0000000c18187210 */ /* 0x088fe40007f3e0ff */
[----:B----4-:R-:W-:-:S03]  /*98ae0*/  IADD3 R25, P2, R25, R12, RZ ;  /* 0x0000000c19197210 */ /* 0x010fc60007f5e0ff */
[----:B------:R-:W-:Y:S04]  /*98af0*/  STL [R1+0x1a80], R24 ;  /* 0x001a801801007387 */ /* 0x000fe80000100800 */
[----:B------:R-:W-:Y:S01]  /*98b00*/  STL [R1+0x1a78], R25 ;  /* 0x001a781901007387 */ /* 0x000fe20000100800 */
[--C-:B--2---:R-:W-:Y:S01]  /*98b10*/  IMAD.X R26, R26, 0x1, R0.reuse, P3 ;  /* 0x000000011a1a7824 */ /* 0x104fe200018e0600 */
[-C--:B------:R-:W-:Y:S01]  /*98b20*/  IADD3 R27, P3, R27, R12.reuse, RZ ;  /* 0x0000000c1b1b7210 */ /* 0x080fe20007f7e0ff */
[--C-:B------:R-:W-:Y:S01]  /*98b30*/  IMAD.X R6, R6, 0x1, R0.reuse, P4 ;  /* 0x0000000106067824 */ /* 0x100fe200020e0600 */
[-C--:B------:R-:W-:Y:S01]  /*98b40*/  IADD3 R7, P4, R7, R12.reuse, RZ ;  /* 0x0000000c07077210 */ /* 0x080fe20007f9e0ff */
[----:B------:R-:W-:Y:S01]  /*98b50*/  IMAD.X R5, R5, 0x1, R0, P5 ;  /* 0x0000000105057824 */ /* 0x000fe200028e0600 */
[----:B------:R-:W-:Y:S01]  /*98b60*/  STL [R1+0x1a9c], R26 ;  /* 0x001a9c1a01007387 */ /* 0x000fe20000100800 */
[----:B------:R-:W-:-:S03]  /*98b70*/  IADD3 R4, P5, R4, R12, RZ ;  /* 0x0000000c04047210 */ /* 0x000fc60007fbe0ff */
[----:B------:R-:W-:Y:S01]  /*98b80*/  STL [R1+0x1a70], R27 ;  /* 0x001a701b01007387 */ /* 0x000fe20000100800 */
[----:B------:R-:W-:-:S03]  /*98b90*/  IMAD.X R9, R9, 0x1, R0, P6 ;  /* 0x0000000109097824 */ /* 0x000fc600030e0600 */
        /* <DEDUP_REMOVED lines=29> */
[-C--:B------:R-:W-:Y:S01]  /*98d70*/  IADD3 R29, P1, R29, R12.reuse, RZ ;  /* 0x0000000c1d1d7210 */ /* 0x080fe20007f3e0ff */
[----:B------:R-:W-:Y:S02]  /*98d80*/  IMAD.X R28, R28, 0x1, R0, P2 ;  /* 0x000000011c1c7824 */ /* 0x000fe400010e0600 */
[----:B------:R-:W-:Y:S01]  /*98d90*/  STL [R1+0x1a30], R17 ;  /* 0x001a301101007387 */ /* 0x000fe20000100800 */
[----:B------:R-:W-:-:S03]  /*98da0*/  IADD3 R2, P2, R2, R12, RZ ;  /* 0x0000000c02027210 */ /* 0x000fc60007f5e0ff */
[----:B------:R-:W-:Y:S04]  /*98db0*/  STL [R1+0x1a54], R18 ;  /* 0x001a541201007387 */ /* 0x000fe80000100800 */
[----:B------:R-:W-:Y:S04]  /*98dc0*/  STL [R1+0x1a28], R19 ;  /* 0x001a281301007387 */ /* 0x000fe80000100800 */
[----:B------:R-:W-:Y:S04]  /*98dd0*/  STL [R1+0x1a4c], R13 ;  /* 0x001a4c0d01007387 */ /* 0x000fe80000100800 */
[----:B------:R-:W-:Y:S04]  /*98de0*/  STL [R1+0x1a20], R29 ;  /* 0x001a201d01007387 */ /* 0x000fe80000100800 */
[----:B------:R0:W-:Y:S04]  /*98df0*/  STL [R1+0x1a18], R2 ;  /* 0x001a180201007387 */ /* 0x0001e80000100800 */
[----:B------:R-:W-:Y:S04]  /*98e00*/  STL [R1+0x1a44], R28 ;  /* 0x001a441c01007387 */ /* 0x000fe80000100800 */
[----:B0-----:R-:W2:Y:S04]  /*98e10*/  LDL.LU R2, [R1+0x1a10] ;  /* 0x001a100001027983 */ /* 0x001ea80000300800 */
[----:B------:R-:W3:Y:S01]  /*98e20*/  LDL.LU R24, [R1+0x1a00] ;  /* 0x001a000001187983 */ /* 0x000ee20000300800 */
[----:B------:R-:W-:-:S03]  /*98e30*/  IMAD.X R3, R3, 0x1, R0, P3 ;  /* 0x0000000103037824 */ /* 0x000fc600018e0600 */
[----:B---3--:R0:W-:Y:S04]  /*98e40*/  STL [R1+0x2c38], R24 ;  /* 0x002c381801007387 */ /* 0x0081e80000100800 */
[----:B------:R-:W-:Y:S04]  /*98e50*/  STL [R1+0x1a3c], R3 ;  /* 0x001a3c0301007387 */ /* 0x000fe80000100800 */
[----:B0-----:R-:W3:Y:S04]  /*98e60*/  LDL.LU R24, [R1+0x1a2c] ;  /* 0x001a2c0001187983 */ /* 0x001ee80000300800 */
[----:B---3--:R0:W-:Y:S04]  /*98e70*/  STL [R1+0x2c3c], R24 ;  /* 0x002c3c1801007387 */ /* 0x0081e80000100800 */
[----:B0-----:R-:W3:Y:S01]  /*98e80*/  LDL.LU R24, [R1+0x1a08] ;  /* 0x001a080001187983 */ /* 0x001ee20000300800 */
[----:B--2---:R-:W-:-:S03]  /*98e90*/  IADD3 R2, P3, R2, R12, RZ ;  /* 0x0000000c02027210 */ /* 0x004fc60007f7e0ff */
[----:B---3--:R0:W-:Y:S04]  /*98ea0*/  STL [R1+0x2c40], R24 ;  /* 0x002c401801007387 */ /* 0x0081e80000100800 */
        /* <DEDUP_REMOVED lines=26> */
[----:B------:R0:W-:Y:S04]  /*99050*/  STL [R1+0x1a10], R2 ;  /* 0x001a100201007387 */ /* 0x0001e80000100800 */
[----:B0-----:R-:W4:Y:S01]  /*99060*/  LDL.LU R2, [R1+0x1998] ;  /* 0x0019980001027983 */ /* 0x001f220000300800 */
[----:B--2---:R-:W-:-:S05]  /*99070*/  IMAD.X R24, R24, 0x1, R0, P4 ;  /* 0x0000000118187824 */ /* 0x004fca00020e0600 */
[----:B------:R0:W-:Y:S04]  /*99080*/  STL [R1+0x1a34], R24 ;  /* 0x001a341801007387 */ /* 0x0001e80000100800 */
[----:B0-----:R-:W2:Y:S02]  /*99090*/  LDL.LU R24, [R1+0x2c40] ;  /* 0x002c400001187983 */ /* 0x001ea40000300800 */
[----:B--2---:R-:W-:-:S05]  /*990a0*/  IADD3 R24, P4, R24, R12, RZ ;  /* 0x0000000c18187210 */ /* 0x004fca0007f9e0ff */
[----:B------:R0:W-:Y:S04]  /*990b0*/  STL [R1+0x1a08], R24 ;  /* 0x001a081801007387 */ /* 0x0001e80000100800 */
[----:B0-----:R-:W2:Y:S02]  /*990c0*/  LDL.LU R24, [R1+0x2c3c] ;  /* 0x002c3c0001187983 */ /* 0x001ea40000300800 */
[----:B--2---:R-:W-:-:S05]  /*990d0*/  IMAD.X R24, R24, 0x1, R0, P5 ;  /* 0x0000000118187824 */ /* 0x004fca00028e0600 */
[----:B------:R0:W-:Y:S04]  /*990e0*/  STL [R1+0x1a2c], R24 ;  /* 0x001a2c1801007387 */ /* 0x0001e80000100800 */
[----:B0-----:R-:W2:Y:S01]  /*990f0*/  LDL.LU R24, [R1+0x2c38] ;  /* 0x002c380001187983 */ /* 0x001ea20000300800 */
[--C-:B---3--:R-:W-:Y:S01]  /*99100*/  IMAD.X R25, R25, 0x1, R0.reuse, P6 ;  /* 0x0000000119197824 */ /* 0x108fe200030e0600 */
[-C--:B----4-:R-:W-:Y:S01]  /*99110*/  IADD3 R26, P6, R26, R12.reuse, RZ ;  /* 0x0000000c1a1a7210 */ /* 0x090fe20007fde0ff */
[--C-:B------:R-:W-:Y:S01]  /*99120*/  IMAD.X R27, R27, 0x1, R0.reuse, P1 ;  /* 0x000000011b1b7824 */ /* 0x100fe200008e0600 */
[-C--:B------:R-:W-:Y:S01]  /*99130*/  IADD3 R6, P1, R6, R12.reuse, RZ ;  /* 0x0000000c06067210 */ /* 0x080fe20007f3e0ff */
        /* <DEDUP_REMOVED lines=14> */
[----:B------:R-:W-:Y:S01]  /*99220*/  IMAD.X R19, R19, 0x1, R0, P4 ;  /* 0x0000000113137824 */ /* 0x000fe200020e0600 */
[----:B------:R-:W-:-:S02]  /*99230*/  IADD3 R13, P4, R13, R12, RZ ;  /* 0x0000000c0d0d7210 */ /* 0x000fc40007f9e0ff */
[----:B--2---:R-:W-:-:S05]  /*99240*/  IADD3 R24, P5, R24, R12, RZ ;  /* 0x0000000c18187210 */ /* 0x004fca0007fbe0ff */
[----:B------:R-:W-:Y:S04]  /*99250*/  STL [R1+0x1a00], R24 ;  /* 0x001a001801007387 */ /* 0x000fe80000100800 */
[----:B------:R-:W-:Y:S04]  /*99260*/  STL [R1+0x1a24], R25 ;  /* 0x001a241901007387 */ /* 0x000fe80000100800 */
[----:B------:R-:W-:Y:S04]  /*99270*/  STL [R1+0x19f8], R26 ;  /* 0x0019f81a01007387 */ /* 0x000fe80000100800 */
[----:B------:R-:W-:Y:S04]  /*99280*/  STL [R1+0x1a1c], R27 ;  /* 0x001a1c1b01007387 */ /* 0x000fe80000100800 */
[----:B------:R-:W-:Y:S04]  /*99290*/  STL [R1+0x19f0], R6 ;  /* 0x0019f00601007387 */ /* 0x000fe80000100800 */
[----:B------:R-:W-:Y:S04]  /*992a0*/  STL [R1+0x1a14], R7 ;  /* 0x001a140701007387 */ /* 0x000fe80000100800 */
[----:B------:R-:W-:Y:S01]  /*992b0*/  STL [R1+0x19e8], R5 ;  /* 0x0019e80501007387 */ /* 0x000fe20000100800 */
[----:B------:R-:W-:-:S03]  /*992c0*/  IMAD.X R11, R11, 0x1, R0, P5 ;  /* 0x000000010b0b7824 */ /* 0x000fc600028e0600 */
[----:B------:R-:W-:Y:S01]  /*992d0*/  STL [R1+0x1a0c], R4 ;  /* 0x001a0c0401007387 */ /* 0x000fe20000100800 */
[----:B------:R-:W-:-:S03]  /*992e0*/  IADD3 R14, P5, R14, R12, RZ ;  /* 0x0000000c0e0e7210 */ /* 0x000fc60007fbe0ff */
        /* <DEDUP_REMOVED lines=19> */
[----:B------:R-:W-:Y:S04]  /*99420*/  STL [R1+0x19cc], R29 ;  /* 0x0019cc1d01007387 */ /* 0x000fe80000100800 */
[----:B------:R-:W3:Y:S01]  /*99430*/  LDL.LU R24, [R1+0x19ac] ;  /* 0x0019ac0001187983 */ /* 0x000ee20000300800 */
[----:B------:R-:W-:Y:S01]  /*99440*/  IMAD.X R28, R28, 0x1, R0, P6 ;  /* 0x000000011c1c7824 */ /* 0x000fe200030e0600 */
[----:B------:R-:W-:-:S02]  /*99450*/  IADD3 R2, P6, R2, R12, RZ ;  /* 0x0000000c02027210 */ /* 0x000fc40007fde0ff */
[----:B---3--:R0:W-:Y:S04]  /*99460*/  STL [R1+0x2c2c], R24 ;  /* 0x002c2c1801007387 */ /* 0x0081e80000100800 */
[----:B------:R-:W-:Y:S04]  /*99470*/  STL [R1+0x19c4], R28 ;  /* 0x0019c41c01007387 */ /* 0x000fe80000100800 */
[----:B0-----:R-:W3:Y:S04]  /*99480*/  LDL.LU R24, [R1+0x1988] ;  /* 0x0019880001187983 */ /* 0x001ee80000300800 */
[----:B------:R-:W-:Y:S04]  /*99490*/  STL [R1+0x1998], R2 ;  /* 0x0019980201007387 */ /* 0x000fe80000100800 */
[----:B---3--:R0:W-:Y:S04]  /*994a0*/  STL [R1+0x2c30], R24 ;  /* 0x002c301801007387 */ /* 0x0081e80000100800 */
[----:B0-----:R-:W3:Y:S01]  /*994b0*/  LDL.LU R24, [R1+0x19b4] ;  /* 0x0019b40001187983 */ /* 0x001ee20000300800 */
[----:B--2---:R-:W-:-:S03]  /*994c0*/  IMAD.X R3, R3, 0x1, R0, P1 ;  /* 0x0000000103037824 */ /* 0x004fc600008e0600 */
[----:B---3--:R0:W-:Y:S04]  /*994d0*/  STL [R1+0x2c34], R24 ;  /* 0x002c341801007387 */ /* 0x0081e80000100800 */
[----:B0-----:R-:W2:Y:S04]  /*994e0*/  LDL.LU R24, [R1+0x1990] ;  /* 0x0019900001187983 */ /* 0x001ea80000300800 */
[----:B------:R-:W3:Y:S04]  /*994f0*/  LDL.LU R25, [R1+0x1980] ;  /* 0x0019800001197983 */ /* 0x000ee80000300800 */
[----:B------:R-:W4:Y:S04]  /*99500*/  LDL.LU R26, [R1+0x19a4] ;  /* 0x0019a400011a7983 */ /* 0x000f280000300800 */
        /* <DEDUP_REMOVED lines=22> */
[----:B------:R0:W-:Y:S04]  /*99670*/  STL [R1+0x19bc], R3 ;  /* 0x0019bc0301007387 */ /* 0x0001e80000100800 */
[----:B------:R-:W3:Y:S04]  /*99680*/  LDL.LU R28, [R1+0x1920] ;  /* 0x00192000011c7983 */ /* 0x000ee80000300800 */
[----:B0-----:R-:W3:Y:S01]  /*99690*/  LDL.LU R3, [R1+0x1944] ;  /* 0x0019440001037983 */ /* 0x001ee20000300800 */
[----:B--2---:R-:W-:-:S05]  /*996a0*/  IADD3 R24, P1, R24, R12, RZ ;  /* 0x0000000c18187210 */ /* 0x004fca0007f3e0ff */
[----:B------:R0:W-:Y:S04]  /*996b0*/  STL [R1+0x1990], R24 ;  /* 0x0019901801007387 */ /* 0x0001e80000100800 */
[----:B0-----:R-:W2:Y:S02]  /*996c0*/  LDL.LU R24, [R1+0x2c34] ;  /* 0x002c340001187983 */ /* 0x001ea40000300800 */
[----:B--2---:R-:W-:-:S05]  /*996d0*/  IMAD.X R24, R24, 0x1, R0, P2 ;  /* 0x0000000118187824 */ /* 0x004fca00010e0600 */
[----:B------:R0:W-:Y:S04]  /*996e0*/  STL [R1+0x19b4], R24 ;  /* 0x0019b41801007387 */ /* 0x0001e80000100800 */
[----:B0-----:R-:W2:Y:S02]  /*996f0*/  LDL.LU R24, [R1+0x2c30] ;  /* 0x002c300001187983 */ /* 0x001ea40000300800 */
[----:B--2---:R-:W-:-:S05]  /*99700*/  IADD3 R24, P2, R24, R12, RZ ;  /* 0x0000000c18187210 */ /* 0x004fca0007f5e0ff */
[----:B------:R0:W-:Y:S04]  /*99710*/  STL [R1+0x1988], R24 ;  /* 0x0019881801007387 */ /* 0x0001e80000100800 */
[----:B0-----:R-:W2:Y:S01]  /*99720*/  LDL.LU R24, [R1+0x2c2c] ;  /* 0x002c2c0001187983 */ /* 0x001ea20000300800 */
[--C-:B----4-:R-:W-:Y:S01]  /*99730*/  IMAD.X R26, R26, 0x1, R0.reuse, P4 ;  /* 0x000000011a1a7824 */ /* 0x110fe200020e0600 */
[-C--:B---3--:R-:W-:Y:S01]  /*99740*/  IADD3 R27, P4, R27, R12.reuse, RZ ;  /* 0x0000000c1b1b7210 */ /* 0x088fe20007f9e0ff */
        /* <DEDUP_REMOVED lines=11> */
[----:B------:R-:W-:Y:S01]  /*99800*/  IADD3 R23, P5, R23, R12, RZ ;  /* 0x0000000c17177210 */ /* 0x000fe20007fbe0ff */
[----:B------:R-:W-:-:S02]  /*99810*/  IMAD.X R16, R16, 0x1, R0, P6 ;  /* 0x0000000110107824 */ /* 0x000fc400030e0600 */
[--C-:B------:R-:W-:Y:S01]  /*99820*/  IMAD.X R18, R18, 0x1, R0.reuse, P1 ;  /* 0x0000000112127824 */ /* 0x100fe200008e0600 */
[-C--:B------:R-:W-:Y:S02]  /*99830*/  IADD3 R2, P1, R2, R12.reuse, RZ ;  /* 0x0000000c02027210 */ /* 0x080fe40007f3e0ff */
[-C--:B------:R-:W-:Y:S01]  /*99840*/  IADD3 R17, P6, R17, R12.reuse, RZ ;  /* 0x0000000c11117210 */ /* 0x080fe20007fde0ff */
[--C-:B------:R-:W-:Y:S01]  /*99850*/  IMAD.X R19, R19, 0x1, R0.reuse, P2 ;  /* 0x0000000113137824 */ /* 0x100fe200010e0600 */
[-C--:B------:R-:W-:Y:S01]  /*99860*/  IADD3 R13, P2, R13, R12.reuse, RZ ;  /* 0x0000000c0d0d7210 */ /* 0x080fe20007f5e0ff */
[----:B--2---:R-:W-:Y:S01]  /*99870*/  IMAD.X R24, R24, 0x1, R0, P3 ;  /* 0x0000000118187824 */ /* 0x004fe200018e0600 */
[----:B------:R-:W-:-:S04]  /*99880*/  IADD3 R25, P3, R25, R12, RZ ;  /* 0x0000000c19197210 */ /* 0x000fc80007f7e0ff */
        /* <DEDUP_REMOVED lines=25> */
[----:B------:R-:W-:Y:S04]  /*99a20*/  STL [R1+0x1954], R19 ;  /* 0x0019541301007387 */ /* 0x000fe80000100800 */
[----:B------:R-:W-:Y:S04]  /*99a30*/  STL [R1+0x1928], R13 ;  /* 0x0019280d01007387 */ /* 0x000fe80000100800 */
[----:B------:R-:W3:Y:S01]  /*99a40*/  LDL.LU R24, [R1+0x1908] ;  /* 0x0019080001187983 */ /* 0x000ee20000300800 */
[----:B------:R-:W-:Y:S01]  /*99a50*/  IMAD.X R29, R29, 0x1, R0, P3 ;  /* 0x000000011d1d7824 */ /* 0x000fe200018e0600 */
[----:B------:R-:W-:-:S04]  /*99a60*/  IADD3 R28, P3, R28, R12, RZ ;  /* 0x0000000c1c1c7210 */ /* 0x000fc80007f7e0ff */
[----:B------:R-:W-:Y:S04]  /*99a70*/  STL [R1+0x194c], R29 ;  /* 0x00194c1d01007387 */ /* 0x000fe80000100800 */
[----:B---3--:R0:W-:Y:S04]  /*99a80*/  STL [R1+0x2c20], R24 ;  /* 0x002c201801007387 */ /* 0x0081e80000100800 */
[----:B------:R-:W-:Y:S04]  /*99a90*/  STL [R1+0x1920], R28 ;  /* 0x0019201c01007387 */ /* 0x000fe80000100800 */
[----:B0-----:R-:W3:Y:S01]  /*99aa0*/  LDL.LU R24, [R1+0x1934] ;  /* 0x0019340001187983 */ /* 0x001ee20000300800 */
[----:B------:R-:W-:-:S05]  /*99ab0*/  IMAD.X R3, R3, 0x1, R0, P4 ;  /* 0x0000000103037824 */ /* 0x000fca00020e0600 */
[----:B------:R-:W-:Y:S04]  /*99ac0*/  STL [R1+0x1944], R3 ;  /* 0x0019440301007387 */ /* 0x000fe80000100800 */
        /* <DEDUP_REMOVED lines=27> */
[----:B------:R-:W4:Y:S04]  /*99c80*/  LDL.LU R19, [R1+0x18b0] ;  /* 0x0018b00001137983 */ /* 0x000f280000300800 */
[----:B------:R-:W4:Y:S04]  /*99c90*/  LDL.LU R13, [R1+0x18d4] ;  /* 0x0018d400010d7983 */ /* 0x000f280000300800 */
[----:B------:R-:W4:Y:S04]  /*99ca0*/  LDL.LU R29, [R1+0x18a8] ;  /* 0x0018a800011d7983 */ /* 0x000f280000300800 */
[----:B------:R-:W4:Y:S04]  /*99cb0*/  LDL.LU R28, [R1+0x18cc] ;  /* 0x0018cc00011c7983 */ /* 0x000f280000300800 */
        /* <DEDUP_REMOVED lines=28> */
[----:B------:R-:W-:Y:S01]  /*99e80*/  IMAD.X R18, R18, 0x1, R0, P5 ;  /* 0x0000000112127824 */ /* 0x000fe200028e0600 */
[-C--:B------:R-:W-:Y:S02]  /*99e90*/  IADD3 R19, P5, R19, R12.reuse, RZ ;  /* 0x0000000c13137210 */ /* 0x080fe40007fbe0ff */
        /* <DEDUP_REMOVED lines=20> */
[----:B------:R-:W-:Y:S01]  /*99fe0*/  STL [R1+0x18c8], R22 ;  /* 0x0018c81601007387 */ /* 0x000fe20000100800 */
[----:B------:R-:W-:-:S03]  /*99ff0*/  IMAD.X R13, R13, 0x1, R0, P6 ;  /* 0x000000010d0d7824 */ /* 0x000fc600030e0600 */
[----:B0-----:R-:W2:Y:S04]  /*9a000*/  LDL.LU R3, [R1+0x18c4] ;  /* 0x0018c40001037983 */ /* 0x001ea80000300800 */
[----:B------:R-:W-:Y:S04]  /*9a010*/  STL [R1+0x18ec], R23 ;  /* 0x0018ec1701007387 */ /* 0x000fe80000100800 */
[----:B------:R-:W-:Y:S04]  /*9a020*/  STL [R1+0x18e4], R16 ;  /* 0x0018e41001007387 */ /* 0x000fe80000100800 */
[----:B------:R-:W-:Y:S04]  /*9a030*/  STL [R1+0x18b8], R17 ;  /* 0x0018b81101007387 */ /* 0x000fe80000100800 */
[----:B------:R-:W-:Y:S04]  /*9a040*/  STL [R1+0x18dc], R18 ;  /* 0x0018dc1201007387 */ /* 0x000fe80000100800 */
[----:B------:R-:W-:Y:S04]  /*9a050*/  STL [R1+0x18b0], R19 ;  /* 0x0018b01301007387 */ /* 0x000fe80000100800 */
[----:B------:R-:W-:Y:S04]  /*9a060*/  STL [R1+0x18d4], R13 ;  /* 0x0018d40d01007387 */ /* 0x000fe80000100800 */
[----:B------:R-:W3:Y:S01]  /*9a070*/  LDL.LU R24, [R1+0x18b4] ;  /* 0x0018b40001187983 */ /* 0x000ee20000300800 */
[----:B------:R-:W-:Y:S01]  /*9a080*/  IADD3 R29, P6, R29, R12, RZ ;  /* 0x0000000c1d1d7210 */ /* 0x000fe20007fde0ff */
[----:B------:R-:W-:-:S04]  /*9a090*/  IMAD.X R28, R28, 0x1, R0, P1 ;  /* 0x000000011c1c7824 */ /* 0x000fc800008e0600 */
[----:B------:R-:W-:Y:S04]  /*9a0a0*/  STL [R1+0x18a8], R29 ;  /* 0x0018a81d01007387 */ /* 0x000fe80000100800 */
[----:B---3--:R0:W-:Y:S04]  /*9a0b0*/  STL [R1+0x2c14], R24 ;  /* 0x002c141801007387 */ /* 0x0081e80000100800 */
[----:B------:R-:W-:Y:S04]  /*9a0c0*/  STL [R1+0x18cc], R28 ;  /* 0x0018cc1c01007387 */ /* 0x000fe80000100800 */
[----:B0-----:R-:W3:Y:S01]  /*9a0d0*/  LDL.LU R24, [R1+0x1890] ;  /* 0x0018900001187983 */ /* 0x001ee20000300800 */
[----:B------:R-:W-:-:S05]  /*9a0e0*/  IADD3 R2, P1, R2, R12, RZ ;  /* 0x0000000c02027210 */ /* 0x000fca0007f3e0ff */
        /* <DEDUP_REMOVED lines=26> */
[----:B------:R-:W3:Y:S04]  /*9a290*/  LDL.LU R17, [R1+0x1864] ;  /* 0x0018640001117983 */ /* 0x000ee80000300800 */
[----:B------:R-:W3:Y:S04]  /*9a2a0*/  LDL.LU R18, [R1+0x1838] ;  /* 0x0018380001127983 */ /* 0x000ee80000300800 */
[----:B------:R-:W3:Y:S04]  /*9a2b0*/  LDL.LU R19, [R1+0x185c] ;  /* 0x00185c0001137983 */ /* 0x000ee80000300800 */
[----:B------:R-:W3:Y:S04]  /*9a2c0*/  LDL.LU R13, [R1+0x1830] ;  /* 0x00183000010d7983 */ /* 0x000ee80000300800 */
[----:B------:R-:W3:Y:S04]  /*9a2d0*/  LDL.LU R29, [R1+0x1854] ;  /* 0x00185400011d7983 */ /* 0x000ee80000300800 */
        /* <DEDUP_REMOVED lines=42> */
[----:B------:R-:W-:Y:S04]  /*9a580*/  STL [R1+0x1894], R9 ;  /* 0x0018940901007387 */ /* 0x000fe80000100800 */
[----:B------:R-:W-:Y:S01]  /*9a590*/  STL [R1+0x1868], R8 ;  /* 0x0018680801007387 */ /* 0x000fe20000100800 */
[----:B------:R-:W-:-:S03]  /*9a5a0*/  IADD3 R15, P4, R15, R12, RZ ;  /* 0x0000000c0f0f7210 */ /* 0x000fc60007f9e0ff */
        /* <DEDUP_REMOVED lines=168> */
[--C-:B------:R-:W-:Y:S02]  /*9b030*/  IMAD.X R5, R5, 0x1, R0.reuse, P2 ;  /* 0x0000000105057824 */ /* 0x100fe400010e0600 */
[----:B------:R-:W-:Y:S01]  /*9b040*/  IMAD.X R9, R9, 0x1, R0, P3 ;  /* 0x0000000109097824 */ /* 0x000fe200018e0600 */
[----:B------:R-:W-:-:S02]  /*9b050*/  IADD3 R2, P3, R2, R12, RZ ;  /* 0x0000000c02027210 */ /* 0x000fc40007f7e0ff */
        /* <DEDUP_REMOVED lines=24> */
[----:B------:R-:W-:Y:S01]  /*9b1e0*/  IMAD.X R11, R11, 0x1, R0, P5 ;  /* 0x000000010b0b7824 */ /* 0x000fe200028e0600 */
[----:B------:R-:W-:-:S02]  /*9b1f0*/  IADD3 R14, P5, R14, R12, RZ ;  /* 0x0000000c0e0e7210 */ /* 0x000fc40007fbe0ff */
        /* <DEDUP_REMOVED lines=122> */
[----:B------:R-:W-:-:S05]  /*9b9a0*/  IADD3 R2, P3, R2, UR7, RZ ;  /* 0x0000000702027c10 */ /* 0x000fca000ff7e0ff */
[----:B------:R-:W-:Y:S01]  /*9b9b0*/  STL [R1+0x2880], R2 ;  /* 0x0028800201007387 */ /* 0x000fe20000100800 */
[----:B--2---:R-:W-:-:S03]  /*9b9c0*/  IMAD.X R3, R3, 0x1, R0, P4 ;  /* 0x0000000103037824 */ /* 0x004fc600020e0600 */
        /* <DEDUP_REMOVED lines=30> */
[----:B--2---:R-:W-:-:S05]  /*9bbb0*/  IADD3 R24, P4, R24, UR7, RZ ;  /* 0x0000000718187c10 */ /* 0x004fca000ff9e0ff */
[----:B------:R0:W-:Y:S04]  /*9bbc0*/  STL [R1+0x1ab8], R24 ;  /* 0x001ab81801007387 */ /* 0x0001e80000100800 */
[----:B0-----:R-:W2:Y:S02]  /*9bbd0*/  LDL.LU R24, [R1+0x2bec] ;  /* 0x002bec0001187983 */ /* 0x001ea40000300800 */
[----:B--2---:R-:W-:-:S05]  /*9bbe0*/  IMAD.X R24, R24, 0x1, R0, P5 ;  /* 0x0000000118187824 */ /* 0x004fca00028e0600 */
[----:B------:R0:W-:Y:S04]  /*9bbf0*/  STL [R1+0x16cc], R24 ;  /* 0x0016cc1801007387 */ /* 0x0001e80000100800 */
[----:B0-----:R-:W2:Y:S01]  /*9bc00*/  LDL.LU R24, [R1+0x2be8] ;  /* 0x002be80001187983 */ /* 0x001ea20000300800 */
[--C-:B---3--:R-:W-:Y:S01]  /*9bc10*/  IMAD.X R25, R25, 0x1, R0.reuse, P6 ;  /* 0x0000000119197824 */ /* 0x108fe200030e0600 */
[----:B----4-:R-:W-:Y:S01]  /*9bc20*/  IADD3 R26, P6, R26, UR7, RZ ;  /* 0x000000071a1a7c10 */ /* 0x010fe2000ffde0ff */
[--C-:B------:R-:W-:Y:S01]  /*9bc30*/  IMAD.X R27, R27, 0x1, R0.reuse, P1 ;  /* 0x000000011b1b7824 */ /* 0x100fe200008e0600 */
[----:B------:R-:W-:Y:S01]  /*9bc40*/  IADD3 R6, P1, R6, UR7, RZ ;  /* 0x0000000706067c10 */ /* 0x000fe2000ff3e0ff */
[----:B------:R-:W-:Y:S01]  /*9bc50*/  IMAD.X R7, R7, 0x1, R0, P2 ;  /* 0x0000000107077824 */ /* 0x000fe200010e0600 */
[----:B------:R-:W-:-:S02]  /*9bc60*/  IADD3 R5, P2, R5, UR7, RZ ;  /* 0x0000000705057c10 */ /* 0x000fc4000ff5e0ff */
[----:B------:R-:W-:Y:S02]  /*9bc70*/  IADD3.X R4, R4, UR6, RZ, P3, !PT ;  /* 0x0000000604047c10 */ /* 0x000fe40009ffe4ff */
[----:B------:R-:W-:Y:S02]  /*9bc80*/  IADD3 R9, P3, R9, UR7, RZ ;  /* 0x0000000709097c10 */ /* 0x000fe4000ff7e0ff */
[----:B------:R-:W-:Y:S02]  /*9bc90*/  IADD3.X R8, R8, UR6, RZ, P4, !PT ;  /* 0x0000000608087c10 */ /* 0x000fe4000a7fe4ff */
[----:B------:R-:W-:Y:S02]  /*9bca0*/  IADD3 R10, P4, R10, UR7, RZ ;  /* 0x000000070a0a7c10 */ /* 0x000fe4000ff9e0ff */
[----:B------:R-:W-:Y:S02]  /*9bcb0*/  IADD3.X R15, R15, UR6, RZ, P6, !PT ;  /* 0x000000060f0f7c10 */ /* 0x000fe4000b7fe4ff */
        /* <DEDUP_REMOVED lines=9> */
[----:B--2---:R-:W-:-:S05]  /*9bd50*/  IADD3 R24, P5, R24, UR7, RZ ;  /* 0x0000000718187c10 */ /* 0x004fca000ffbe0ff */
[----:B------:R-:W-:Y:S04]  /*9bd60*/  STL [R1+0x287c], R24 ;  /* 0x00287c1801007387 */ /* 0x000fe80000100800 */
[----:B------:R-:W-:Y:S04]  /*9bd70*/  STL [R1+0x16c4], R25 ;  /* 0x0016c41901007387 */ /* 0x000fe80000100800 */
[----:B------:R-:W-:Y:S04]  /*9bd80*/  STL [R1+0x2878], R26 ;  /* 0x0028781a01007387 */ /* 0x000fe80000100800 */
[----:B------:R0:W-:Y:S04]  /*9bd90*/  STL [R1+0x2b00], R0 ;  /* 0x002b000001007387 */ /* 0x0001e80000100800 */
[----:B------:R-:W-:Y:S04]  /*9bda0*/  STL [R1+0x16bc], R27 ;  /* 0x0016bc1b01007387 */ /* 0x000fe80000100800 */
[----:B------:R-:W-:Y:S04]  /*9bdb0*/  STL [R1+0x2874], R6 ;  /* 0x0028740601007387 */ /* 0x000fe80000100800 */
[----:B------:R-:W-:Y:S04]  /*9bdc0*/  STL [R1+0x16b4], R7 ;  /* 0x0016b40701007387 */ /* 0x000fe80000100800 */
[----:B------:R-:W-:Y:S01]  /*9bdd0*/  STL [R1+0x2870], R5 ;  /* 0x0028700501007387 */ /* 0x000fe20000100800 */
[----:B------:R-:W-:-:S03]  /*9bde0*/  IADD3.X R11, R11, UR6, RZ, P5, !PT ;  /* 0x000000060b0b7c10 */ /* 0x000fc6000affe4ff */
[----:B------:R-:W-:Y:S01]  /*9bdf0*/  STL [R1+0x1abc], R4 ;  /* 0x001abc0401007387 */ /* 0x000fe20000100800 */
[----:B------:R-:W-:-:S03]  /*9be00*/  IADD3 R14, P5, R14, UR7, RZ ;  /* 0x000000070e0e7c10 */ /* 0x000fc6000ffbe0ff */
        /* <DEDUP_REMOVED lines=19> */
[----:B0-----:R-:W2:Y:S01]  /*9bf40*/  LDL.LU R0, [R1+0x2818] ;  /* 0x0028180001007983 */ /* 0x001ea20000300800 */
[----:B------:R-:W-:-:S02]  /*9bf50*/  IADD3.X R28, R28, UR6, RZ, P6, !PT ;  /* 0x000000061c1c7c10 */ /* 0x000fc4000b7fe4ff */
[----:B------:R-:W-:-:S03]  /*9bf60*/  IADD3 R2, P6, R2, UR7, RZ ;  /* 0x0000000702027c10 */ /* 0x000fc6000ffde0ff */
[----:B------:R-:W-:Y:S04]  /*9bf70*/  STL [R1+0x2854], R28 ;  /* 0x0028541c01007387 */ /* 0x000fe80000100800 */
[----:B--2---:R0:W-:Y:S04]  /*9bf80*/  STL [R1+0x2be0], R0 ;  /* 0x002be00001007387 */ /* 0x0041e80000100800 */
[----:B------:R-:W-:Y:S04]  /*9bf90*/  STL [R1+0x2828], R2 ;  /* 0x0028280201007387 */ /* 0x000fe80000100800 */
[----:B0-----:R-:W2:Y:S01]  /*9bfa0*/  LDL.LU R0, [R1+0x2844] ;  /* 0x0028440001007983 */ /* 0x001ea20000300800 */
[----:B------:R-:W-:-:S05]  /*9bfb0*/  IADD3.X R3, R3, UR6, RZ, P1, !PT ;  /* 0x0000000603037c10 */ /* 0x000fca0008ffe4ff */
[----:B------:R-:W-:Y:S04]  /*9bfc0*/  STL [R1+0x284c], R3 ;  /* 0x00284c0301007387 */ /* 0x000fe80000100800 */
        /* <DEDUP_REMOVED lines=30> */
[----:B--2---:R-:W-:-:S05]  /*9c1b0*/  IADD3 R0, P1, R0, UR7, RZ ;  /* 0x0000000700007c10 */ /* 0x004fca000ff3e0ff */
[----:B------:R0:W-:Y:S04]  /*9c1c0*/  STL [R1+0x2820], R0 ;  /* 0x0028200001007387 */ /* 0x0001e80000100800 */
[----:B0-----:R-:W2:Y:S02]  /*9c1d0*/  LDL.LU R0, [R1+0x2be4] ;  /* 0x002be40001007983 */ /* 0x001ea40000300800 */
[----:B--2---:R-:W-:-:S05]  /*9c1e0*/  IADD3.X R0, R0, UR6, RZ, P2, !PT ;  /* 0x0000000600007c10 */ /* 0x004fca00097fe4ff */
[----:B------:R0:W-:Y:S04]  /*9c1f0*/  STL [R1+0x2844], R0 ;  /* 0x0028440001007387 */ /* 0x0001e80000100800 */
[----:B0-----:R-:W2:Y:S01]  /*9c200*/  LDL.LU R0, [R1+0x2be0] ;  /* 0x002be00001007983 */ /* 0x001ea20000300800 */
[----:B---3--:R-:W-:Y:S02]  /*9c210*/  IADD3.X R24, R24, UR6, RZ, P3, !PT ;  /* 0x0000000618187c10 */ /* 0x008fe40009ffe4ff */
[----:B----4-:R-:W-:Y:S02]  /*9c220*/  IADD3 R25, P3, R25, UR7, RZ ;  /* 0x0000000719197c10 */ /* 0x010fe4000ff7e0ff */
        /* <DEDUP_REMOVED lines=19> */
[----:B--2---:R-:W-:-:S05]  /*9c360*/  IADD3 R0, P2, R0, UR7, RZ ;  /* 0x0000000700007c10 */ /* 0x004fca000ff5e0ff */
[----:B------:R0:W-:Y:S04]  /*9c370*/  STL [R1+0x2818], R0 ;  /* 0x0028180001007387 */ /* 0x0001e80000100800 */
        /* <DEDUP_REMOVED lines=29> */
[----:B0-----:R-:W2:Y:S01]  /*9c550*/  LDL.LU R0, [R1+0x27c4] ;  /* 0x0027c40001007983 */ /* 0x001ea20000300800 */
[----:B------:R-:W-:-:S02]  /*9c560*/  IADD3 R28, P3, R28, UR7, RZ ;  /* 0x000000071c1c7c10 */ /* 0x000fc4000ff7e0ff */
[----:B------:R-:W-:-:S03]  /*9c570*/  IADD3.X R2, R2, UR6, RZ, P4, !PT ;  /* 0x0000000602027c10 */ /* 0x000fc6000a7fe4ff */
[----:B------:R-:W-:Y:S04]  /*9c580*/  STL [R1+0x27b0], R28 ;  /* 0x0027b01c01007387 */ /* 0x000fe80000100800 */
[----:B--2---:R0:W-:Y:S04]  /*9c590*/  STL [R1+0x2bd8], R0 ;  /* 0x002bd80001007387 */ /* 0x0041e80000100800 */
[----:B------:R-:W-:Y:S04]  /*9c5a0*/  STL [R1+0x27d4], R2 ;  /* 0x0027d40201007387 */ /* 0x000fe80000100800 */
[----:B0-----:R-:W2:Y:S01]  /*9c5b0*/  LDL.LU R0, [R1+0x27a0] ;  /* 0x0027a00001007983 */ /* 0x001ea20000300800 */
[----:B------:R-:W-:-:S05]  /*9c5c0*/  IADD3 R3, P4, R3, UR7, RZ ;  /* 0x0000000703037c10 */ /* 0x000fca000ff9e0ff */
[----:B------:R-:W-:Y:S04]  /*9c5d0*/  STL [R1+0x27a8], R3 ;  /* 0x0027a80301007387 */ /* 0x000fe80000100800 */
[----:B--2---:R0:W-:Y:S04]  /*9c5e0*/  STL [R1+0x2bdc], R0 ;  /* 0x002bdc0001007387 */ /* 0x0041e80000100800 */
        /* <DEDUP_REMOVED lines=28> */
[----:B------:R-:W3:Y:S01]  /*9c7b0*/  LDL.LU R3, [R1+0x2754] ;  /* 0x0027540001037983 */ /* 0x000ee20000300800 */
[----:B--2---:R-:W-:-:S05]  /*9c7c0*/  IADD3.X R0, R0, UR6, RZ, P5, !PT ;  /* 0x0000000600007c10 */ /* 0x004fca000affe4ff */
[----:B------:R0:W-:Y:S04]  /*9c7d0*/  STL [R1+0x27cc], R0 ;  /* 0x0027cc0001007387 */ /* 0x0001e80000100800 */
[----:B0-----:R-:W2:Y:S02]  /*9c7e0*/  LDL.LU R0, [R1+0x2bdc] ;  /* 0x002bdc0001007983 */ /* 0x001ea40000300800 */
[----:B--2---:R-:W-:-:S05]  /*9c7f0*/  IADD3 R0, P5, R0, UR7, RZ ;  /* 0x0000000700007c10 */ /* 0x004fca000ffbe0ff */
[----:B------:R0:W-:Y:S04]  /*9c800*/  STL [R1+0x27a0], R0 ;  /* 0x0027a00001007387 */ /* 0x0001e80000100800 */
[----:B0-----:R-:W2:Y:S01]  /*9c810*/  LDL.LU R0, [R1+0x2bd8] ;  /* 0x002bd80001007983 */ /* 0x001ea20000300800 */
[----:B----4-:R-:W-:Y:S02]  /*9c820*/  IADD3.X R25, R25, UR6, RZ, P1, !PT ;  /* 0x0000000619197c10 */ /* 0x010fe40008ffe4ff */
[----:B---3--:R-:W-:Y:S02]  /*9c830*/  IADD3 R26, P1, R26, UR7, RZ ;  /* 0x000000071a1a7c10 */ /* 0x008fe4000ff3e0ff */
        /* <DEDUP_REMOVED lines=18> */
[----:B--2---:R-:W-:Y:S02]  /*9c960*/  IADD3.X R0, R0, UR6, RZ, P6, !PT ;  /* 0x0000000600007c10 */ /* 0x004fe4000b7fe4ff */
[----:B------:R-:W-:-:S03]  /*9c970*/  IADD3 R24, P6, R24, UR7, RZ ;  /* 0x0000000718187c10 */ /* 0x000fc6000ffde0ff */
[----:B------:R0:W-:Y:S04]  /*9c980*/  STL [R1+0x27c4], R0 ;  /* 0x0027c40001007387 */ /* 0x0001e80000100800 */
        /* <DEDUP_REMOVED lines=2229> */
[----:B------:R-:W-:-:S02]  /*a54e0*/  IADD3.X R2, R2, UR6, RZ, P4, !PT ;  /* 0x0000000602027c10 */ /* 0x000fc4000a7fe4ff */
[----:B------:R-:W-:Y:S02]  /*a54f0*/  IADD3 R28, P3, R28, UR7, RZ ;  /* 0x000000071c1c7c10 */ /* 0x000fe4000ff7e0ff */
[----:B--2---:R-:W-:-:S05]  /*a5500*/  IADD3 R0, P2, R0, UR7, RZ ;  /* 0x0000000700007c10 */ /* 0x004fca000ff5e0ff */
        /* <DEDUP_REMOVED lines=34> */
[----:B------:R-:W-:-:S03]  /*a5730*/  IADD3 R3, P4, R3, UR7, RZ ;  /* 0x0000000703037c10 */ /* 0x000fc6000ff9e0ff */
[----:B---3--:R0:W-:Y:S04]  /*a5740*/  STL [R1+0x2b1c], R0 ;  /* 0x002b1c0001007387 */ /* 0x0081e80000100800 */
[----:B------:R1:W-:Y:S04]  /*a5750*/  STL [R1+0x1c08], R3 ;  /* 0x001c080301007387 */ /* 0x0003e80000100800 */
        /* <DEDUP_REMOVED lines=24> */
[----:B--2---:R-:W-:-:S03]  /*a58e0*/  IADD3.X R2, R2, UR6, RZ, P5, !PT ;  /* 0x0000000602027c10 */ /* 0x004fc6000affe4ff */
[----:B------:R-:W2:Y:S04]  /*a58f0*/  LDL.LU R12, [R1+0x1bc4] ;  /* 0x001bc400010c7983 */ /* 0x000ea80000300800 */
[----:B------:R-:W2:Y:S04]  /*a5900*/  LDL.LU R29, [R1+0x1b98] ;  /* 0x001b9800011d7983 */ /* 0x000ea80000300800 */
[----:B------:R-:W2:Y:S04]  /*a5910*/  LDL.LU R28, [R1+0x1bbc] ;  /* 0x001bbc00011c7983 */ /* 0x000ea80000300800 */
[----:B-1----:R-:W2:Y:S04]  /*a5920*/  LDL.LU R3, [R1+0x1b90] ;  /* 0x001b900001037983 */ /* 0x002ea80000300800 */
[----:B------:R0:W-:Y:S04]  /*a5930*/  STL [R1+0x1c2c], R2 ;  /* 0x001c2c0201007387 */ /* 0x0001e80000100800 */
[----:B0-----:R-:W2:Y:S01]  /*a5940*/  LDL.LU R2, [R1+0x1bb4] ;  /* 0x001bb40001027983 */ /* 0x001ea20000300800 */
[----:B---3--:R-:W-:-:S05]  /*a5950*/  IADD3 R0, P5, R0, UR7, RZ ;  /* 0x0000000700007c10 */ /* 0x008fca000ffbe0ff */
[----:B------:R0:W-:Y:S04]  /*a5960*/  STL [R1+0x1c00], R0 ;  /* 0x001c000001007387 */ /* 0x0001e80000100800 */
[----:B0-----:R-:W3:Y:S01]  /*a5970*/  LDL.LU R0, [R1+0x2b1c] ;  /* 0x002b1c0001007983 */ /* 0x001ee20000300800 */
[----:B----4-:R-:W-:Y:S02]  /*a5980*/  IADD3.X R25, R25, UR6, RZ, P1, !PT ;  /* 0x0000000619197c10 */ /* 0x010fe40008ffe4ff */
        /* <DEDUP_REMOVED lines=20> */
[----:B------:R-:W-:-:S02]  /*a5ad0*/  IADD3 R3, P1, R3, UR7, RZ ;  /* 0x0000000703037c10 */ /* 0x000fc4000ff3e0ff */
[----:B---3--:R-:W-:Y:S02]  /*a5ae0*/  IADD3.X R0, R0, UR6, RZ, P6, !PT ;  /* 0x0000000600007c10 */ /* 0x008fe4000b7fe4ff */
        /* <DEDUP_REMOVED lines=24> */
[----:B------:R-:W-:Y:S04]  /*a5c70*/  STL [R1+0x1bd4], R17 ;  /* 0x001bd41101007387 */ /* 0x000fe80000100800 */
[----:B------:R-:W-:Y:S01]  /*a5c80*/  STL [R1+0x1ba8], R18 ;  /* 0x001ba81201007387 */ /* 0x000fe20000100800 */
[----:B------:R-:W-:-:S03]  /*a5c90*/  IADD3 R29, P6, R29, UR7, RZ ;  /* 0x000000071d1d7c10 */ /* 0x000fc6000ffde0ff */
        /* <DEDUP_REMOVED lines=8> */
[----:B------:R-:W-:-:S03]  /*a5d20*/  IADD3.X R2, R2, UR6, RZ, P2, !PT ;  /* 0x0000000602027c10 */ /* 0x000fc600097fe4ff */
[----:B---3--:R0:W-:Y:S04]  /*a5d30*/  STL [R1+0x2b18], R0 ;  /* 0x002b180001007387 */ /* 0x0081e80000100800 */
[----:B0-----:R-:W3:Y:S04]  /*a5d40*/  LDL.LU R0, [R1+0x1bac] ;  /* 0x001bac0001007983 */ /* 0x001ee80000300800 */
        /* <DEDUP_REMOVED lines=24> */
[----:B--2---:R-:W-:-:S03]  /*a5ed0*/  IADD3 R3, P2, R3, UR7, RZ ;  /* 0x0000000703037c10 */ /* 0x004fc6000ff5e0ff */
[----:B------:R-:W2:Y:S04]  /*a5ee0*/  LDL.LU R12, [R1+0x1b20] ;  /* 0x001b2000010c7983 */ /* 0x000ea80000300800 */
[----:B------:R-:W2:Y:S04]  /*a5ef0*/  LDL.LU R29, [R1+0x1b44] ;  /* 0x001b4400011d7983 */ /* 0x000ea80000300800 */
[----:B0-----:R-:W2:Y:S04]  /*a5f00*/  LDL.LU R2, [R1+0x1b18] ;  /* 0x001b180001027983 */ /* 0x001ea80000300800 */
[----:B------:R-:W2:Y:S04]  /*a5f10*/  LDL.LU R28, [R1+0x1b3c] ;  /* 0x001b3c00011c7983 */ /* 0x000ea80000300800 */
[----:B------:R0:W-:Y:S04]  /*a5f20*/  STL [R1+0x1b88], R3 ;  /* 0x001b880301007387 */ /* 0x0001e80000100800 */
[----:B0-----:R-:W2:Y:S01]  /*a5f30*/  LDL.LU R3, [R1+0x1b10] ;  /* 0x001b100001037983 */ /* 0x001ea20000300800 */
[----:B---3--:R-:W-:-:S05]  /*a5f40*/  IADD3.X R0, R0, UR6, RZ, P3, !PT ;  /* 0x0000000600007c10 */ /* 0x008fca0009ffe4ff */
        /* <DEDUP_REMOVED lines=24> */
[----:B---3--:R-:W-:-:S05]  /*a60d0*/  IADD3 R0, P3, R0, UR7, RZ ;  /* 0x0000000700007c10 */ /* 0x008fca000ff7e0ff */
        /* <DEDUP_REMOVED lines=33> */
[----:B------:R-:W-:-:S02]  /*a62f0*/  IADD3.X R28, R28, UR6, RZ, P5, !PT ;  /* 0x000000061c1c7c10 */ /* 0x000fc4000affe4ff */
[----:B------:R-:W-:Y:S01]  /*a6300*/  IADD3 R3, P5, R3, UR7, RZ ;  /* 0x0000000703037c10 */ /* 0x000fe2000ffbe0ff */
[----:B---3--:R0:W-:Y:S04]  /*a6310*/  STL [R1+0x2b14], R0 ;  /* 0x002b140001007387 */ /* 0x0081e80000100800 */
[----:B------:R-:W-:Y:S04]  /*a6320*/  STL [R1+0x1b3c], R28 ;  /* 0x001b3c1c01007387 */ /* 0x000fe80000100800 */
        /* <DEDUP_REMOVED lines=27> */
[----:B0-----:R-:W2:Y:S04]  /*a64e0*/  LDL.LU R3, [R1+0x28c0] ;  /* 0x0028c00001037983 */ /* 0x001ea80000300800 */
[----:B------:R-:W2:Y:S04]  /*a64f0*/  LDL.LU R29, [R1+0x1ad0] ;  /* 0x001ad000011d7983 */ /* 0x000ea80000300800 */
[----:B------:R-:W2:Y:S04]  /*a6500*/  LDL.LU R28, [R1+0x28c8] ;  /* 0x0028c800011c7983 */ /* 0x000ea80000300800 */
        /* <DEDUP_REMOVED lines=47> */
[----:B--2---:R-:W-:-:S03]  /*a6800*/  IADD3.X R12, R12, UR6, RZ, P1, !PT ;  /* 0x000000060c0c7c10 */ /* 0x004fc60008ffe4ff */
[----:B------:R-:W-:Y:S01]  /*a6810*/  STL [R1+0x1ae4], R23 ;  /* 0x001ae41701007387 */ /* 0x000fe20000100800 */
[----:B------:R-:W-:-:S03]  /*a6820*/  IADD3 R3, P1, R3, UR7, RZ ;  /* 0x0000000703037c10 */ /* 0x000fc6000ff3e0ff */
        /* <DEDUP_REMOVED lines=10> */
[----:B------:R-:W-:-:S03]  /*a68d0*/  IADD3 R28, P2, R28, UR7, RZ ;  /* 0x000000071c1c7c10 */ /* 0x000fc6000ff5e0ff */
[----:B------:R-:W-:Y:S01]  /*a68e0*/  STL [R1+0x1ad0], R29 ;  /* 0x001ad01d01007387 */ /* 0x000fe20000100800 */
[----:B------:R-:W-:-:S03]  /*a68f0*/  IADD3.X R2, R2, UR6, RZ, P3, !PT ;  /* 0x0000000602027c10 */ /* 0x000fc60009ffe4ff */
        /* <DEDUP_REMOVED lines=28> */
[----:B0-----:R-:W2:Y:S04]  /*a6ac0*/  LDL.LU R2, [R1+0x2938] ;  /* 0x0029380001027983 */ /* 0x001ea80000300800 */
[----:B------:R-:W2:Y:S04]  /*a6ad0*/  LDL.LU R12, [R1+0x28d4] ;  /* 0x0028d400010c7983 */ /* 0x000ea80000300800 */
[----:B------:R-:W2:Y:S04]  /*a6ae0*/  LDL.LU R29, [R1+0x2940] ;  /* 0x00294000011d7983 */ /* 0x000ea80000300800 */
        /* <DEDUP_REMOVED lines=59> */
[----:B------:R-:W3:Y:S01]  /*a6ea0*/  LDL.LU R0, [R1+0x28ec] ;  /* 0x0028ec0001007983 */ /* 0x000ee20000300800 */
[----:B------:R-:W-:-:S02]  /*a6eb0*/  IADD3 R29, P5, R29, UR7, RZ ;  /* 0x000000071d1d7c10 */ /* 0x000fc4000ffbe0ff */
[----:B------:R-:W-:-:S03]  /*a6ec0*/  IADD3.X R28, R28, UR6, RZ, P6, !PT ;  /* 0x000000061c1c7c10 */ /* 0x000fc6000b7fe4ff */
[----:B------:R-:W-:Y:S01]  /*a6ed0*/  STL [R1+0x2940], R29 ;  /* 0x0029401d01007387 */ /* 0x000fe20000100800 */
[----:B------:R-:W-:-:S03]  /*a6ee0*/  IADD3 R3, P6, R3, UR7, RZ ;  /* 0x0000000703037c10 */ /* 0x000fc6000ffde0ff */
        /* <DEDUP_REMOVED lines=27> */
[----:B0-----:R-:W2:Y:S04]  /*a70a0*/  LDL.LU R3, [R1+0x29b0] ;  /* 0x0029b00001037983 */ /* 0x001ea80000300800 */
[----:B------:R-:W2:Y:S04]  /*a70b0*/  LDL.LU R13, [R1+0x294c] ;  /* 0x00294c00010d7983 */ /* 0x000ea80000300800 */
[----:B------:R-:W2:Y:S04]  /*a70c0*/  LDL.LU R12, [R1+0x29b8] ;  /* 0x0029b800010c7983 */ /* 0x000ea80000300800 */
[----:B------:R-:W2:Y:S04]  /*a70d0*/  LDL.LU R29, [R1+0x2954] ;  /* 0x00295400011d7983 */ /* 0x000ea80000300800 */
[----:B------:R0:W-:Y:S04]  /*a70e0*/  STL [R1+0x28e4], R2 ;  /* 0x0028e40201007387 */ /* 0x0001e80000100800 */
[----:B------:R-:W2:Y:S04]  /*a70f0*/  LDL.LU R28, [R1+0x29c0] ;  /* 0x0029c000011c7983 */ /* 0x000ea80000300800 */
        /* <DEDUP_REMOVED lines=21> */
[----:B------:R-:W-:Y:S02]  /*a7250*/  IADD3.X R19, R19, UR6, RZ, P1, !PT ;  /* 0x0000000613137c10 */ /* 0x000fe40008ffe4ff */
[----:B--2---:R-:W-:Y:S02]  /*a7260*/  IADD3 R3, P1, R3, UR7, RZ ;  /* 0x0000000703037c10 */ /* 0x004fe4000ff3e0ff */
        /* <DEDUP_REMOVED lines=27> */
[----:B------:R0:W-:Y:S01]  /*a7420*/  STL [R1+0x29b0], R3 ;  /* 0x0029b00301007387 */ /* 0x0001e20000100800 */
[----:B------:R-:W-:-:S03]  /*a7430*/  IADD3 R12, P2, R12, UR7, RZ ;  /* 0x000000070c0c7c10 */ /* 0x000fc6000ff5e0ff */
[----:B------:R-:W-:Y:S04]  /*a7440*/  STL [R1+0x29a8], R18 ;  /* 0x0029a81201007387 */ /* 0x000fe80000100800 */
[----:B0-----:R-:W2:Y:S04]  /*a7450*/  LDL.LU R3, [R1+0x29c8] ;  /* 0x0029c80001037983 */ /* 0x001ea80000300800 */
[----:B------:R-:W-:Y:S04]  /*a7460*/  STL [R1+0x2944], R19 ;  /* 0x0029441301007387 */ /* 0x000fe80000100800 */
[----:B------:R-:W-:Y:S04]  /*a7470*/  STL [R1+0x294c], R13 ;  /* 0x00294c0d01007387 */ /* 0x000fe80000100800 */
[----:B------:R-:W-:Y:S04]  /*a7480*/  STL [R1+0x29b8], R12 ;  /* 0x0029b80c01007387 */ /* 0x000fe80000100800 */
[----:B------:R-:W3:Y:S01]  /*a7490*/  LDL.LU R0, [R1+0x29d0] ;  /* 0x0029d00001007983 */ /* 0x000ee20000300800 */
[----:B------:R-:W-:-:S02]  /*a74a0*/  IADD3.X R29, R29, UR6, RZ, P3, !PT ;  /* 0x000000061d1d7c10 */ /* 0x000fc40009ffe4ff */
[----:B------:R-:W-:-:S03]  /*a74b0*/  IADD3 R28, P3, R28, UR7, RZ ;  /* 0x000000071c1c7c10 */ /* 0x000fc6000ff7e0ff */
[----:B------:R-:W-:Y:S01]  /*a74c0*/  STL [R1+0x2954], R29 ;  /* 0x0029541d01007387 */ /* 0x000fe20000100800 */
[----:B------:R-:W-:-:S03]  /*a74d0*/  IADD3.X R2, R2, UR6, RZ, P4, !PT ;  /* 0x0000000602027c10 */ /* 0x000fc6000a7fe4ff */
[----:B---3--:R0:W-:Y:S04]  /*a74e0*/  STL [R1+0x2b08], R0 ;  /* 0x002b080001007387 */ /* 0x0081e80000100800 */
[----:B------:R1:W-:Y:S04]  /*a74f0*/  STL [R1+0x29c0], R28 ;  /* 0x0029c01c01007387 */ /* 0x0003e80000100800 */
        /* <DEDUP_REMOVED lines=26> */
[----:B------:R-:W2:Y:S04]  /*a76a0*/  LDL.LU R12, [R1+0x2a30] ;  /* 0x002a3000010c7983 */ /* 0x000ea80000300800 */
[----:B------:R-:W2:Y:S04]  /*a76b0*/  LDL.LU R29, [R1+0x29cc] ;  /* 0x0029cc00011d7983 */ /* 0x000ea80000300800 */
[----:B------:R0:W-:Y:S04]  /*a76c0*/  STL [R1+0x29c8], R3 ;  /* 0x0029c80301007387 */ /* 0x0001e80000100800 */
[----:B-1----:R-:W2:Y:S04]  /*a76d0*/  LDL.LU R28, [R1+0x2a38] ;  /* 0x002a3800011c7983 */ /* 0x002ea80000300800 */
[----:B0-----:R-:W2:Y:S04]  /*a76e0*/  LDL.LU R2, [R1+0x29d4] ;  /* 0x0029d40001027983 */ /* 0x001ea80000300800 */
[----:B------:R-:W2:Y:S01]  /*a76f0*/  LDL.LU R3, [R1+0x2a40] ;  /* 0x002a400001037983 */ /* 0x000ea20000300800 */
        /* <DEDUP_REMOVED lines=23> */
[----:B------:R-:W-:Y:S02]  /*a7870*/  IADD3.X R29, R29, UR6, RZ, P6, !PT ;  /* 0x000000061d1d7c10 */ /* 0x000fe4000b7fe4ff */
        /* <DEDUP_REMOVED lines=49> */
[----:B-1----:R-:W4:Y:S04]  /*a7b90*/  LDL.LU R2, [R1+0x2a70] ;  /* 0x002a700001027983 */ /* 0x002f280000300800 */
        /* <DEDUP_REMOVED lines=15> */
[----:B------:R-:W2:Y:S04]  /*a7c90*/  LDL.LU R23, [R1+0x2a88] ;  /* 0x002a880001177983 */ /* 0x000ea80000300800 */
[----:B------:R0:W-:Y:S04]  /*a7ca0*/  STL [R1+0x29dc], R19 ;  /* 0x0029dc1301007387 */ /* 0x0001e80000100800 */
[----:B------:R-:W2:Y:S04]  /*a7cb0*/  LDL.LU R16, [R1+0x2a4c] ;  /* 0x002a4c0001107983 */ /* 0x000ea80000300800 */
[----:B------:R-:W2:Y:S04]  /*a7cc0*/  LDL.LU R17, [R1+0x2a84] ;  /* 0x002a840001117983 */ /* 0x000ea80000300800 */
        /* <DEDUP_REMOVED lines=14> */
[----:B---3--:R-:W-:-:S02]  /*a7db0*/  IADD3.X R0, R0, UR6, RZ, P3, !PT ;  /* 0x0000000600007c10 */ /* 0x008fc40009ffe4ff */
[----:B------:R-:W-:-:S03]  /*a7dc0*/  IADD3 R5, P3, R5, UR7, RZ ;  /* 0x0000000705057c10 */ /* 0x000fc6000ff7e0ff */
[----:B------:R0:W-:Y:S04]  /*a7dd0*/  STL [R1+0x29e4], R0 ;  /* 0x0029e40001007387 */ /* 0x0001e80000100800 */
[----:B0-----:R0:W5:Y:S04]  /*a7de0*/  LDL.LU R0, [R1+0x2b00] ;  /* 0x002b000001007983 */ /* 0x0011680000300800 */
[----:B------:R1:W-:Y:S04]  /*a7df0*/  STL [R1+0x2a50], R5 ;  /* 0x002a500501007387 */ /* 0x0003e80000100800 */
[----:B-1----:R-:W3:Y:S04]  /*a7e00*/  LDL.LU R5, [R1+0x2afc] ;  /* 0x002afc0001057983 */ /* 0x002ee80000300800 */
[----:B------:R1:W-:Y:S04]  /*a7e10*/  STL [R1+0x29ec], R4 ;  /* 0x0029ec0401007387 */ /* 0x0003e80000100800 */
[----:B-1----:R-:W4:Y:S04]  /*a7e20*/  LDL.LU R4, [R1+0x2af8] ;  /* 0x002af80001047983 */ /* 0x002f280000300800 */
[----:B------:R1:W-:Y:S04]  /*a7e30*/  STL [R1+0x2a58], R9 ;  /* 0x002a580901007387 */ /* 0x0003e80000100800 */
[----:B-1----:R-:W3:Y:S04]  /*a7e40*/  LDL.LU R9, [R1+0x2af4] ;  /* 0x002af40001097983 */ /* 0x002ee80000300800 */
[----:B------:R1:W-:Y:S04]  /*a7e50*/  STL [R1+0x29f4], R8 ;  /* 0x0029f40801007387 */ /* 0x0003e80000100800 */
[----:B-1----:R-:W3:Y:S04]  /*a7e60*/  LDL.LU R8, [R1+0x2af0] ;  /* 0x002af00001087983 */ /* 0x002ee80000300800 */
[----:B------:R1:W-:Y:S04]  /*a7e70*/  STL [R1+0x2a60], R13 ;  /* 0x002a600d01007387 */ /* 0x0003e80000100800 */
[----:B-1----:R0:W5:Y:S04]  /*a7e80*/  LDL.LU R13, [R1+0x2aec] ;  /* 0x002aec00010d7983 */ /* 0x0021680000300800 */
[----:B------:R1:W-:Y:S04]  /*a7e90*/  STL [R1+0x29fc], R12 ;  /* 0x0029fc0c01007387 */ /* 0x0003e80000100800 */
[----:B-1----:R0:W5:Y:S04]  /*a7ea0*/  LDL.LU R12, [R1+0x2ae8] ;  /* 0x002ae800010c7983 */ /* 0x0021680000300800 */
[----:B------:R1:W-:Y:S04]  /*a7eb0*/  STL [R1+0x2a68], R29 ;  /* 0x002a681d01007387 */ /* 0x0003e80000100800 */
[----:B-1----:R0:W5:Y:S04]  /*a7ec0*/  LDL.LU R29, [R1+0x2ae4] ;  /* 0x002ae400011d7983 */ /* 0x0021680000300800 */
[----:B------:R1:W-:Y:S04]  /*a7ed0*/  STL [R1+0x2a04], R28 ;  /* 0x002a041c01007387 */ /* 0x0003e80000100800 */
[----:B-1----:R0:W5:Y:S04]  /*a7ee0*/  LDL.LU R28, [R1+0x2ae0] ;  /* 0x002ae000011c7983 */ /* 0x0021680000300800 */
[----:B------:R1:W-:Y:S04]  /*a7ef0*/  STL [R1+0x2a70], R2 ;  /* 0x002a700201007387 */ /* 0x0003e80000100800 */
[----:B-1----:R-:W4:Y:S04]  /*a7f00*/  LDL.LU R2, [R1+0x2adc] ;  /* 0x002adc0001027983 */ /* 0x002f280000300800 */
[----:B------:R1:W-:Y:S04]  /*a7f10*/  STL [R1+0x2a0c], R3 ;  /* 0x002a0c0301007387 */ /* 0x0003e80000100800 */
[----:B-1----:R-:W2:Y:S01]  /*a7f20*/  LDL.LU R3, [R1+0x2ad8] ;  /* 0x002ad80001037983 */ /* 0x002ea20000300800 */
[----:B------:R-:W-:-:S02]  /*a7f30*/  IADD3 R24, P2, R24, UR7, RZ ;  /* 0x0000000718187c10 */ /* 0x000fc4000ff5e0ff */
[----:B------:R-:W-:Y:S02]  /*a7f40*/  IADD3.X R25, R25, UR6, RZ, P3, !PT ;  /* 0x0000000619197c10 */ /* 0x000fe40009ffe4ff */
[----:B------:R-:W-:Y:S02]  /*a7f50*/  IADD3 R26, P3, R26, UR7, RZ ;  /* 0x000000071a1a7c10 */ /* 0x000fe4000ff7e0ff */
[----:B------:R-:W-:Y:S02]  /*a7f60*/  IADD3.X R27, R27, UR6, RZ, P4, !PT ;  /* 0x000000061b1b7c10 */ /* 0x000fe4000a7fe4ff */
[----:B------:R-:W-:Y:S01]  /*a7f70*/  IADD3 R6, P4, R6, UR7, RZ ;  /* 0x0000000706067c10 */ /* 0x000fe2000ff9e0ff */
[----:B------:R-:W-:Y:S01]  /*a7f80*/  STL [R1+0x2a78], R24 ;  /* 0x002a781801007387 */ /* 0x000fe20000100800 */
[----:B------:R-:W-:-:S03]  /*a7f90*/  IADD3.X R7, R7, UR6, RZ, P5, !PT ;  /* 0x0000000607077c10 */ /* 0x000fc6000affe4ff */
[----:B------:R-:W-:Y:S01]  /*a7fa0*/  STL [R1+0x2a14], R25 ;  /* 0x002a141901007387 */ /* 0x000fe20000100800 */
[----:B------:R-:W-:-:S03]  /*a7fb0*/  IADD3 R10, P5, R10, UR7, RZ ;  /* 0x000000070a0a7c10 */ /* 0x000fc6000ffbe0ff */
[----:B------:R-:W-:Y:S01]  /*a7fc0*/  STL [R1+0x2a80], R26 ;  /* 0x002a801a01007387 */ /* 0x000fe20000100800 */
[----:B------:R-:W-:-:S03]  /*a7fd0*/  IADD3.X R11, R11, UR6, RZ, P6, !PT ;  /* 0x000000060b0b7c10 */ /* 0x000fc6000b7fe4ff */
[----:B------:R-:W-:Y:S01]  /*a7fe0*/  STL [R1+0x2a1c], R27 ;  /* 0x002a1c1b01007387 */ /* 0x000fe20000100800 */
[----:B------:R-:W-:-:S03]  /*a7ff0*/  IADD3 R14, P6, R14, UR7, RZ ;  /* 0x000000070e0e7c10 */ /* 0x000fc6000ffde0ff */
[----:B------:R-:W-:Y:S04]  /*a8000*/  STL [R1+0x2a9c], R6 ;  /* 0x002a9c0601007387 */ /* 0x000fe80000100800 */
[----:B------:R-:W-:Y:S01]  /*a8010*/  STL [R1+0x2a24], R7 ;  /* 0x002a240701007387 */ /* 0x000fe20000100800 */
[----:B------:R-:W-:-:S03]  /*a8020*/  IADD3.X R15, R15, UR6, RZ, P1, !PT ;  /* 0x000000060f0f7c10 */ /* 0x000fc60008ffe4ff */
[----:B------:R-:W-:Y:S04]  /*a8030*/  STL [R1+0x2a98], R10 ;  /* 0x002a980a01007387 */ /* 0x000fe80000100800 */
[----:B------:R-:W-:Y:S04]  /*a8040*/  STL [R1+0x2a2c], R11 ;  /* 0x002a2c0b01007387 */ /* 0x000fe80000100800 */
[----:B------:R-:W-:Y:S01]  /*a8050*/  STL [R1+0x2a94], R14 ;  /* 0x002a940e01007387 */ /* 0x000fe20000100800 */
[----:B--2---:R-:W-:-:S05]  /*a8060*/  IADD3.X R3, R3, UR6, RZ, P2, !PT ;  /* 0x0000000603037c10 */ /* 0x004fca00097fe4ff */
[----:B------:R1:W-:Y:S04]  /*a8070*/  STL [R1+0x2a3c], R3 ;  /* 0x002a3c0301007387 */ /* 0x0003e80000100800 */
[----:B------:R-:W-:Y:S04]  /*a8080*/  STL [R1+0x2a34], R15 ;  /* 0x002a340f01007387 */ /* 0x000fe80000100800 */
[----:B-1----:R-:W2:Y:S01]  /*a8090*/  LDL.LU R3, [R1+0x2ad4] ;  /* 0x002ad40001037983 */ /* 0x002ea20000300800 */
[----:B------:R-:W-:Y:S02]  /*a80a0*/  IADD3 R20, P1, R20, UR7, RZ ;  /* 0x0000000714147c10 */ /* 0x000fe4000ff3e0ff */
[----:B------:R-:W-:-:S02]  /*a80b0*/  IADD3 R21, P2, R21, UR7, RZ ;  /* 0x0000000715157c10 */ /* 0x000fc4000ff5e0ff */
[----:B------:R-:W-:Y:S02]  /*a80c0*/  IADD3.X R22, R22, UR6, RZ, P3, !PT ;  /* 0x0000000616167c10 */ /* 0x000fe40009ffe4ff */
[----:B------:R-:W-:Y:S02]  /*a80d0*/  IADD3 R23, P3, R23, UR7, RZ ;  /* 0x0000000717177c10 */ /* 0x000fe4000ff7e0ff */
[----:B------:R-:W-:Y:S01]  /*a80e0*/  IADD3.X R16, R16, UR6, RZ, P4, !PT ;  /* 0x0000000610107c10 */ /* 0x000fe2000a7fe4ff */
[----:B------:R-:W-:Y:S01]  /*a80f0*/  STL [R1+0x2a90], R20 ;  /* 0x002a901401007387 */ /* 0x000fe20000100800 */
[----:B------:R-:W-:-:S03]  /*a8100*/  IADD3 R17, P4, R17, UR7, RZ ;  /* 0x0000000711117c10 */ /* 0x000fc6000ff9e0ff */
[----:B------:R-:W-:Y:S04]  /*a8110*/  STL [R1+0x2a8c], R21 ;  /* 0x002a8c1501007387 */ /* 0x000fe80000100800 */
[----:B------:R-:W-:Y:S01]  /*a8120*/  STL [R1+0x2a44], R22 ;  /* 0x002a441601007387 */ /* 0x000fe20000100800 */
[----:B------:R-:W-:-:S03]  /*a8130*/  IADD3.X R18, R18, UR6, RZ, P5, !PT ;  /* 0x0000000612127c10 */ /* 0x000fc6000affe4ff */
[----:B------:R-:W-:Y:S01]  /*a8140*/  STL [R1+0x2a88], R23 ;  /* 0x002a881701007387 */ /* 0x000fe20000100800 */
[----:B------:R-:W-:-:S03]  /*a8150*/  IADD3.X R19, R19, UR6, RZ, P6, !PT ;  /* 0x0000000613137c10 */ /* 0x000fc6000b7fe4ff */
[----:B------:R-:W-:Y:S04]  /*a8160*/  STL [R1+0x2a4c], R16 ;  /* 0x002a4c1001007387 */ /* 0x000fe80000100800 */
[----:B------:R-:W-:Y:S01]  /*a8170*/  STL [R1+0x2a84], R17 ;  /* 0x002a841101007387 */ /* 0x000fe20000100800 */
[----:B----4-:R-:W-:Y:S02]  /*a8180*/  IADD3.X R2, R2, UR6, RZ, P2, !PT ;  /* 0x0000000602027c10 */ /* 0x010fe400097fe4ff */
[----:B--2---:R-:W-:-:S05]  /*a8190*/  IADD3.X R3, R3, UR6, RZ, P1, !PT ;  /* 0x0000000603037c10 */ /* 0x004fca0008ffe4ff */
[----:B------:R1:W-:Y:S04]  /*a81a0*/  STL [R1+0x2a64], R3 ;  /* 0x002a640301007387 */ /* 0x0003e80000100800 */
[----:B------:R-:W-:Y:S04]  /*a81b0*/  STL [R1+0x2a54], R18 ;  /* 0x002a541201007387 */ /* 0x000fe80000100800 */
[----:B-1----:R0:W5:Y:S04]  /*a81c0*/  LDL.LU R3, [R1+0x2ad0] ;  /* 0x002ad00001037983 */ /* 0x0021680000300800 */
[----:B------:R-:W-:Y:S04]  /*a81d0*/  STL [R1+0x2a5c], R19 ;  /* 0x002a5c1301007387 */ /* 0x000fe80000100800 */
[----:B------:R1:W-:Y:S02]  /*a81e0*/  STL [R1+0x2a6c], R2 ;  /* 0x002a6c0201007387 */ /* 0x0003e40000100800 */
[----:B-1----:R-:W1:Y:S02]  /*a81f0*/  S2R R2, SR_TID.X ;  /* 0x0000000000027919 */ /* 0x002e640000002100 */
[----:B-1----:R-:W-:-:S05]  /*a8200*/  LOP3.LUT R2, R2, 0x3f, RZ, 0xc0, !PT ;  /* 0x0000003f02027812 */ /* 0x002fca00078ec0ff */
[----:B------:R-:W-:Y:S01]  /*a8210*/  IMAD.SHL.U32 R2, R2, 0x2, RZ ;  /* 0x0000000202027824 */ /* 0x000fe200078e00ff */
[----:B------:R-:W2:Y:S04]  /*a8220*/  LDL.LU R18, [R1+0x2a74] ;  /* 0x002a740001127983 */ /* 0x000ea80000300800 */
[----:B------:R-:W4:Y:S01]  /*a8230*/  LDL.LU R19, [R1+0x2a7c] ;  /* 0x002a7c0001137983 */ /* 0x000f220000300800 */
[----:B------:R-:W-:Y:S02]  /*a8240*/  IMAD.MOV.U32 R7, RZ, RZ, R4 ;  /* 0x000000ffff077224 */ /* 0x000fe400078e0004 */
[----:B---3--:R-:W-:Y:S02]  /*a8250*/  IMAD.MOV.U32 R4, RZ, RZ, R9 ;  /* 0x000000ffff047224 */ /* 0x008fe400078e0009 */
[----:B------:R-:W-:Y:S01]  /*a8260*/  IMAD.MOV.U32 R6, RZ, RZ, R8 ;  /* 0x000000ffff067224 */ /* 0x000fe200078e0008 */
[----:B--2---:R-:W-:-:S02]  /*a8270*/  IADD3.X R18, R18, UR6, RZ, P3, !PT ;  /* 0x0000000612127c10 */ /* 0x004fc40009ffe4ff */
[----:B----4-:R-:W-:-:S03]  /*a8280*/  IADD3.X R19, R19, UR6, RZ, P4, !PT ;  /* 0x0000000613137c10 */ /* 0x010fc6000a7fe4ff */
[----:B------:R0:W-:Y:S04]  /*a8290*/  STL [R1+0x2a74], R18 ;  /* 0x002a741201007387 */ /* 0x0001e80000100800 */
[----:B------:R0:W-:Y:S04]  /*a82a0*/  STL.64 [R1+0x11d8], R4 ;  /* 0x0011d80401007387 */ /* 0x0001e80000100a00 */
[----:B------:R0:W-:Y:S04]  /*a82b0*/  STL [R1+0x2a7c], R19 ;  /* 0x002a7c1301007387 */ /* 0x0001e80000100800 */
[----:B------:R0:W-:Y:S01]  /*a82c0*/  STL.64 [R1+0x12f0], R6 ;  /* 0x0012f00601007387 */ /* 0x0001e20000100a00 */
[----:B------:R-:W-:Y:S05]  /*a82d0*/  @P0 BRA `(.L_x_2) ;  /* 0xfffff96800380947 */ /* 0x000fea000383ffff */
[----:B------:R-:W2:Y:S04]  /*a82e0*/  LDL.LU R2, [R1+0x1174] ;  /* 0x0011740001027983 */ /* 0x000ea80000300800 */
[----:B--2---:R1:W-:Y:S04]  /*a82f0*/  STL [R1+0x3308], R2 ;  /* 0x0033080201007387 */ /* 0x0043e80000100800 */
[----:B-1----:R-:W2:Y:S04]  /*a8300*/  LDL.LU R2, [R1+0x304] ;  /* 0x0003040001027983 */ /* 0x002ea80000300800 */
        /* <DEDUP_REMOVED lines=34> */
[----:B-----5:R-:W3:Y:S04]  /*a8530*/  LDL.LU R0, [R1+0xba4] ;  /* 0x000ba40001007983 */ /* 0x020ee80000300800 */
[----:B---3--:R1:W-:Y:S04]  /*a8540*/  STL [R1+0x3310], R0 ;  /* 0x0033100001007387 */ /* 0x0083e80000100800 */
[----:B-1----:R-:W3:Y:S04]  /*a8550*/  LDL.LU R0, [R1+0x30c] ;  /* 0x00030c0001007983 */ /* 0x002ee80000300800 */
        /* <DEDUP_REMOVED lines=31> */
[----:B-1----:R-:W2:Y:S04]  /*a8750*/  LDL.LU R0, [R1+0x1bc] ;  /* 0x0001bc0001007983 */ /* 0x002ea80000300800 */
[----:B------:R-:W3:Y:S04]  /*a8760*/  LDL.LU R28, [R1+0x119c] ;  /* 0x00119c00011c7983 */ /* 0x000ee80000300800 */
[----:B------:R-:W3:Y:S04]  /*a8770*/  LDL.LU R29, [R1+0xd9c] ;  /* 0x000d9c00011d7983 */ /* 0x000ee80000300800 */
        /* <DEDUP_REMOVED lines=23> */
[----:B0-----:R-:W3:Y:S04]  /*a88f0*/  LDL.LU R12, [R1+0xbac] ;  /* 0x000bac00010c7983 */ /* 0x001ee80000300800 */
[----:B------:R0:W-:Y:S04]  /*a8900*/  STL [R1+0x2ad4], R13 ;  /* 0x002ad40d01007387 */ /* 0x0001e80000100800 */
[----:B0-----:R-:W3:Y:S04]  /*a8910*/  LDL.LU R13, [R1+0x117c] ;  /* 0x00117c00010d7983 */ /* 0x001ee80000300800 */
[----:B------:R0:W-:Y:S04]  /*a8920*/  STL [R1+0x2ad0], R3 ;  /* 0x002ad00301007387 */ /* 0x0001e80000100800 */
[----:B0-----:R-:W4:Y:S01]  /*a8930*/  LDL.LU R3, [R1+0x9b4] ;  /* 0x0009b40001037983 */ /* 0x001f220000300800 */
[----:B--2---:R-:W-:-:S03]  /*a8940*/  F2FP.F16.F32.PACK_AB R2, R0, R2 ;  /* 0x000000020002723e */ /* 0x004fc600000000ff */
[----:B------:R-:W2:Y:S04]  /*a8950*/  LDL.LU R0, [R1+0x3390] ;  /* 0x0033900001007983 */ /* 0x000ea80000300800 */
[----:B------:R0:W-:Y:S04]  /*a8960*/  STL [R1+0x13cc], R2 ;  /* 0x0013cc0201007387 */ /* 0x0001e80000100800 */
[----:B0-----:R-:W2:Y:S02]  /*a8970*/  LDL.LU R2, [R1+0x338c] ;  /* 0x00338c0001027983 */ /* 0x001ea40000300800 */
[----:B--2---:R-:W-:-:S02]  /*a8980*/  F2FP.F16.F32.PACK_AB R2, R0, R2 ;  /* 0x000000020002723e */ /* 0x004fc400000000ff */
        /* <DEDUP_REMOVED lines=62> */
[----:B0-----:R-:W4:Y:S02]  /*a8d70*/  LDL.LU R2, [R1+0x330c] ;  /* 0x00330c0001027983 */ /* 0x001f240000300800 */
[----:B----4-:R-:W-:-:S02]  /*a8d80*/  F2FP.F16.F32.PACK_AB R3, R2, R3 ;  /* 0x000000030203723e */ /* 0x010fc400000000ff */
[----:B------:R-:W2:Y:S01]  /*a8d90*/  LDL.LU R2, [R1+0x3308] ;  /* 0x0033080001027983 */ /* 0x000ea20000300800 */
[----:B---3--:R-:W-:-:S03]  /*a8da0*/  F2FP.F16.F32.PACK_AB R12, R13, R12 ;  /* 0x0000000c0d0c723e */ /* 0x008fc600000000ff */
[----:B------:R0:W-:Y:S04]  /*a8db0*/  STL [R1+0x1388], R3 ;  /* 0x0013880301007387 */ /* 0x0001e80000100800 */
[----:B------:R-:W-:Y:S01]  /*a8dc0*/  STL [R1+0x1384], R12 ;  /* 0x0013840c01007387 */ /* 0x000fe20000100800 */
[----:B0-----:R-:W-:Y:S02]  /*a8dd0*/  F2FP.F16.F32.PACK_AB R3, R28, R29 ;  /* 0x0000001d1c03723e */ /* 0x001fe400000000ff */
[----:B--2---:R-:W-:Y:S02]  /*a8de0*/  F2FP.F16.F32.PACK_AB R0, R2, R0 ;  /* 0x000000000200723e */ /* 0x004fe400000000ff */
[----:B------:R-:W-:-:S03]  /*a8df0*/  F2FP.F16.F32.PACK_AB R2, R9, R5 ;  /* 0x000000050902723e */ /* 0x000fc600000000ff */
[----:B------:R0:W-:Y:S04]  /*a8e00*/  STL [R1+0x1380], R0 ;  /* 0x0013800001007387 */ /* 0x0001e80000100800 */
[----:B------:R1:W-:Y:S04]  /*a8e10*/  STL [R1+0x137c], R3 ;  /* 0x00137c0301007387 */ /* 0x0003e80000100800 */
[----:B------:R2:W-:Y:S01]  /*a8e20*/  STL [R1+0x1378], R2 ;  /* 0x0013780201007387 */ /* 0x0005e20000100800 */
[----:B0-----:R-:W-:Y:S02]  /*a8e30*/  F2FP.F16.F32.PACK_AB R0, R8, R4 ;  /* 0x000000040800723e */ /* 0x001fe400000000ff */
[----:B-1----:R-:W-:-:S03]  /*a8e40*/  F2FP.F16.F32.PACK_AB R3, R24, R25 ;  /* 0x000000191803723e */ /* 0x002fc600000000ff */
[----:B------:R0:W-:Y:S01]  /*a8e50*/  STL [R1+0x1374], R0 ;  /* 0x0013740001007387 */ /* 0x0001e20000100800 */
[----:B--2---:R-:W-:-:S03]  /*a8e60*/  F2FP.F16.F32.PACK_AB R2, R26, R27 ;  /* 0x0000001b1a02723e */ /* 0x004fc600000000ff */
        /* <DEDUP_REMOVED lines=12> */
[----:B------:R1:W-:Y:S01]  /*a8f30*/  STL [R1+0x1358], R3 ;  /* 0x0013580301007387 */ /* 0x0003e20000100800 */
[----:B0-----:R-:W-:-:S03]  /*a8f40*/  F2FP.F16.F32.PACK_AB R0, R18, R19 ;  /* 0x000000131200723e */ /* 0x001fc600000000ff */
[----:B-1----:R-:W2:Y:S04]  /*a8f50*/  LDL.LU R3, [R1+0x9d4] ;  /* 0x0009d40001037983 */ /* 0x002ea80000300800 */
        /* <DEDUP_REMOVED lines=36> */
[----:B------:R-:W3:Y:S04]  /*a91a0*/  LDL.LU R13, [R1+0x48c] ;  /* 0x00048c00010d7983 */ /* 0x000ee80000300800 */
[----:B---3--:R0:W-:Y:S04]  /*a91b0*/  STL [R1+0x327c], R13 ;  /* 0x00327c0d01007387 */ /* 0x0081e80000100800 */
[----:B0-----:R-:W3:Y:S04]  /*a91c0*/  LDL.LU R13, [R1+0x11e4] ;  /* 0x0011e400010d7983 */ /* 0x001ee80000300800 */
        /* <DEDUP_REMOVED lines=33> */
[----:B0-----:R-:W2:Y:S04]  /*a93e0*/  LDL.LU R13, [R1+0x1cc] ;  /* 0x0001cc00010d7983 */ /* 0x001ea80000300800 */
[----:B------:R-:W3:Y:S04]  /*a93f0*/  LDL.LU R12, [R1+0xbcc] ;  /* 0x000bcc00010c7983 */ /* 0x000ee80000300800 */
[----:B------:R-:W4:Y:S04]  /*a9400*/  LDL.LU R2, [R1+0x484] ;  /* 0x0004840001027983 */ /* 0x000f280000300800 */
        /* <DEDUP_REMOVED lines=94> */
[----:B------:R-:W2:Y:S01]  /*a99f0*/  LDL.LU R13, [R1+0x327c] ;  /* 0x00327c00010d7983 */ /* 0x000ea20000300800 */
[----:B----4-:R-:W-:Y:S02]  /*a9a00*/  F2FP.F16.F32.PACK_AB R0, R2, R0 ;  /* 0x000000000200723e */ /* 0x010fe400000000ff */
[----:B---3--:R-:W-:Y:S01]  /*a9a10*/  F2FP.F16.F32.PACK_AB R2, R9, R5 ;  /* 0x000000050902723e */ /* 0x008fe200000000ff */
[----:B------:R0:W-:Y:S02]  /*a9a20*/  STL [R1+0x1308], R3 ;  /* 0x0013080301007387 */ /* 0x0001e40000100800 */
[----:B0-----:R-:W-:Y:S02]  /*a9a30*/  F2FP.F16.F32.PACK_AB R3, R28, R29 ;  /* 0x0000001d1c03723e */ /* 0x001fe400000000ff */
[----:B--2---:R-:W-:-:S05]  /*a9a40*/  F2FP.F16.F32.PACK_AB R12, R13, R12 ;  /* 0x0000000c0d0c723e */ /* 0x004fca00000000ff */
[----:B------:R-:W-:Y:S04]  /*a9a50*/  STL [R1+0x1304], R12 ;  /* 0x0013040c01007387 */ /* 0x000fe80000100800 */
[----:B------:R0:W-:Y:S04]  /*a9a60*/  STL [R1+0x1300], R0 ;  /* 0x0013000001007387 */ /* 0x0001e80000100800 */
[----:B------:R1:W-:Y:S04]  /*a9a70*/  STL [R1+0x12fc], R3 ;  /* 0x0012fc0301007387 */ /* 0x0003e80000100800 */
[----:B------:R2:W-:Y:S01]  /*a9a80*/  STL [R1+0x12f8], R2 ;  /* 0x0012f80201007387 */ /* 0x0005e20000100800 */
[----:B0-----:R-:W-:-:S02]  /*a9a90*/  F2FP.F16.F32.PACK_AB R0, R8, R4 ;  /* 0x000000040800723e */ /* 0x001fc400000000ff */
        /* <DEDUP_REMOVED lines=782> */
[----:B----4-:R-:W-:-:S03]  /*acb80*/  F2FP.F16.F32.PACK_AB R0, R2, R0 ;  /* 0x000000000200723e */ /* 0x010fc600000000ff */
[----:B------:R0:W-:Y:S01]  /*acb90*/  STL [R1+0x878], R3 ;  /* 0x0008780301007387 */ /* 0x0001e20000100800 */
[----:B---3--:R-:W-:Y:S02]  /*acba0*/  F2FP.F16.F32.PACK_AB R2, R9, R5 ;  /* 0x000000050902723e */ /* 0x008fe400000000ff */
[----:B0-----:R-:W-:Y:S02]  /*acbb0*/  F2FP.F16.F32.PACK_AB R3, R28, R29 ;  /* 0x0000001d1c03723e */ /* 0x001fe400000000ff */
[----:B--2---:R-:W-:-:S05]  /*acbc0*/  F2FP.F16.F32.PACK_AB R12, R13, R12 ;  /* 0x0000000c0d0c723e */ /* 0x004fca00000000ff */
[----:B------:R-:W-:Y:S04]  /*acbd0*/  STL [R1+0x874], R12 ;  /* 0x0008740c01007387 */ /* 0x000fe80000100800 */
[----:B------:R0:W-:Y:S04]  /*acbe0*/  STL [R1+0x870], R0 ;  /* 0x0008700001007387 */ /* 0x0001e80000100800 */
[----:B------:R1:W-:Y:S04]  /*acbf0*/  STL [R1+0x86c], R3 ;  /* 0x00086c0301007387 */ /* 0x0003e80000100800 */
[----:B------:R2:W-:Y:S01]  /*acc00*/  STL [R1+0x868], R2 ;  /* 0x0008680201007387 */ /* 0x0005e20000100800 */
[----:B0-----:R-:W-:-:S02]  /*acc10*/  F2FP.F16.F32.PACK_AB R0, R8, R4 ;  /* 0x000000040800723e */ /* 0x001fc400000000ff */
[----:B-1----:R-:W-:Y:S02]  /*acc20*/  F2FP.F16.F32.PACK_AB R3, R24, R25 ;  /* 0x000000191803723e */ /* 0x002fe400000000ff */
[----:B--2---:R-:W-:Y:S01]  /*acc30*/  F2FP.F16.F32.PACK_AB R2, R26, R27 ;  /* 0x0000001b1a02723e */ /* 0x004fe200000000ff */
        /* <DEDUP_REMOVED lines=1795> */
[----:B------:R-:W-:Y:S04]  /*b3c70*/  STL [R1+0x98], R3 ;  /* 0x0000980301007387 */ /* 0x000fe80000100800 */
[----:B------:R-:W2:Y:S04]  /*b3c80*/  LDL.LU R12, [R1+0xb9c] ;  /* 0x000b9c00010c7983 */ /* 0x000ea80000300800 */
[----:B------:R-:W-:Y:S01]  /*b3c90*/  STL [R1+0x94], R2 ;  /* 0x0000940201007387 */ /* 0x000fe20000100800 */
[----:B0-----:R-:W-:-:S03]  /*b3ca0*/  F2FP.F16.F32.PACK_AB R0, R18, R19 ;  /* 0x000000131200723e */ /* 0x001fc600000000ff */
        /* <DEDUP_REMOVED lines=162> */
[----:B0-----:R-:W2:Y:S01]  /*b46d0*/  LDL.LU R12, [R1+0x2ad8] ;  /* 0x002ad800010c7983 */ /* 0x001ea20000300800 */
[----:B----4-:R-:W-:Y:S02]  /*b46e0*/  F2FP.F16.F32.PACK_AB R2, R2, R0 ;  /* 0x000000000202723e */ /* 0x010fe400000000ff */
[----:B---3--:R-:W-:-:S02]  /*b46f0*/  F2FP.F16.F32.PACK_AB R0, R28, R29 ;  /* 0x0000001d1c00723e */ /* 0x008fc400000000ff */
[----:B------:R-:W-:Y:S02]  /*b4700*/  F2FP.F16.F32.PACK_AB R5, R9, R5 ;  /* 0x000000050905723e */ /* 0x000fe400000000ff */
[----:B--2---:R-:W-:Y:S02]  /*b4710*/  F2FP.F16.F32.PACK_AB R3, R13, R3 ;  /* 0x000000030d03723e */ /* 0x004fe400000000ff */
[----:B------:R-:W2:Y:S04]  /*b4720*/  LDL.LU R13, [R1+0x2ad4] ;  /* 0x002ad400010d7983 */ /* 0x000ea80000300800 */
[----:B------:R0:W-:Y:S04]  /*b4730*/  STL [R1+0x48], R3 ;  /* 0x0000480301007387 */ /* 0x0001e80000100800 */
[----:B0-----:R0:W5:Y:S04]  /*b4740*/  LDL.LU R3, [R1+0x2ad0] ;  /* 0x002ad00001037983 */ /* 0x0011680000300800 */
[----:B------:R1:W-:Y:S04]  /*b4750*/  STL [R1+0x44], R2 ;  /* 0x0000440201007387 */ /* 0x0003e80000100800 */
[----:B------:R3:W-:Y:S04]  /*b4760*/  STL [R1+0x40], R0 ;  /* 0x0000400001007387 */ /* 0x0007e80000100800 */
[----:B------:R-:W-:Y:S01]  /*b4770*/  STL [R1+0x3c], R5 ;  /* 0x00003c0501007387 */ /* 0x000fe20000100800 */
[----:B-1----:R-:W-:-:S02]  /*b4780*/  F2FP.F16.F32.PACK_AB R2, R8, R4 ;  /* 0x000000040802723e */ /* 0x002fc400000000ff */
[----:B---3--:R-:W-:Y:S02]  /*b4790*/  F2FP.F16.F32.PACK_AB R0, R24, R25 ;  /* 0x000000191800723e */ /* 0x008fe400000000ff */
[----:B------:R-:W-:Y:S01]  /*b47a0*/  F2FP.F16.F32.PACK_AB R4, R26, R27 ;  /* 0x0000001b1a04723e */ /* 0x000fe200000000ff */
[----:B------:R1:W-:Y:S04]  /*b47b0*/  STL [R1+0x38], R2 ;  /* 0x0000380201007387 */ /* 0x0003e80000100800 */
[----:B------:R3:W-:Y:S04]  /*b47c0*/  STL [R1+0x34], R0 ;  /* 0x0000340001007387 */ /* 0x0007e80000100800 */
[----:B------:R4:W-:Y:S01]  /*b47d0*/  STL [R1+0x30], R4 ;  /* 0x0000300401007387 */ /* 0x0009e20000100800 */
[----:B-1----:R-:W-:-:S02]  /*b47e0*/  F2FP.F16.F32.PACK_AB R2, R6, R7 ;  /* 0x000000070602723e */ /* 0x002fc400000000ff */
[----:B---3--:R-:W-:Y:S02]  /*b47f0*/  F2FP.F16.F32.PACK_AB R0, R10, R11 ;  /* 0x0000000b0a00723e */ /* 0x008fe400000000ff */
[----:B----4-:R-:W-:Y:S01]  /*b4800*/  F2FP.F16.F32.PACK_AB R4, R14, R15 ;  /* 0x0000000f0e04723e */ /* 0x010fe200000000ff */
        /* <DEDUP_REMOVED lines=10> */
[----:B--2---:R-:W-:-:S05]  /*b48b0*/  F2FP.F16.F32.PACK_AB R0, R13, R12 ;  /* 0x0000000c0d00723e */ /* 0x004fca00000000ff */
[----:B------:R0:W-:Y:S04]  /*b48c0*/  STL [R1+0x10], R0 ;  /* 0x0000100001007387 */ /* 0x0001e80000100800 */
[----:B------:R0:W-:Y:S02]  /*b48d0*/  STL [R1+0x14], R2 ;  /* 0x0000140201007387 */ /* 0x0001e40000100800 */
.L_x_1:
[----:B------:R-:W-:Y:S01]  /*b48e0*/  STL [R1+0x2cb0], R26 ;  /* 0x002cb01a01007387 */ /* 0x000fe20000100800 */
[----:B------:R-:W-:Y:S01]  /*b48f0*/  ULDC UR4, c[0x0][0x248] ;  /* 0x0000920000047ab9 */ /* 0x000fe20000000800 */
[----:B------:R-:W-:Y:S01]  /*b4900*/  ULDC.64 UR6, c[0x0][0x228] ;  /* 0x00008a0000067ab9 */ /* 0x000fe20000000a00 */
[----:B------:R-:W-:Y:S01]  /*b4910*/  ULDC UR5, c[0x0][0x248] ;  /* 0x0000920000057ab9 */ /* 0x000fe20000000800 */
[----:B------:R-:W-:Y:S01]  /*b4920*/  STL [R1+0x2cac], R27 ;  /* 0x002cac1b01007387 */ /* 0x000fe20000100800 */
[C---:B-----5:R-:W-:Y:S01]  /*b4930*/  VIADD R14, R3.reuse, 0xbd ;  /* 0x000000bd030e7836 */ /* 0x060fe20000000000 */
[----:B------:R-:W-:Y:S01]  /*b4940*/  ULDC.64 UR8, c[0x0][0x228] ;  /* 0x00008a0000087ab9 */ /* 0x000fe20000000a00 */
[----:B------:R-:W-:Y:S01]  /*b4950*/  ULDC.64 UR10, c[0x0][0x228] ;  /* 0x00008a00000a7ab9 */ /* 0x000fe20000000a00 */
[----:B------:R-:W-:Y:S01]  /*b4960*/  STL [R1+0x2c8c], R28 ;  /* 0x002c8c1c01007387 */ /* 0x000fe20000100800 */
[----:B------:R-:W-:Y:S01]  /*b4970*/  LOP3.LUT R18, R18, 0xfffffbff, RZ, 0xc0, !PT ;  /* 0xfffffbff12127812 */ /* 0x000fe200078ec0ff */
[C---:B------:R-:W-:Y:S01]  /*b4980*/  VIADD R15, R3.reuse, 0xb7 ;  /* 0x000000b7030f7836 */ /* 0x040fe20000000000 */
[----:B------:R-:W-:Y:S01]  /*b4990*/  ULDC UR12, c[0x0][0x248] ;  /* 0x00009200000c7ab9 */ /* 0x000fe20000000800 */
[----:B------:R-:W-:Y:S01]  /*b49a0*/  STL [R1+0x2c80], R12 ;  /* 0x002c800c01007387 */ /* 0x000fe20000100800 */
[----:B------:R-:W-:Y:S01]  /*b49b0*/  ULDC UR13, c[0x0][0x248] ;  /* 0x00009200000d7ab9 */ /* 0x000fe20000000800 */
[----:B------:R-:W-:Y:S01]  /*b49c0*/  ULDC UR14, c[0x0][0x248] ;  /* 0x00009200000e7ab9 */ /* 0x000fe20000000800 */
[----:B------:R-:W-:Y:S01]  /*b49d0*/  ULDC UR15, c[0x0][0x248] ;  /* 0x00009200000f7ab9 */ /* 0x000fe20000000800 */
[----:B------:R-:W-:Y:S01]  /*b49e0*/  STL [R1+0x2c7c], R7 ;  /* 0x002c7c0701007387 */ /* 0x000fe20000100800 */
[----:B------:R-:W-:Y:S01]  /*b49f0*/  ULDC UR18, c[0x0][0x248] ;  /* 0x0000920000127ab9 */ /* 0x000fe20000000800 */
[----:B------:R-:W-:Y:S01]  /*b4a00*/  ULDC UR24, c[0x0][0x248] ;  /* 0x0000920000187ab9 */ /* 0x000fe20000000800 */
[----:B------:R-:W-:Y:S01]  /*b4a10*/  ULDC UR26, c[0x0][0x248] ;  /* 0x00009200001a7ab9 */ /* 0x000fe20000000800 */
[----:B------:R0:W-:Y:S01]  /*b4a20*/  STL [R1+0x2c5c], R2 ;  /* 0x002c5c0201007387 */ /* 0x0001e20000100800 */
        /* <DEDUP_REMOVED lines=9> */
[----:B0-----:R-:W-:Y:S01]  /*b4ac0*/  MOV R2, UR60 ;  /* 0x0000003c00027c02 */ /* 0x001fe20008000f00 */
[----:B------:R-:W-:Y:S01]  /*b4ad0*/  ULDC UR50, c[0x0][0x248] ;  /* 0x0000920000327ab9 */ /* 0x000fe20000000800 */
[----:B------:R-:W-:Y:S01]  /*b4ae0*/  STL [R1+0x2bd4], R5 ;  /* 0x002bd40501007387 */ /* 0x000fe20000100800 */
[----:B------:R-:W-:Y:S01]  /*b4af0*/  ULDC UR44, c[0x0][0x248] ;  /* 0x00009200002c7ab9 */ /* 0x000fe20000000800 */
[----:B------:R-:W-:Y:S01]  /*b4b00*/  ULDC UR45, c[0x0][0x248] ;  /* 0x00009200002d7ab9 */ /* 0x000fe20000000800 */
[----:B------:R-:W-:Y:S01]  /*b4b10*/  ULDC UR46, c[0x0][0x248] ;  /* 0x00009200002e7ab9 */ /* 0x000fe20000000800 */
[----:B------:R-:W-:Y:S01]  /*b4b20*/  STL [R1+0x2bd0], R6 ;  /* 0x002bd00601007387 */ /* 0x000fe20000100800 */
[----:B------:R-:W-:Y:S01]  /*b4b30*/  ULDC UR47, c[0x0][0x248] ;  /* 0x00009200002f7ab9 */ /* 0x000fe20000000800 */
[----:B--2---:R-:W-:Y:S01]  /*b4b40*/  MOV R0, UR61 ;  /* 0x0000003d00007c02 */ /* 0x004fe20008000f00 */
[----:B------:R-:W-:Y:S01]  /*b4b50*/  ULDC UR48, c[0x0][0x248] ;  /* 0x0000920000307ab9 */ /* 0x000fe20000000800 */
[----:B------:R-:W-:Y:S01]  /*b4b60*/  STL [R1+0x2bc0], R8 ;  /* 0x002bc00801007387 */ /* 0x000fe20000100800 */
[----:B------:R-:W-:Y:S01]  /*b4b70*/  ULDC UR49, c[0x0][0x248] ;  /* 0x0000920000317ab9 */ /* 0x000fe20000000800 */
[----:B------:R-:W-:Y:S01]  /*b4b80*/  ULDC UR35, c[0x0][0x248] ;  /* 0x0000920000237ab9 */ /* 0x000fe20000000800 */
[----:B------:R-:W-:Y:S01]  /*b4b90*/  UMOV UR16, 0x400 ;  /* 0x0000040000107882 */ /* 0x000fe20000000000 */
        /* <DEDUP_REMOVED lines=20> */
[----:B------:R-:W-:Y:S01]  /*b4ce0*/  ULDC UR39, c[0x0][0x248] ;  /* 0x0000920000277ab9 */ /* 0x000fe20000000800 */
[----:B------:R-:W-:Y:S01]  /*b4cf0*/  ULDC UR41, c[0x0][0x248] ;  /* 0x0000920000297ab9 */ /* 0x000fe20000000800 */
[----:B0-----:R-:W-:Y:S01]  /*b4d00*/  IMAD R0, R3, UR4, RZ ;  /* 0x0000000403007c24 */ /* 0x001fe2000f8e02ff */
[----:B------:R-:W-:Y:S01]  /*b4d10*/  ULDC UR4, c[0x0][0x248] ;  /* 0x0000920000047ab9 */ /* 0x000fe20000000800 */
[----:B------:R-:W-:Y:S01]  /*b4d20*/  ULDC UR42, c[0x0][0x248] ;  /* 0x00009200002a7ab9 */ /* 0x000fe20000000800 */
[----:B------:R-:W-:Y:S01]  /*b4d30*/  ULDC UR52, c[0x0][0x248] ;  /* 0x0000920000347ab9 */ /* 0x000fe20000000800 */
[----:B------:R-:W-:Y:S01]  /*b4d40*/  ULDC UR53, c[0x0][0x248] ;  /* 0x0000920000357ab9 */ /* 0x000fe20000000800 */
[----:B------:R0:W-:Y:S01]  /*b4d50*/  STL [R1+0xd00], R0 ;  /* 0x000d000001007387 */ /* 0x0001e20000100800 */
[----:B------:R-:W-:Y:S01]  /*b4d60*/  ULDC UR55, c[0x0][0x248] ;  /* 0x0000920000377ab9 */ /* 0x000fe20000000800 */
[----:B------:R-:W-:Y:S01]  /*b4d70*/  ULDC UR56, c[0x0][0x248] ;  /* 0x0000920000387ab9 */ /* 0x000fe20000000800 */
[----:B------:R-:W-:Y:S01]  /*b4d80*/  ULDC UR57, c[0x0][0x248] ;  /* 0x0000920000397ab9 */ /* 0x000fe20000000800 */
[----:B------:R-:W-:Y:S01]  /*b4d90*/  ULDC UR58, c[0x0][0x248] ;  /* 0x00009200003a7ab9 */ /* 0x000fe20000000800 */
[----:B------:R-:W-:Y:S01]  /*b4da0*/  ULDC UR59, c[0x0][0x248] ;  /* 0x00009200003b7ab9 */ /* 0x000fe20000000800 */
[----:B0-----:R-:W-:Y:S01]  /*b4db0*/  VIADD R0, R0, UR4 ;  /* 0x0000000400007c36 */ /* 0x001fe20008000000 */
[----:B------:R-:W-:-:S04]  /*b4dc0*/  ULDC UR4, c[0x0][0x248] ;  /* 0x0000920000047ab9 */ /* 0x000fc80000000800 */
[----:B------:R0:W-:Y:S02]  /*b4dd0*/  STL [R1+0xb28], R0 ;  /* 0x000b280001007387 */ /* 0x0001e40000100800 */
        /* <DEDUP_REMOVED lines=542> */
[----:B------:R0:W-:Y:S04]  /*b6fc0*/  STL [R1+0xd70], R0 ;  /* 0x000d700001007387 */ /* 0x0001e80000100800 */
[----:B------:R-:W2:Y:S01]  /*b6fd0*/  LDL R4, [R1+0x11d0] ;  /* 0x0011d00001047983 */ /* 0x000ea20000100800 */
[----:B0-----:R-:W-:Y:S01]  /*b6fe0*/  VIADD R0, R0, UR4 ;  /* 0x0000000400007c36 */ /* 0x001fe20008000000 */
[----:B------:R-:W-:-:S04]  /*b6ff0*/  ULDC UR4, c[0x0][0x248] ;  /* 0x0000920000047ab9 */ /* 0x000fc80000000800 */
[----:B------:R0:W-:Y:S04]  /*b7000*/  STL [R1+0xd74], R0 ;  /* 0x000d740001007387 */ /* 0x0001e80000100800 */
[----:B------:R-:W3:Y:S01]  /*b7010*/  LDL R2, [R1+0x11d4] ;  /* 0x0011d40001027983 */ /* 0x000ee20000100800 */
[----:B------:R-:W-:Y:S02]  /*b7020*/  IMAD.U32 R5, RZ, RZ, UR6 ;  /* 0x00000006ff057e24 */ /* 0x000fe4000f8e00ff */
[----:B0-----:R-:W-:Y:S01]  /*b7030*/  VIADD R0, R0, UR4 ;  /* 0x0000000400007c36 */ /* 0x001fe20008000000 */
[----:B------:R-:W-:Y:S01]  /*b7040*/  UMOV UR4, UR7 ;  /* 0x0000000700047c82 */ /* 0x000fe20008000000 */
[----:B------:R-:W-:-:S03]  /*b7050*/  ULDC.64 UR6, c[0x0][0x228] ;  /* 0x00008a0000067ab9 */ /* 0x000fc60000000a00 */
[----:B------:R0:W-:Y:S01]  /*b7060*/  STL [R1+0xd78], R0 ;  /* 0x000d780001007387 */ /* 0x0001e20000100800 */
[----:B------:R-:W-:Y:S01]  /*b7070*/  ISETP.GE.AND P3, PT, R14, UR4, PT ;  /* 0x000000040e007c0c */ /* 0x000fe2000bf66270 */
[----:B------:R-:W-:Y:S02]  /*b7080*/  ULDC UR4, c[0x0][0x248] ;  /* 0x0000920000047ab9 */ /* 0x000fe40000000800 */
[----:B------:R-:W-:Y:S01]  /*b7090*/  STL [R1+0x418], R5 ;  /* 0x0004180501007387 */ /* 0x000fe20000100800 */
        /* <DEDUP_REMOVED lines=8> */
[----:B------:R0:W-:Y:S01]  /*b7120*/  STL [R1+0xd84], R0 ;  /* 0x000d840001007387 */ /* 0x0001e20000100800 */
[----:B------:R-:W-:Y:S02]  /*b7130*/  VIADD R14, R3, 0xb1 ;  /* 0x000000b1030e7836 */ /* 0x000fe40000000000 */
[----:B0-----:R-:W-:Y:S01]  /*b7140*/  VIADD R0, R0, UR4 ;  /* 0x0000000400007c36 */ /* 0x001fe20008000000 */
[----:B------:R-:W-:-:S04]  /*b7150*/  ULDC UR4, c[0x0][0x248] ;  /* 0x0000920000047ab9 */ /* 0x000fc80000000800 */
[----:B------:R0:W-:Y:S01]  /*b7160*/  STL [R1+0xd88], R0 ;  /* 0x000d880001007387 */ /* 0x0001e20000100800 */
[----:B------:R-:W-:Y:S01]  /*b7170*/  ISETP.GE.AND P1, PT, R14, UR9, PT ;  /* 0x000000090e007c0c */ /* 0x000fe2000bf26270 */
[----:B------:R-:W-:Y:S01]  /*b7180*/  VIADD R14, R3, 0xab ;  /* 0x000000ab030e7836 */ /* 0x000fe20000000000 */
[----:B------:R-:W-:Y:S01]  /*b7190*/  ISETP.GE.AND P2, PT, R15, UR7, PT ;  /* 0x000000070f007c0c */ /* 0x000fe2000bf46270 */
[----:B------:R-:W-:Y:S01]  /*b71a0*/  ULDC UR9, c[0x0][0x248] ;  /* 0x0000920000097ab9 */ /* 0x000fe20000000800 */
[----:B------:R-:W1:Y:S01]  /*b71b0*/  LDC R15, c[0x0][0x244] ;  /* 0x00009100ff0f7b82 */ /* 0x000e620000000800 */
[----:B0-----:R-:W-:Y:S01]  /*b71c0*/  VIADD R0, R0, UR4 ;  /* 0x0000000400007c36 */ /* 0x001fe20008000000 */
[----:B------:R-:W-:-:S04]  /*b71d0*/  ULDC UR4, c[0x0][0x248] ;  /* 0x0000920000047ab9 */ /* 0x000fc80000000800 */
[----:B------:R0:W-:Y:S01]  /*b71e0*/  STL [R1+0xd8c], R0 ;  /* 0x000d8c0001007387 */ /* 0x0001e20000100800 */
[----:B------:R-:W-:Y:S01]  /*b71f0*/  ISETP.GE.AND P0, PT, R14, UR11, PT ;  /* 0x0000000b0e007c0c */ /* 0x000fe2000bf06270 */
[----:B------:R-:W-:Y:S01]  /*b7200*/  ULDC UR11, c[0x0][0x248] ;  /* 0x00009200000b7ab9 */ /* 0x000fe20000000800 */
[----:B0-----:R-:W-:Y:S01]  /*b7210*/  VIADD R0, R0, UR4 ;  /* 0x0000000400007c36 */ /* 0x001fe20008000000 */
[----:B------:R-:W-:-:S04]  /*b7220*/  ULDC UR4, c[0x0][0x244] ;  /* 0x0000910000047ab9 */ /* 0x000fc80000000800 */
[----:B------:R0:W-:Y:S02]  /*b7230*/  STL [R1+0xde0], R0 ;  /* 0x000de00001007387 */ /* 0x0001e40000100800 */
[----:B0-----:R-:W-:-:S05]  /*b7240*/  VIADD R0, R0, UR5 ;  /* 0x0000000500007c36 */ /* 0x001fca0008000000 */
[----:B------:R0:W-:Y:S01]  /*b7250*/  STL [R1+0xde4], R0 ;  /* 0x000de40001007387 */ /* 0x0001e20000100800 */
[----:B--2---:R-:W-:Y:S01]  /*b7260*/  IMAD R14, R4, UR4, RZ ;  /* 0x00000004040e7c24 */ /* 0x004fe2000f8e02ff */
[----:B------:R-:W-:Y:S01]  /*b7270*/  ULDC.64 UR4, c[0x0][0x220] ;  /* 0x0000880000047ab9 */ /* 0x000fe20000000a00 */
[----:B---3--:R-:W-:Y:S01]  /*b7280*/  ISETP.LT.AND P4, PT, R2, UR6, !P3 ;  /* 0x0000000602007c0c */ /* 0x008fe2000df81270 */
[----:B------:R-:W-:Y:S02]  /*b7290*/  ULDC UR6, c[0x0][0x248] ;  /* 0x0000920000067ab9 */ /* 0x000fe40000000800 */
[----:B0-----:R-:W-:Y:S01]  /*b72a0*/  VIADD R0, R0, UR6 ;  /* 0x0000000600007c36 */ /* 0x001fe20008000000 */
[----:B------:R-:W-:-:S04]  /*b72b0*/  ULDC UR6, c[0x0][0x248] ;  /* 0x0000920000067ab9 */ /* 0x000fc80000000800 */
[----:B------:R0:W-:Y:S05]  /*b72c0*/  STL [R1+0xde8], R0 ;  /* 0x000de80001007387 */ /* 0x0001ea0000100800 */
[----:B------:R-:W-:Y:S02]  /*b72d0*/  @P4 LOP3.LUT R18, R18, 0x400, RZ, 0xfc, !PT ;  /* 0x0000040012124812 */ /* 0x000fe400078efcff */
[----:B------:R-:W-:Y:S01]  /*b72e0*/  LEA R16, P4, R14, UR4, 0x1 ;  /* 0x000000040e107c11 */ /* 0x000fe2000f8808ff */
[----:B------:R-:W-:Y:S02]  /*b72f0*/  ULDC UR4, c[0x0][0x248] ;  /* 0x0000920000047ab9 */ /* 0x000fe40000000800 */
[----:B0-----:R-:W-:Y:S01]  /*b7300*/  VIADD R0, R0, UR4 ;  /* 0x0000000400007c36 */ /* 0x001fe20008000000 */
[----:B------:R-:W-:Y:S01]  /*b7310*/  LEA.HI.X.SX32 R17, R14, UR5, 0x1, P4 ;  /* 0x000000050e117c11 */ /* 0x000fe2000a0f0eff */
[----:B------:R-:W-:Y:S01]  /*b7320*/  STL [R1+0x2ad4], R16 ;  /* 0x002ad41001007387 */ /* 0x000fe20000100800 */
[----:B-1----:R-:W-:Y:S01]  /*b7330*/  IMAD R15, R15, 0x40, R14 ;  /* 0x000000400f0f7824 */ /* 0x002fe200078e020e */
[----:B------:R-:W-:-:S02]  /*b7340*/  ULDC.64 UR4, c[0x0][0x220] ;  /* 0x0000880000047ab9 */ /* 0x000fc40000000a00 */
[----:B------:R0:W-:Y:S04]  /*b7350*/  STL [R1+0x2ad0], R17 ;  /* 0x002ad01101007387 */ /* 0x0001e80000100800 */
[----:B------:R1:W-:Y:S04]  /*b7360*/  STL [R1+0xdec], R0 ;  /* 0x000dec0001007387 */ /* 0x0003e80000100800 */
[----:B0-----:R-:W2:Y:S01]  /*b7370*/  LDL R17, [R1+0x11d4] ;  /* 0x0011d40001117983 */ /* 0x001ea20000100800 */
[----:B------:R-:W-:Y:S01]  /*b7380*/  LEA R14, P4, R15, UR4, 0x1 ;  /* 0x000000040f0e7c11 */ /* 0x000fe2000f8808ff */
[----:B------:R-:W-:Y:S01]  /*b7390*/  ULDC UR4, c[0x0][0x248] ;  /* 0x0000920000047ab9 */ /* 0x000fe20000000800 */
[----:B-1----:R-:W-:-:S02]  /*b73a0*/  VIADD R0, R0, UR6 ;  /* 0x0000000600007c36 */ /* 0x002fc40008000000 */
[----:B------:R-:W-:Y:S01]  /*b73b0*/  LEA.HI.X.SX32 R15, R15, UR5, 0x1, P4 ;  /* 0x000000050f0f7c11 */ /* 0x000fe2000a0f0eff */
[----:B------:R-:W-:Y:S01]  /*b73c0*/  ULDC UR5, c[0x0][0x248] ;  /* 0x0000920000057ab9 */ /* 0x000fe20000000800 */
[----:B------:R-:W-:Y:S01]  /*b73d0*/  ULDC UR6, c[0x0][0x248] ;  /* 0x0000920000067ab9 */ /* 0x000fe20000000800 */
[----:B------:R0:W-:Y:S04]  /*b73e0*/  STL [R1+0xdf0], R0 ;  /* 0x000df00001007387 */ /* 0x0001e80000100800 */
[----:B------:R-:W-:Y:S01]  /*b73f0*/  STL [R1+0x2adc], R14 ;  /* 0x002adc0e01007387 */ /* 0x000fe20000100800 */
[----:B0-----:R-:W-:-:S03]  /*b7400*/  VIADD R0, R0, UR4 ;  /* 0x0000000400007c36 */ /* 0x001fc60008000000 */
[----:B------:R-:W-:Y:S01]  /*b7410*/  STL [R1+0x2ad8], R15 ;  /* 0x002ad80f01007387 */ /* 0x000fe20000100800 */
[----:B------:R-:W-:-:S03]  /*b7420*/  ULDC UR4, c[0x0][0x248] ;  /* 0x0000920000047ab9 */ /* 0x000fc60000000800 */
        /* <DEDUP_REMOVED lines=17> */
[----:B------:R-:W-:Y:S01]  /*b7540*/  LOP3.LUT R18, R18, 0xfffffeff, RZ, 0xc0, !PT ;  /* 0xfffffeff12127812 */ /* 0x000fe200078ec0ff */
[----:B------:R-:W0:Y:S01]  /*b7550*/  S2UR UR7, SR_CgaCtaId ;  /* 0x00000000000779c3 */ /* 0x000e220000008800 */
[----:B------:R-:W-:Y:S01]  /*b7560*/  VIADD R29, R3, 0x9f ;  /* 0x0000009f031d7836 */ /* 0x000fe20000000000 */
[----:B------:R-:W-:Y:S01]  /*b7570*/  ULDC UR4, c[0x0][0x248] ;  /* 0x0000920000047ab9 */ /* 0x000fe20000000800 */
[----:B------:R1:W-:Y:S01]  /*b7580*/  STL [R1+0xe0c], R0 ;  /* 0x000e0c0001007387 */ /* 0x0003e20000100800 */
[C---:B--2---:R-:W-:Y:S01]  /*b7590*/  ISETP.LT.AND P5, PT, R17.reuse, UR8, !P2 ;  /* 0x0000000811007c0c */ /* 0x044fe2000d7a1270 */
[----:B------:R-:W-:Y:S02]  /*b75a0*/  ULDC UR8, c[0x0][0x248] ;  /* 0x0000920000087ab9 */ /* 0x000fe40000000800 */
[----:B-1----:R-:W-:Y:S01]  /*b75b0*/  VIADD R0, R0, UR8 ;  /* 0x0000000800007c36 */ /* 0x002fe20008000000 */
[----:B------:R-:W-:Y:S01]  /*b75c0*/  ISETP.LT.AND P4, PT, R17, UR10, !P1 ;  /* 0x0000000a11007c0c */ /* 0x000fe2000cf81270 */
[----:B------:R-:W-:Y:S01]  /*b75d0*/  ULDC UR10, c[0x0][0x248] ;  /* 0x00009200000a7ab9 */ /* 0x000fe20000000800 */
[----:B------:R-:W-:-:S02]  /*b75e0*/  ULDC UR8, c[0x0][0x248] ;  /* 0x0000920000087ab9 */ /* 0x000fc40000000800 */
[----:B------:R1:W-:Y:S02]  /*b75f0*/  STL [R1+0xe10], R0 ;  /* 0x000e100001007387 */ /* 0x0003e40000100800 */
[----:B-1----:R-:W-:-:S03]  /*b7600*/  VIADD R0, R0, UR9 ;  /* 0x0000000900007c36 */ /* 0x002fc60008000000 */
[----:B------:R-:W-:Y:S01]  /*b7610*/  @P5 LOP3.LUT R18, R18, 0x100, RZ, 0xfc, !PT ;  /* 0x0000010012125812 */ /* 0x000fe200078efcff */
[----:B0-----:R-:W-:Y:S01]  /*b7620*/  ULEA UR7, UR7, UR16, 0x18 ;  /* 0x0000001007077291 */ /* 0x001fe2000f8ec03f */
[----:B------:R-:W-:Y:S01]  /*b7630*/  VIADD R12, R3, 0x99 ;  /* 0x00000099030c7836 */ /* 0x000fe20000000000 */
[----:B------:R-:W-:Y:S01]  /*b7640*/  LOP3.LUT R25, R25, 0x7fffffff, RZ, 0xc0, !PT ;  /* 0x7fffffff19197812 */ /* 0x000fe200078ec0ff */
[----:B------:R0:W-:Y:S01]  /*b7650*/  STL [R1+0xe14], R0 ;  /* 0x000e140001007387 */ /* 0x0001e20000100800 */
[C---:B------:R-:W-:Y:S01]  /*b7660*/  VIADD R28, R3.reuse, 0x93 ;  /* 0x00000093031c7836 */ /* 0x040fe20000000000 */
[----:B------:R-:W-:Y:S01]  /*b7670*/  LOP3.LUT R24, R24, 0xffbfffff, RZ, 0xc0, !PT ;  /* 0xffbfffff18187812 */ /* 0x000fe200078ec0ff */
[----:B------:R-:W-:Y:S01]  /*b7680*/  VIADD R14, R3, 0x69 ;  /* 0x00000069030e7836 */ /* 0x000fe20000000000 */
[----:B------:R-:W-:Y:S01]  /*b7690*/  LOP3.LUT R23, R23, 0xffbfffff, RZ, 0xc0, !PT ;  /* 0xffbfffff17177812 */ /* 0x000fe200078ec0ff */
[----:B------:R-:W-:Y:S01]  /*b76a0*/  VIADD R9, R3, 0x63 ;  /* 0x0000006303097836 */ /* 0x000fe20000000000 */
[----:B------:R-:W-:Y:S01]  /*b76b0*/  LOP3.LUT R11, R11, 0xfffeffff, RZ, 0xc0, !PT ;  /* 0xfffeffff0b0b7812 */ /* 0x000fe200078ec0ff */
[----:B------:R-:W-:Y:S01]  /*b76c0*/  VIADD R7, R3, 0xa6 ;  /* 0x000000a603077836 */ /* 0x000fe20000000000 */
[----:B------:R-:W-:Y:S01]  /*b76d0*/  ULDC UR9, c[0x0][0x248] ;  /* 0x0000920000097ab9 */ /* 0x000fe20000000800 */
[----:B0-----:R-:W-:Y:S01]  /*b76e0*/  VIADD R0, R0, UR5 ;  /* 0x0000000500007c36 */ /* 0x001fe20008000000 */
[----:B------:R-:W-:Y:S01]  /*b76f0*/  LOP3.LUT R18, R18, 0xffffffbf, RZ, 0xc0, !PT ;  /* 0xffffffbf12127812 */ /* 0x000fe200078ec0ff */
[----:B------:R-:W-:Y:S01]  /*b7700*/  IMAD.U32 R8, RZ, RZ, UR7 ;  /* 0x00000007ff087e24 */ /* 0x000fe2000f8e00ff */
[----:B------:R-:W-:-:S02]  /*b7710*/  ULDC UR5, c[0x0][0x248] ;  /* 0x0000920000057ab9 */ /* 0x000fc40000000800 */
[----:B------:R0:W-:Y:S02]  /*b7720*/  STL [R1+0xe18], R0 ;  /* 0x000e180001007387 */ /* 0x0001e40000100800 */
[----:B0-----:R-:W-:Y:S01]  /*b7730*/  VIADD R0, R0, UR10 ;  /* 0x0000000a00007c36 */ /* 0x001fe20008000000 */
[----:B------:R-:W-:Y:S01]  /*b7740*/  @P4 LOP3.LUT R18, R18, 0x40, RZ, 0xfc, !PT ;  /* 0x0000004012124812 */ /* 0x000fe200078efcff */
[----:B------:R-:W-:-:S03]  /*b7750*/  ULDC UR10, c[0x0][0x248] ;  /* 0x00009200000a7ab9 */ /* 0x000fc60000000800 */
[----:B------:R0:W-:Y:S02]  /*b7760*/  STL [R1+0xe1c], R0 ;  /* 0x000e1c0001007387 */ /* 0x0001e40000100800 */
[----:B0-----:R-:W-:Y:S01]  /*b7770*/  VIADD R0, R0, UR11 ;  /* 0x0000000b00007c36 */ /* 0x001fe20008000000 */
[----:B------:R-:W-:Y:S01]  /*b7780*/  LOP3.LUT R18, R18, 0xfffffdff, RZ, 0xc0, !PT ;  /* 0xfffffdff12127812 */ /* 0x000fe200078ec0ff */
        /* <DEDUP_REMOVED lines=47> */
[----:B0-----:R-:W-:-:S05]  /*b7a80*/  VIADD R0, R0, UR51 ;  /* 0x0000003300007c36 */ /* 0x001fca0008000000 */
[----:B------:R0:W-:Y:S02]  /*b7a90*/  STL [R1+0xe60], R0 ;  /* 0x000e600001007387 */ /* 0x0001e40000100800 */
[----:B0-----:R-:W-:Y:S01]  /*b7aa0*/  VIADD R0, R0, UR50 ;  /* 0x0000003200007c36 */ /* 0x001fe20008000000 */
[----:B------:R-:W-:-:S04]  /*b7ab0*/  ULDC.64 UR50, c[0x0][0x228] ;  /* 0x00008a0000327ab9 */ /* 0x000fc80000000a00 */
[----:B------:R0:W-:Y:S02]  /*b7ac0*/  STL [R1+0xe64], R0 ;  /* 0x000e640001007387 */ /* 0x0001e40000100800 */
[----:B0-----:R-:W-:-:S05]  /*b7ad0*/  VIADD R0, R0, UR44 ;  /* 0x0000002c00007c36 */ /* 0x001fca0008000000 */
[----:B------:R0:W-:Y:S02]  /*b7ae0*/  STL [R1+0xe68], R0 ;  /* 0x000e680001007387 */ /* 0x0001e40000100800 */
[----:B0-----:R-:W-:Y:S01]  /*b7af0*/  VIADD R0, R0, UR45 ;  /* 0x0000002d00007c36 */ /* 0x001fe20008000000 */
[----:B------:R-:W-:-:S04]  /*b7b00*/  ULDC.64 UR44, c[0x0][0x228] ;  /* 0x00008a00002c7ab9 */ /* 0x000fc80000000a00 */
[----:B------:R0:W-:Y:S04]  /*b7b10*/  STL [R1+0xe6c], R0 ;  /* 0x000e6c0001007387 */ /* 0x0001e80000100800 */
[----:B------:R-:W2:Y:S01]  /*b7b20*/  LDL R15, [R1+0x11d0] ;  /* 0x0011d000010f7983 */ /* 0x000ea20000100800 */
[----:B0-----:R-:W-:-:S05]  /*b7b30*/  VIADD R0, R0, UR46 ;  /* 0x0000002e00007c36 */ /* 0x001fca0008000000 */
[----:B------:R0:W-:Y:S02]  /*b7b40*/  STL [R1+0xe70], R0 ;  /* 0x000e700001007387 */ /* 0x0001e40000100800 */
[----:B0-----:R-:W-:-:S05]  /*b7b50*/  VIADD R0, R0, UR47 ;  /* 0x0000002f00007c36 */ /* 0x001fca0008000000 */
[----:B------:R0:W-:Y:S01]  /*b7b60*/  STL [R1+0xe74], R0 ;  /* 0x000e740001007387 */ /* 0x0001e20000100800 */
[----:B------:R-:W-:Y:S01]  /*b7b70*/  UMOV UR46, UR50 ;  /* 0x00000032002e7c82 */ /* 0x000fe20008000000 */
[----:B------:R-:W-:Y:S01]  /*b7b80*/  IMAD.U32 R2, RZ, RZ, UR51 ;  /* 0x00000033ff027e24 */ /* 0x000fe2000f8e00ff */
[----:B------:R-:W-:Y:S01]  /*b7b90*/  ULDC.64 UR50, c[0x0][0x228] ;  /* 0x00008a0000327ab9 */ /* 0x000fe20000000a00 */
[----:B0-----:R-:W-:-:S05]  /*b7ba0*/  VIADD R0, R0, UR48 ;  /* 0x0000003000007c36 */ /* 0x001fca0008000000 */
[----:B------:R0:W-:Y:S02]  /*b7bb0*/  STL [R1+0xe78], R0 ;  /* 0x000e780001007387 */ /* 0x0001e40000100800 */
[----:B0-----:R-:W-:Y:S01]  /*b7bc0*/  VIADD R0, R0, UR49 ;  /* 0x0000003100007c36 */ /* 0x001fe20008000000 */
[----:B------:R-:W-:-:S04]  /*b7bd0*/  ULDC.64 UR48, c[0x0][0x228] ;  /* 0x00008a0000307ab9 */ /* 0x000fc80000000a00 */
[----:B------:R-:W-:Y:S04]  /*b7be0*/  STL [R1+0xe7c], R0 ;  /* 0x000e7c0001007387 */ /* 0x000fe80000100800 */
[----:B------:R0:W-:Y:S02]  /*b7bf0*/  STL [R1+0x550], R2 ;  /* 0x0005500201007387 */ /* 0x0001e40000100800 */
[----:B0-----:R-:W-:Y:S01]  /*b7c00*/  IMAD.U32 R2, RZ, RZ, UR45 ;  /* 0x0000002dff027e24 */ /* 0x001fe2000f8e00ff */
[----:B------:R-:W-:Y:S01]  /*b7c10*/  UMOV UR45, UR44 ;  /* 0x0000002c002d7c82 */ /* 0x000fe20008000000 */
[----:B------:R-:W-:Y:S01]  /*b7c20*/  VIADD R0, R0, UR35 ;  /* 0x0000002300007c36 */ /* 0x000fe20008000000 */
[----:B------:R-:W-:Y:S02]  /*b7c30*/  UMOV UR35, UR48 ;  /* 0x0000003000237c82 */ /* 0x000fe40008000000 */
[----:B------:R-:W-:Y:S04]  /*b7c40*/  STL [R1+0x42c], R2 ;  /* 0x00042c0201007387 */ /* 0x000fe80000100800 */
[----:B------:R0:W-:Y:S02]  /*b7c50*/  STL [R1+0xe80], R0 ;  /* 0x000e800001007387 */ /* 0x0001e40000100800 */
[----:B0-----:R-:W-:Y:S01]  /*b7c60*/  VIADD R0, R0, UR17 ;  /* 0x0000001100007c36 */ /* 0x001fe20008000000 */
[----:B------:R-:W-:Y:S01]  /*b7c70*/  ULDC.64 UR16, c[0x0][0x228] ;  /* 0x00008a0000107ab9 */ /* 0x000fe20000000a00 */
[----:B------:R-:W-:Y:S01]  /*b7c80*/  IMAD.U32 R2, RZ, RZ, UR49 ;  /* 0x00000031ff027e24 */ /* 0x000fe2000f8e00ff */
[----:B------:R-:W-:-:S02]  /*b7c90*/  ULDC.64 UR48, c[0x0][0x228] ;  /* 0x00008a0000307ab9 */ /* 0x000fc40000000a00 */
[----:B------:R-:W-:Y:S01]  /*b7ca0*/  UMOV UR44, UR48 ;  /* 0x00000030002c7c82 */ /* 0x000fe20008000000 */
[----:B------:R-:W-:Y:S01]  /*b7cb0*/  IMAD.U32 R10, RZ, RZ, UR49 ;  /* 0x00000031ff0a7e24 */ /* 0x000fe2000f8e00ff */
[----:B------:R-:W-:Y:S01]  /*b7cc0*/  STL [R1+0x428], R2 ;  /* 0x0004280201007387 */ /* 0x000fe20000100800 */
[----:B------:R-:W-:-:S03]  /*b7cd0*/  ULDC.64 UR48, c[0x0][0x228] ;  /* 0x00008a0000307ab9 */ /* 0x000fc60000000a00 */
[----:B------:R0:W-:Y:S04]  /*b7ce0*/  STL [R1+0xe84], R0 ;  /* 0x000e840001007387 */ /* 0x0001e80000100800 */
[----:B------:R-:W-:Y:S04]  /*b7cf0*/  STL [R1+0xd30], R8 ;  /* 0x000d300801007387 */ /* 0x000fe80000100800 */
[----:B------:R1:W-:Y:S01]  /*b7d00*/  STL [R1+0x2bc4], R10 ;  /* 0x002bc40a01007387 */ /* 0x0003e20000100800 */
[----:B0-----:R-:W-:Y:S01]  /*b7d10*/  VIADD R0, R0, UR6 ;  /* 0x0000000600007c36 */ /* 0x001fe20008000000 */
[----:B------:R-:W-:Y:S01]  /*b7d20*/  ULDC.64 UR6, c[0x0][0x228] ;  /* 0x00008a0000067ab9 */ /* 0x000fe20000000a00 */
[----:B-1----:R-:W-:-:S02]  /*b7d30*/  VIADD R10, R3, 0xa5 ;  /* 0x000000a5030a7836 */ /* 0x002fc40000000000 */
[----:B------:R-:W-:Y:S01]  /*b7d40*/  IMAD.U32 R16, RZ, RZ, UR7 ;  /* 0x00000007ff107e24 */ /* 0x000fe2000f8e00ff */
[----:B------:R0:W-:Y:S04]  /*b7d50*/  STL [R1+0xe88], R0 ;  /* 0x000e880001007387 */ /* 0x0001e80000100800 */
[----:B------:R-:W-:Y:S01]  /*b7d60*/  STL [R1+0x2bc8], R16 ;  /* 0x002bc81001007387 */ /* 0x000fe20000100800 */
[----:B0-----:R-:W-:-:S05]  /*b7d70*/  VIADD R0, R0, UR5 ;  /* 0x0000000500007c36 */ /* 0x001fca0008000000 */
[----:B------:R0:W-:Y:S02]  /*b7d80*/  STL [R1+0xe8c], R0 ;  /* 0x000e8c0001007387 */ /* 0x0001e40000100800 */
[----:B0-----:R-:W-:Y:S01]  /*b7d90*/  VIADD R0, R0, UR4 ;  /* 0x0000000400007c36 */ /* 0x001fe20008000000 */
[----:B------:R-:W-:Y:S01]  /*b7da0*/  ULDC.64 UR4, c[0x0][0x228] ;  /* 0x00008a0000047ab9 */ /* 0x000fe20000000a00 */
[C---:B--2---:R-:W-:Y:S01]  /*b7db0*/  ISETP.LT.AND P3, PT, R15.reuse, UR46, !P3 ;  /* 0x0000002e0f007c0c */ /* 0x044fe2000df61270 */
[----:B------:R-:W-:Y:S01]  /*b7dc0*/  ULDC.64 UR46, c[0x0][0x228] ;  /* 0x00008a00002e7ab9 */ /* 0x000fe20000000a00 */
[C---:B------:R-:W-:Y:S02]  /*b7dd0*/  ISETP.LT.AND P2, PT, R15.reuse, UR45, !P2 ;  /* 0x0000002d0f007c0c */ /* 0x040fe4000d741270 */
[----:B------:R-:W-:-:S09]  /*b7de0*/  ISETP.LT.AND P1, PT, R15, UR35, !P1 ;  /* 0x000000230f007c0c */ /* 0x000fd2000cf21270 */
[----:B------:R-:W-:-:S04]  /*b7df0*/  @P3 LOP3.LUT R18, R18, 0x200, RZ, 0xfc, !PT ;  /* 0x0000020012123812 */ /* 0x000fc800078efcff */
[----:B------:R-:W-:-:S04]  /*b7e00*/  LOP3.LUT R18, R18, 0xffffff7f, RZ, 0xc0, !PT ;  /* 0xffffff7f12127812 */ /* 0x000fc800078ec0ff */
[----:B------:R-:W-:-:S04]  /*b7e10*/  @P2 LOP3.LUT R18, R18, 0x80, RZ, 0xfc, !PT ;  /* 0x0000008012122812 */ /* 0x000fc800078efcff */
[----:B------:R-:W-:-:S04]  /*b7e20*/  LOP3.LUT R18, R18, 0xffffffdf, RZ, 0xc0, !PT ;  /* 0xffffffdf12127812 */ /* 0x000fc800078ec0ff */
[----:B------:R-:W-:Y:S02]  /*b7e30*/  @P1 LOP3.LUT R18, R18, 0x20, RZ, 0xfc, !PT ;  /* 0x0000002012121812 */ /* 0x000fe400078efcff */
[----:B------:R-:W-:Y:S02]  /*b7e40*/  ISETP.LT.AND P1, PT, R17, UR16, !P0 ;  /* 0x0000001011007c0c */ /* 0x000fe4000c721270 */
[----:B------:R-:W-:Y:S01]  /*b7e50*/  ISETP.LT.AND P0, PT, R15, UR44, !P0 ;  /* 0x0000002c0f007c0c */ /* 0x000fe2000c701270 */
[----:B------:R-:W-:Y:S01]  /*b7e60*/  UMOV UR35, UR6 ;  /* 0x0000000600237c82 */ /* 0x000fe20008000000 */
[----:B------:R-:W-:Y:S01]  /*b7e70*/  LOP3.LUT R18, R18, 0xffffffef, RZ, 0xc0, !PT ;  /* 0xffffffef12127812 */ /* 0x000fe200078ec0ff */
[----:B------:R-:W-:Y:S01]  /*b7e80*/  ULDC.64 UR6, c[0x0][0x228] ;  /* 0x00008a0000067ab9 */ /* 0x000fe20000000a00 */
[----:B------:R-:W-:-:S07]  /*b7e90*/  ULDC.64 UR44, c[0x0][0x228] ;  /* 0x00008a00002c7ab9 */ /* 0x000fce0000000a00 */
[----:B------:R-:W-:-:S04]  /*b7ea0*/  @P1 LOP3.LUT R18, R18, 0x10, RZ, 0xfc, !PT ;  /* 0x0000001012121812 */ /* 0x000fc800078efcff */
[----:B------:R-:W-:-:S04]  /*b7eb0*/  LOP3.LUT R18, R18, 0xfffffff7, RZ, 0xc0, !PT ;  /* 0xfffffff712127812 */ /* 0x000fc800078ec0ff */
[----:B------:R-:W-:Y:S02]  /*b7ec0*/  @P0 LOP3.LUT R18, R18, 0x8, RZ, 0xfc, !PT ;  /* 0x0000000812120812 */ /* 0x000fe400078efcff */
[----:B------:R-:W-:Y:S01]  /*b7ed0*/  ISETP.GE.AND P0, PT, R10, UR17, PT ;  /* 0x000000110a007c0c */ /* 0x000fe2000bf06270 */
[----:B------:R-:W-:Y:S01]  /*b7ee0*/  IMAD.U32 R8, RZ, RZ, UR45 ;  /* 0x0000002dff087e24 */ /* 0x000fe2000f8e00ff */
[----:B------:R-:W-:Y:S01]  /*b7ef0*/  LOP3.LUT R18, R18, 0xfffffffb, RZ, 0xc0, !PT ;  /* 0xfffffffb12127812 */ /* 0x000fe200078ec0ff */
[----:B------:R-:W-:Y:S01]  /*b7f00*/  ULDC.64 UR16, c[0x0][0x228] ;  /* 0x00008a0000107ab9 */ /* 0x000fe20000000a00 */
[----:B------:R-:W-:Y:S02]  /*b7f10*/  ISETP.LT.AND P1, PT, R17, UR6, !P0 ;  /* 0x0000000611007c0c */ /* 0x000fe4000c721270 */
[----:B------:R-:W-:-:S11]  /*b7f20*/  ISETP.LT.AND P0, PT, R15, UR35, !P0 ;  /* 0x000000230f007c0c */ /* 0x000fd6000c701270 */
[----:B------:R-:W-:-:S04]  /*b7f30*/  @P1 LOP3.LUT R18, R18, 0x4, RZ, 0xfc, !PT ;  /* 0x0000000412121812 */ /* 0x000fc800078efcff */
[----:B------:R-:W-:-:S04]  /*b7f40*/  LOP3.LUT R18, R18, 0xfffffffd, RZ, 0xc0, !PT ;  /* 0xfffffffd12127812 */ /* 0x000fc800078ec0ff */
[----:B------:R-:W-:Y:S02]  /*b7f50*/  @P0 LOP3.LUT R18, R18, 0x2, RZ, 0xfc, !PT ;  /* 0x0000000212120812 */ /* 0x000fe400078efcff */
[----:B------:R-:W-:Y:S01]  /*b7f60*/  ISETP.GE.AND P0, PT, R29, UR7, PT ;  /* 0x000000071d007c0c */ /* 0x000fe2000bf06270 */
[----:B------:R0:W-:Y:S01]  /*b7f70*/  STL [R1+0x2bcc], R8 ;  /* 0x002bcc0801007387 */ /* 0x0001e20000100800 */
[----:B------:R-:W-:Y:S01]  /*b7f80*/  LOP3.LUT R18, R18, 0xfffffffe, RZ, 0xc0, !PT ;  /* 0xfffffffe12127812 */ /* 0x000fe200078ec0ff */
[----:B------:R-:W-:Y:S01]  /*b7f90*/  UMOV UR35, UR16 ;  /* 0x0000001000237c82 */ /* 0x000fe20008000000 */
[----:B------:R-:W-:Y:S01]  /*b7fa0*/  ISETP.LT.AND P1, PT, R17, UR4, !P0 ;  /* 0x0000000411007c0c */ /* 0x000fe2000c721270 */
[----:B------:R-:W-:Y:S01]  /*b7fb0*/  ULDC.64 UR6, c[0x0][0x228] ;  /* 0x00008a0000067ab9 */ /* 0x000fe20000000a00 */
[----:B------:R-:W-:Y:S01]  /*b7fc0*/  ISETP.LT.AND P0, PT, R15, UR44, !P0 ;  /* 0x0000002c0f007c0c */ /* 0x000fe2000c701270 */
[----:B0-----:R-:W-:Y:S01]  /*b7fd0*/  IMAD.U32 R8, RZ, RZ, UR17 ;  /* 0x00000011ff087e24 */ /* 0x001fe2000f8e00ff */
[----:B------:R-:W-:-:S09]  /*b7fe0*/  ULDC.64 UR16, c[0x0][0x228] ;  /* 0x00008a0000107ab9 */ /* 0x000fd20000000a00 */
[----:B------:R-:W-:Y:S01]  /*b7ff0*/  @P1 LOP3.LUT R18, R18, 0x1, RZ, 0xfc, !PT ;  /* 0x0000000112121812 */ /* 0x000fe200078efcff */
[----:B------:R0:W-:Y:S01]  /*b8000*/  STL [R1+0xe90], R0 ;  /* 0x000e900001007387 */ /* 0x0001e20000100800 */
[----:B------:R-:W-:Y:S01]  /*b8010*/  @P0 LOP3.LUT R25, R25, 0x80000000, RZ, 0xfc, !PT ;  /* 0x8000000019190812 */ /* 0x000fe200078efcff */
[----:B------:R-:W-:Y:S01]  /*b8020*/  IMAD.U32 R29, RZ, RZ, UR7 ;  /* 0x00000007ff1d7e24 */ /* 0x000fe2000f8e00ff */
[----:B------:R-:W-:Y:S01]  /*b8030*/  ISETP.GE.AND P0, PT, R12, UR5, PT ;  /* 0x000000050c007c0c */ /* 0x000fe2000bf06270 */
[----:B------:R-:W-:Y:S01]  /*b8040*/  VIADD R10, R3, 0x8d ;  /* 0x0000008d030a7836 */ /* 0x000fe20000000000 */
[----:B------:R-:W-:Y:S01]  /*b8050*/  LOP3.LUT R25, R25, 0xbfffffff, RZ, 0xc0, !PT ;  /* 0xbfffffff19197812 */ /* 0x000fe200078ec0ff */
[----:B------:R-:W-:Y:S01]  /*b8060*/  VIADD R16, R3, 0xb8 ;  /* 0x000000b803107836 */ /* 0x000fe20000000000 */
[----:B------:R-:W-:Y:S01]  /*b8070*/  ISETP.LT.AND P1, PT, R17, UR16, !P0 ;  /* 0x0000001011007c0c */ /* 0x000fe2000c721270 */
[----:B------:R-:W-:Y:S01]  /*b8080*/  ULDC.64 UR44, c[0x0][0x228] ;  /* 0x00008a00002c7ab9 */ /* 0x000fe20000000a00 */
[----:B------:R-:W-:Y:S01]  /*b8090*/  ISETP.LT.AND P0, PT, R15, UR35, !P0 ;  /* 0x000000230f007c0c */ /* 0x000fe2000c701270 */
[----:B0-----:R-:W-:Y:S01]  /*b80a0*/  VIADD R0, R0, UR34 ;  /* 0x0000002200007c36 */ /* 0x001fe20008000000 */
[----:B------:R-:W-:Y:S01]  /*b80b0*/  STL [R1+0x3f0], R8 ;  /* 0x0003f00801007387 */ /* 0x000fe20000100800 */
[----:B------:R-:W-:-:S08]  /*b80c0*/  ULDC.64 UR4, c[0x0][0x228] ;  /* 0x00008a0000047ab9 */ /* 0x000fd00000000a00 */
[----:B------:R-:W-:-:S04]  /*b80d0*/  @P1 LOP3.LUT R25, R25, 0x40000000, RZ, 0xfc, !PT ;  /* 0x4000000019191812 */ /* 0x000fc800078efcff */
[----:B------:R-:W-:Y:S01]  /*b80e0*/  LOP3.LUT R25, R25, 0xdfffffff, RZ, 0xc0, !PT ;  /* 0xdfffffff19197812 */ /* 0x000fe200078ec0ff */
[----:B------:R-:W-:Y:S01]  /*b80f0*/  UMOV UR34, UR6 ;  /* 0x0000000600227c82 */ /* 0x000fe20008000000 */
[----:B------:R-:W-:Y:S02]  /*b8100*/  ULDC.64 UR6, c[0x0][0x228] ;  /* 0x00008a0000067ab9 */ /* 0x000fe40000000a00 */
[----:B------:R-:W-:Y:S02]  /*b8110*/  @P0 LOP3.LUT R25, R25, 0x20000000, RZ, 0xfc, !PT ;  /* 0x2000000019190812 */ /* 0x000fe400078efcff */
[----:B------:R-:W-:Y:S01]  /*b8120*/  ISETP.GE.AND P0, PT, R28, UR17, PT ;  /* 0x000000111c007c0c */ /* 0x000fe2000bf06270 */
[----:B------:R0:W-:Y:S01]  /*b8130*/  STL [R1+0xe94], R0 ;  /* 0x000e940001007387 */ /* 0x0001e20000100800 */
[----:B------:R-:W-:Y:S01]  /*b8140*/  LOP3.LUT R25, R25, 0xefffffff, RZ, 0xc0, !PT ;  /* 0xefffffff19197812 */ /* 0x000fe200078ec0ff */
[----:B------:R-:W-:Y:S01]  /*b8150*/  UMOV UR61, UR5 ;  /* 0x00000005003d7c82 */ /* 0x000fe20008000000 */
[----:B------:R-:W-:Y:S01]  /*b8160*/  ISETP.LT.AND P1, PT, R17, UR6, !P0 ;  /* 0x0000000611007c0c */ /* 0x000fe2000c721270 */
[----:B------:R-:W-:Y:S01]  /*b8170*/  ULDC.64 UR16, c[0x0][0x228] ;  /* 0x00008a0000107ab9 */ /* 0x000fe20000000a00 */
[----:B------:R-:W-:-:S11]  /*b8180*/  ISETP.LT.AND P0, PT, R15, UR34, !P0 ;  /* 0x000000220f007c0c */ /* 0x000fd6000c701270 */
[----:B------:R-:W-:Y:S01]  /*b8190*/  @P1 LOP3.LUT R25, R25, 0x10000000, RZ, 0xfc, !PT ;  /* 0x1000000019191812 */ /* 0x000fe200078efcff */
[----:B0-----:R-:W-:Y:S01]  /*b81a0*/  VIADD R0, R0, UR33 ;  /* 0x0000002100007c36 */ /* 0x001fe20008000000 */
[----:B------:R-:W-:Y:S01]  /*b81b0*/  STL [R1+0x2ae0], R18 ;  /* 0x002ae01201007387 */ /* 0x000fe20000100800 */
[----:B------:R-:W-:Y:S01]  /*b81c0*/  IMAD.U32 R28, RZ, RZ, UR17 ;  /* 0x00000011ff1c7e24 */ /* 0x000fe2000f8e00ff */
[----:B------:R-:W-:Y:S01]  /*b81d0*/  LOP3.LUT R25, R25, 0xf7ffffff, RZ, 0xc0, !PT ;  /* 0xf7ffffff19197812 */ /* 0x000fe200078ec0ff */
[----:B------:R-:W-:Y:S01]  /*b81e0*/  UMOV UR33, UR4 ;  /* 0x0000000400217c82 */ /* 0x000fe20008000000 */
[----:B------:R-:W-:Y:S01]  /*b81f0*/  ULDC.64 UR4, c[0x0][0x228] ;  /* 0x00008a0000047ab9 */ /* 0x000fe20000000a00 */
[----:B------:R-:W-:Y:S01]  /*b8200*/  MOV R12, UR61 ;  /* 0x0000003d000c7c02 */ /* 0x000fe20008000f00 */
[----:B------:R-:W-:Y:S01]  /*b8210*/  ULDC.64 UR34, c[0x0][0x228] ;  /* 0x00008a0000227ab9 */ /* 0x000fe20000000a00 */
[----:B------:R-:W-:Y:S02]  /*b8220*/  @P0 LOP3.LUT R25, R25, 0x8000000, RZ, 0xfc, !PT ;  /* 0x0800000019190812 */ /* 0x000fe400078efcff */
[----:B------:R-:W-:-:S02]  /*b8230*/  ISETP.GE.AND P0, PT, R10, UR7, PT ;  /* 0x000000070a007c0c */ /* 0x000fc4000bf06270 */
[----:B------:R-:W-:Y:S01]  /*b8240*/  LOP3.LUT R25, R25, 0xfbffffff, RZ, 0xc0, !PT ;  /* 0xfbffffff19197812 */ /* 0x000fe200078ec0ff */
[----:B------:R-:W-:Y:S01]  /*b8250*/  VIADD R10, R3, 0x87 ;  /* 0x00000087030a7836 */ /* 0x000fe20000000000 */
[----:B------:R-:W-:Y:S01]  /*b8260*/  ISETP.LT.AND P1, PT, R17, UR4, !P0 ;  /* 0x0000000411007c0c */ /* 0x000fe2000c721270 */
[----:B------:R-:W-:Y:S01]  /*b8270*/  STL [R1+0x2c84], R29 ;  /* 0x002c841d01007387 */ /* 0x000fe20000100800 */
[----:B------:R-:W-:Y:S01]  /*b8280*/  ISETP.LT.AND P0, PT, R15, UR33, !P0 ;  /* 0x000000210f007c0c */ /* 0x000fe2000c701270 */
[----:B------:R-:W-:Y:S02]  /*b8290*/  ULDC.64 UR6, c[0x0][0x228] ;  /* 0x00008a0000067ab9 */ /* 0x000fe40000000a00 */
[----:B------:R0:W-:Y:S08]  /*b82a0*/  STL [R1+0xe98], R0 ;  /* 0x000e980001007387 */ /* 0x0001f00000100800 */
[----:B------:R-:W-:-:S04]  /*b82b0*/  @P1 LOP3.LUT R25, R25, 0x4000000, RZ, 0xfc, !PT ;  /* 0x0400000019191812 */ /* 0x000fc800078efcff */
[----:B------:R-:W-:Y:S01]  /*b82c0*/  LOP3.LUT R25, R25, 0xfdffffff, RZ, 0xc0, !PT ;  /* 0xfdffffff19197812 */ /* 0x000fe200078ec0ff */
[----:B0-----:R-:W-:Y:S01]  /*b82d0*/  VIADD R0, R0, UR32 ;  /* 0x0000002000007c36 */ /* 0x001fe20008000000 */
[----:B------:R-:W-:Y:S01]  /*b82e0*/  UMOV UR32, UR16 ;  /* 0x0000001000207c82 */ /* 0x000fe20008000000 */
[----:B------:R-:W-:Y:S01]  /*b82f0*/  ULDC.64 UR16, c[0x0][0x228] ;  /* 0x00008a0000107ab9 */ /* 0x000fe20000000a00 */
[----:B------:R-:W-:Y:S02]  /*b8300*/  @P0 LOP3.LUT R25, R25, 0x2000000, RZ, 0xfc, !PT ;  /* 0x0200000019190812 */ /* 0x000fe400078efcff */
[----:B------:R-:W-:Y:S02]  /*b8310*/  ISETP.GE.AND P0, PT, R10, UR5, PT ;  /* 0x000000050a007c0c */ /* 0x000fe4000bf06270 */
[----:B------:R-:W-:Y:S01]  /*b8320*/  LOP3.LUT R25, R25, 0xfeffffff, RZ, 0xc0, !PT ;  /* 0xfeffffff19197812 */ /* 0x000fe200078ec0ff */
[----:B------:R-:W-:Y:S01]  /*b8330*/  VIADD R10, R3, 0x81 ;  /* 0x00000081030a7836 */ /* 0x000fe20000000000 */
[----:B------:R-:W-:Y:S01]  /*b8340*/  ISETP.LT.AND P1, PT, R17, UR16, !P0 ;  /* 0x0000001011007c0c */ /* 0x000fe2000c721270 */
[----:B------:R-:W-:Y:S01]  /*b8350*/  STL [R1+0x2c88], R12 ;  /* 0x002c880c01007387 */ /* 0x000fe20000100800 */
[----:B------:R-:W-:Y:S01]  /*b8360*/  ISETP.LT.AND P0, PT, R15, UR32, !P0 ;  /* 0x000000200f007c0c */ /* 0x000fe2000c701270 */
[----:B------:R-:W-:Y:S01]  /*b8370*/  IMAD.U32 R8, RZ, RZ, UR7 ;  /* 0x00000007ff087e24 */ /* 0x000fe2000f8e00ff */
[----:B------:R-:W-:Y:S01]  /*b8380*/  ULDC.64 UR4, c[0x0][0x228] ;  /* 0x00008a0000047ab9 */ /* 0x000fe20000000a00 */
        /* <DEDUP_REMOVED lines=13> */
[----:B------:R-:W-:Y:S01]  /*b8460*/  UMOV UR32, UR4 ;  /* 0x0000000400207c82 */ /* 0x000fe20008000000 */
        /* <DEDUP_REMOVED lines=12> */
[----:B------:R-:W-:Y:S01]  /*b8530*/  UMOV UR31, UR16 ;  /* 0x00000010001f7c82 */ /* 0x000fe20008000000 */
[----:B------:R-:W-:Y:S01]  /*b8540*/  ISETP.LT.AND P0, PT, R15, UR32, !P0 ;  /* 0x000000200f007c0c */ /* 0x000fe2000c701270 */
[----:B------:R-:W-:Y:S01]  /*b8550*/  UMOV UR60, UR17 ;  /* 0x00000011003c7c82 */ /* 0x000fe20008000000 */
[----:B------:R-:W-:Y:S01]  /*b8560*/  ULDC.64 UR16, c[0x0][0x228] ;  /* 0x00008a0000107ab9 */ /* 0x000fe20000000a00 */
[----:B------:R-:W-:Y:S01]  /*b8570*/  STL [R1+0x3d4], R8 ;  /* 0x0003d40801007387 */ /* 0x000fe20000100800 */
[----:B------:R-:W-:Y:S01]  /*b8580*/  ULDC.64 UR6, c[0x0][0x228] ;  /* 0x00008a0000067ab9 */ /* 0x000fe20000000a00 */
[----:B------:R-:W-:-:S06]  /*b8590*/  ULDC.64 UR32, c[0x0][0x228] ;  /* 0x00008a0000207ab9 */ /* 0x000fcc0000000a00 */
[----:B------:R-:W-:-:S04]  /*b85a0*/  @P1 LOP3.LUT R25, R25, 0x100000, RZ, 0xfc, !PT ;  /* 0x0010000019191812 */ /* 0x000fc800078efcff */
[----:B------:R-:W-:-:S04]  /*b85b0*/  LOP3.LUT R25, R25, 0xfff7ffff, RZ, 0xc0, !PT ;  /* 0xfff7ffff19197812 */ /* 0x000fc800078ec0ff */
[----:B------:R-:W-:Y:S02]  /*b85c0*/  @P0 LOP3.LUT R25, R25, 0x80000, RZ, 0xfc, !PT ;  /* 0x0008000019190812 */ /* 0x000fe400078efcff */
[----:B------:R-:W-:Y:S02]  /*b85d0*/  ISETP.GE.AND P0, PT, R10, UR5, PT ;  /* 0x000000050a007c0c */ /* 0x000fe4000bf06270 */
[----:B------:R-:W-:Y:S01]  /*b85e0*/  LOP3.LUT R25, R25, 0xfffbffff, RZ, 0xc0, !PT ;  /* 0xfffbffff19197812 */ /* 0x000fe200078ec0ff */
[----:B------:R-:W-:Y:S01]  /*b85f0*/  VIADD R10, R3, 0x6f ;  /* 0x0000006f030a7836 */ /* 0x000fe20000000000 */
[----:B------:R-:W-:Y:S01]  /*b8600*/  ISETP.LT.AND P1, PT, R17, UR16, !P0 ;  /* 0x0000001011007c0c */ /* 0x000fe2000c721270 */
[----:B------:R0:W-:Y:S01]  /*b8610*/  STL [R1+0xea4], R0 ;  /* 0x000ea40001007387 */ /* 0x0001e20000100800 */
[----:B------:R-:W-:Y:S01]  /*b8620*/  ISETP.LT.AND P0, PT, R15, UR31, !P0 ;  /* 0x0000001f0f007c0c */ /* 0x000fe2000c701270 */
[----:B------:R-:W-:-:S10]  /*b8630*/  ULDC.64 UR4, c[0x0][0x228] ;  /* 0x00008a0000047ab9 */ /* 0x000fd40000000a00 */
[----:B------:R-:W-:-:S04]  /*b8640*/  @P1 LOP3.LUT R25, R25, 0x40000, RZ, 0xfc, !PT ;  /* 0x0004000019191812 */ /* 0x000fc800078efcff */
[----:B------:R-:W-:-:S04]  /*b8650*/  LOP3.LUT R25, R25, 0xfffeffff, RZ, 0xc0, !PT ;  /* 0xfffeffff19197812 */ /* 0x000fc800078ec0ff */
[----:B------:R-:W-:Y:S02]  /*b8660*/  @P0 LOP3.LUT R25, R25, 0x10000, RZ, 0xfc, !PT ;  /* 0x0001000019190812 */ /* 0x000fe400078efcff */
[----:B------:R-:W-:Y:S01]  /*b8670*/  ISETP.GE.AND P0, PT, R10, UR17, PT ;  /* 0x000000110a007c0c */ /* 0x000fe2000bf06270 */
[----:B0-----:R-:W-:-:S03]  /*b8680*/  VIADD R0, R0, UR23 ;  /* 0x0000001700007c36 */ /* 0x001fc60008000000 */
[----:B------:R-:W-:Y:S02]  /*b8690*/  ISETP.LT.AND P1, PT, R17, UR6, !P0 ;  /* 0x0000000611007c0c */ /* 0x000fe4000c721270 */
[----:B------:R0:W-:Y:S02]  /*b86a0*/  STL [R1+0xea8], R0 ;  /* 0x000ea80001007387 */ /* 0x0001e40000100800 */
[----:B0-----:R-:W-:Y:S01]  /*b86b0*/  VIADD R0, R0, UR22 ;  /* 0x0000001600007c36 */ /* 0x001fe20008000000 */
[----:B------:R-:W-:Y:S02]  /*b86c0*/  ULDC.64 UR22, c[0x0][0x228] ;  /* 0x00008a0000167ab9 */ /* 0x000fe40000000a00 */
[----:B------:R-:W-:-:S06]  /*b86d0*/  ISETP.LT.AND P0, PT, R15, UR22, !P0 ;  /* 0x000000160f007c0c */ /* 0x000fcc000c701270 */
[----:B------:R-:W-:-:S04]  /*b86e0*/  @P1 LOP3.LUT R24, R24, 0x400000, RZ, 0xfc, !PT ;  /* 0x0040000018181812 */ /* 0x000fc800078efcff */
[----:B------:R-:W-:-:S04]  /*b86f0*/  LOP3.LUT R24, R24, 0xffdfffff, RZ, 0xc0, !PT ;  /* 0xffdfffff18187812 */ /* 0x000fc800078ec0ff */
[----:B------:R-:W-:Y:S02]  /*b8700*/  @P0 LOP3.LUT R24, R24, 0x200000, RZ, 0xfc, !PT ;  /* 0x0020000018180812 */ /* 0x000fe400078efcff */
[----:B------:R-:W-:Y:S01]  /*b8710*/  ISETP.GE.AND P0, PT, R14, UR7, PT ;  /* 0x000000070e007c0c */ /* 0x000fe2000bf06270 */
[----:B------:R-:W-:Y:S01]  /*b8720*/  UMOV UR17, UR33 ;  /* 0x0000002100117c82 */ /* 0x000fe20008000000 */
[----:B------:R-:W-:Y:S02]  /*b8730*/  ULDC.64 UR6, c[0x0][0x228] ;  /* 0x00008a0000067ab9 */ /* 0x000fe40000000a00 */
[----:B------:R-:W-:Y:S02]  /*b8740*/  ISETP.LT.AND P1, PT, R17, UR4, !P0 ;  /* 0x0000000411007c0c */ /* 0x000fe4000c721270 */
[----:B------:R-:W-:-:S11]  /*b8750*/  ISETP.LT.AND P0, PT, R15, UR34, !P0 ;  /* 0x000000220f007c0c */ /* 0x000fd6000c701270 */
[----:B------:R-:W-:-:S04]  /*b8760*/  @P1 LOP3.LUT R23, R23, 0x400000, RZ, 0xfc, !PT ;  /* 0x0040000017171812 */ /* 0x000fc800078efcff */
[----:B------:R-:W-:-:S04]  /*b8770*/  LOP3.LUT R23, R23, 0xffefffff, RZ, 0xc0, !PT ;  /* 0xffefffff17177812 */ /* 0x000fc800078ec0ff */
[----:B------:R-:W-:Y:S02]  /*b8780*/  @P0 LOP3.LUT R23, R23, 0x100000, RZ, 0xfc, !PT ;  /* 0x0010000017170812 */ /* 0x000fe400078efcff */
[----:B------:R-:W-:-:S04]  /*b8790*/  ISETP.GE.AND P0, PT, R9, UR5, PT ;  /* 0x0000000509007c0c */ /* 0x000fc8000bf06270 */
[----:B------:R-:W-:Y:S02]  /*b87a0*/  ISETP.LT.AND P1, PT, R17, UR48, !P0 ;  /* 0x0000003011007c0c */ /* 0x000fe4000c721270 */
[----:B------:R-:W-:Y:S01]  /*b87b0*/  ISETP.LT.AND P0, PT, R15, UR46, !P0 ;  /* 0x0000002e0f007c0c */ /* 0x000fe2000c701270 */
[----:B------:R-:W-:-:S10]  /*b87c0*/  IMAD.U32 R14, RZ, RZ, UR7 ;  /* 0x00000007ff0e7e24 */ /* 0x000fd4000f8e00ff */
[----:B------:R-:W-:-:S04]  /*b87d0*/  @P1 LOP3.LUT R11, R11, 0x10000, RZ, 0xfc, !PT ;  /* 0x000100000b0b1812 */ /* 0x000fc800078efcff */
[----:B------:R-:W-:Y:S01]  /*b87e0*/  LOP3.LUT R11, R11, 0xffff7fff, RZ, 0xc0, !PT ;  /* 0xffff7fff0b0b7812 */ /* 0x000fe200078ec0ff */
[----:B------:R-:W-:Y:S01]  /*b87f0*/  UMOV UR4, UR6 ;  /* 0x0000000600047c82 */ /* 0x000fe20008000000 */
[----:B------:R-:W-:Y:S02]  /*b8800*/  ULDC.64 UR6, c[0x0][0x228] ;  /* 0x00008a0000067ab9 */ /* 0x000fe40000000a00 */
[----:B------:R-:W-:Y:S02]  /*b8810*/  @P0 LOP3.LUT R11, R11, 0x8000, RZ, 0xfc, !PT ;  /* 0x000080000b0b0812 */ /* 0x000fe400078efcff */
[----:B------:R-:W-:-:S04]  /*b8820*/  ISETP.GE.AND P0, PT, R16, UR17, PT ;  /* 0x0000001110007c0c */ /* 0x000fc8000bf06270 */
[----:B------:R-:W-:Y:S02]  /*b8830*/  ISETP.LT.AND P1, PT, R17, UR6, !P0 ;  /* 0x0000000611007c0c */ /* 0x000fe4000c721270 */
[----:B------:R-:W-:Y:S02]  /*b8840*/  ISETP.LT.AND P0, PT, R15, UR4, !P0 ;  /* 0x000000040f007c0c */ /* 0x000fe4000c701270 */
[----:B------:R-:W-:Y:S01]  /*b8850*/  LOP3.LUT R25, R25, 0xfffdffff, RZ, 0xc0, !PT ;  /* 0xfffdffff19197812 */ /* 0x000fe200078ec0ff */
[----:B------:R0:W-:Y:S01]  /*b8860*/  STL [R1+0xeac], R0 ;  /* 0x000eac0001007387 */ /* 0x0001e20000100800 */
[----:B------:R-:W-:Y:S01]  /*b8870*/  VIADD R16, R3, 0xb2 ;  /* 0x000000b203107836 */ /* 0x000fe20000000000 */
[----:B------:R-:W-:-:S06]  /*b8880*/  ULDC.64 UR4, c[0x0][0x228] ;  /* 0x00008a0000047ab9 */ /* 0x000fcc0000000a00 */
[----:B------:R-:W-:Y:S01]  /*b8890*/  @P1 LOP3.LUT R25, R25, 0x20000, RZ, 0xfc, !PT ;  /* 0x0002000019191812 */ /* 0x000fe200078efcff */
[----:B0-----:R-:W-:Y:S02]  /*b88a0*/  VIADD R0, R0, UR25 ;  /* 0x0000001900007c36 */ /* 0x001fe40008000000 */
[----:B------:R-:W-:Y:S01]  /*b88b0*/  IMAD.U32 R10, RZ, RZ, UR32 ;  /* 0x00000020ff0a7e24 */ /* 0x000fe2000f8e00ff */
[----:B------:R-:W-:Y:S01]  /*b88c0*/  LOP3.LUT R25, R25, 0xffff7fff, RZ, 0xc0, !PT ;  /* 0xffff7fff19197812 */ /* 0x000fe200078ec0ff */
[----:B------:R-:W-:Y:S01]  /*b88d0*/  ULDC.64 UR32, c[0x0][0x228] ;  /* 0x00008a0000207ab9 */ /* 0x000fe20000000a00 */
[----:B------:R0:W-:Y:S01]  /*b88e0*/  STL [R1+0xeb0], R0 ;  /* 0x000eb00001007387 */ /* 0x0001e20000100800 */
[----:B------:R-:W-:Y:S01]  /*b88f0*/  LOP3.LUT R24, R24, 0x7fffffff, RZ, 0xc0, !PT ;  /* 0x7fffffff18187812 */ /* 0x000fe200078ec0ff */
[----:B------:R-:W-:Y:S01]  /*b8900*/  VIADD R26, R3, 0x89 ;  /* 0x00000089031a7836 */ /* 0x000fe20000000000 */
[----:B------:R-:W-:Y:S01]  /*b8910*/  @P0 LOP3.LUT R25, R25, 0x8000, RZ, 0xfc, !PT ;  /* 0x0000800019190812 */ /* 0x000fe200078efcff */
[C---:B------:R-:W-:Y:S01]  /*b8920*/  VIADD R27, R3.reuse, 0x77 ;  /* 0x00000077031b7836 */ /* 0x040fe20000000000 */
[----:B------:R-:W-:Y:S01]  /*b8930*/  ISETP.GE.AND P0, PT, R16, UR7, PT ;  /* 0x0000000710007c0c */ /* 0x000fe2000bf06270 */
[----:B------:R-:W-:Y:S01]  /*b8940*/  VIADD R6, R3, 0x71 ;  /* 0x0000007103067836 */ /* 0x000fe20000000000 */
[----:B------:R-:W-:Y:S01]  /*b8950*/  LOP3.LUT R11, R11, 0xfffbffff, RZ, 0xc0, !PT ;  /* 0xfffbffff0b0b7812 */ /* 0x000fe200078ec0ff */
[----:B------:R-:W-:Y:S01]  /*b8960*/  VIADD R5, R3, 0x6b ;  /* 0x0000006b03057836 */ /* 0x000fe20000000000 */
[----:B------:R-:W-:Y:S01]  /*b8970*/  LOP3.LUT R23, R23, 0x7fffffff, RZ, 0xc0, !PT ;  /* 0x7fffffff17177812 */ /* 0x000fe200078ec0ff */
[----:B0-----:R-:W-:Y:S01]  /*b8980*/  VIADD R0, R0, UR21 ;  /* 0x0000001500007c36 */ /* 0x001fe20008000000 */
[----:B------:R-:W-:Y:S01]  /*b8990*/  ISETP.LT.AND P1, PT, R17, UR4, !P0 ;  /* 0x0000000411007c0c */ /* 0x000fe2000c721270 */
[----:B------:R-:W-:Y:S01]  /*b89a0*/  VIADD R4, R3, 0x65 ;  /* 0x0000006503047836 */ /* 0x000fe20000000000 */
[----:B------:R-:W-:Y:S01]  /*b89b0*/  LOP3.LUT R25, R25, 0xffffbfff, RZ, 0xc0, !PT ;  /* 0xffffbfff19197812 */ /* 0x000fe200078ec0ff */
[C---:B------:R-:W-:Y:S01]  /*b89c0*/  VIADD R16, R3.reuse, 0xac ;  /* 0x000000ac03107836 */ /* 0x040fe20000000000 */
[----:B------:R0:W-:Y:S01]  /*b89d0*/  STL [R1+0xeb4], R0 ;  /* 0x000eb40001007387 */ /* 0x0001e20000100800 */
[----:B------:R-:W-:Y:S01]  /*b89e0*/  ULDC.64 UR6, c[0x0][0x228] ;  /* 0x00008a0000067ab9 */ /* 0x000fe20000000a00 */
[----:B------:R-:W-:Y:S01]  /*b89f0*/  VIADD R2, R3, 0xba ;  /* 0x000000ba03027836 */ /* 0x000fe20000000000 */
[----:B------:R-:W-:Y:S01]  /*b8a00*/  ULDC UR25, c[0x0][0x248] ;  /* 0x0000920000197ab9 */ /* 0x000fe20000000800 */
[----:B0-----:R-:W-:Y:S01]  /*b8a10*/  VIADD R0, R0, UR20 ;  /* 0x0000001400007c36 */ /* 0x001fe20008000000 */
[----:B------:R-:W-:-:S02]  /*b8a20*/  ULDC.64 UR20, c[0x0][0x228] ;  /* 0x00008a0000147ab9 */ /* 0x000fc40000000a00 */
[----:B------:R-:W-:Y:S02]  /*b8a30*/  UMOV UR16, UR20 ;  /* 0x0000001400107c82 */ /* 0x000fe40008000000 */
[----:B------:R-:W-:Y:S02]  /*b8a40*/  ISETP.LT.AND P0, PT, R15, UR16, !P0 ;  /* 0x000000100f007c0c */ /* 0x000fe4000c701270 */
[----:B------:R-:W-:Y:S01]  /*b8a50*/  @P1 LOP3.LUT R25, R25, 0x4000, RZ, 0xfc, !PT ;  /* 0x0000400019191812 */ /* 0x000fe200078efcff */
[----:B------:R0:W-:Y:S01]  /*b8a60*/  STL [R1+0xeb8], R0 ;  /* 0x000eb80001007387 */ /* 0x0001e20000100800 */
[----:B------:R-:W-:Y:S01]  /*b8a70*/  IMAD.U32 R9, RZ, RZ, UR21 ;  /* 0x00000015ff097e24 */ /* 0x000fe2000f8e00ff */
[----:B------:R-:W-:Y:S01]  /*b8a80*/  ULDC.64 UR20, c[0x0][0x228] ;  /* 0x00008a0000147ab9 */ /* 0x000fe20000000a00 */
[----:B------:R-:W-:Y:S01]  /*b8a90*/  LOP3.LUT R25, R25, 0xffffdfff, RZ, 0xc0, !PT ;  /* 0xffffdfff19197812 */ /* 0x000fe200078ec0ff */
[----:B------:R-:W-:-:S06]  /*b8aa0*/  ULDC.64 UR16, c[0x0][0x228] ;  /* 0x00008a0000107ab9 */ /* 0x000fcc0000000a00 */
[----:B------:R-:W-:Y:S02]  /*b8ab0*/  @P0 LOP3.LUT R25, R25, 0x2000, RZ, 0xfc, !PT ;  /* 0x0000200019190812 */ /* 0x000fe400078efcff */
[----:B------:R-:W-:Y:S01]  /*b8ac0*/  ISETP.GE.AND P0, PT, R16, UR5, PT ;  /* 0x0000000510007c0c */ /* 0x000fe2000bf06270 */
[----:B0-----:R-:W-:Y:S01]  /*b8ad0*/  VIADD R0, R0, UR19 ;  /* 0x0000001300007c36 */ /* 0x001fe20008000000 */
[----:B------:R-:W-:Y:S01]  /*b8ae0*/  STL [R1+0x2bd8], R10 ;  /* 0x002bd80a01007387 */ /* 0x000fe20000100800 */
[----:B------:R-:W-:Y:S01]  /*b8af0*/  LOP3.LUT R25, R25, 0xffffefff, RZ, 0xc0, !PT ;  /* 0xffffefff19197812 */ /* 0x000fe200078ec0ff */
[----:B------:R-:W-:Y:S01]  /*b8b00*/  ULDC.64 UR4, c[0x0][0x228] ;  /* 0x00008a0000047ab9 */ /* 0x000fe20000000a00 */
[----:B------:R-:W-:Y:S01]  /*b8b10*/  ISETP.LT.AND P1, PT, R17, UR6, !P0 ;  /* 0x0000000611007c0c */ /* 0x000fe2000c721270 */
[----:B------:R-:W-:Y:S04]  /*b8b20*/  STL [R1+0x2bdc], R14 ;  /* 0x002bdc0e01007387 */ /* 0x000fe80000100800 */
[----:B------:R0:W-:Y:S02]  /*b8b30*/  STL [R1+0xebc], R0 ;  /* 0x000ebc0001007387 */ /* 0x0001e40000100800 */
[----:B0-----:R-:W-:Y:S01]  /*b8b40*/  VIADD R0, R0, UR15 ;  /* 0x0000000f00007c36 */ /* 0x001fe20008000000 */
[----:B------:R-:W-:-:S02]  /*b8b50*/  UMOV UR15, UR20 ;  /* 0x00000014000f7c82 */ /* 0x000fc40008000000 */
[----:B------:R-:W-:-:S03]  /*b8b60*/  ISETP.LT.AND P0, PT, R15, UR15, !P0 ;  /* 0x0000000f0f007c0c */ /* 0x000fc6000c701270 */
[----:B------:R-:W-:-:S04]  /*b8b70*/  @P1 LOP3.LUT R25, R25, 0x1000, RZ, 0xfc, !PT ;  /* 0x0000100019191812 */ /* 0x000fc800078efcff */
[----:B------:R-:W-:-:S06]  /*b8b80*/  LOP3.LUT R25, R25, 0xfffff7ff, RZ, 0xc0, !PT ;  /* 0xfffff7ff19197812 */ /* 0x000fcc00078ec0ff */
[----:B------:R-:W-:Y:S02]  /*b8b90*/  @P0 LOP3.LUT R25, R25, 0x800, RZ, 0xfc, !PT ;  /* 0x0000080019190812 */ /* 0x000fe400078efcff */
[----:B------:R-:W-:Y:S01]  /*b8ba0*/  ISETP.GE.AND P0, PT, R7, UR7, PT ;  /* 0x0000000707007c0c */ /* 0x000fe2000bf06270 */
[----:B------:R0:W-:Y:S01]  /*b8bb0*/  STL [R1+0xec0], R0 ;  /* 0x000ec00001007387 */ /* 0x0001e20000100800 */
[----:B------:R-:W-:Y:S01]  /*b8bc0*/  LOP3.LUT R25, R25, 0xfffffbff, RZ, 0xc0, !PT ;  /* 0xfffffbff19197812 */ /* 0x000fe200078ec0ff */
[----:B------:R-:W-:Y:S01]  /*b8bd0*/  VIADD R16, R3, 0xa0 ;  /* 0x000000a003107836 */ /* 0x000fe20000000000 */
[----:B------:R-:W-:Y:S01]  /*b8be0*/  ISETP.LT.AND P1, PT, R17, UR4, !P0 ;  /* 0x0000000411007c0c */ /* 0x000fe2000c721270 */
[----:B------:R-:W-:Y:S01]  /*b8bf0*/  IMAD.U32 R8, RZ, RZ, UR21 ;  /* 0x00000015ff087e24 */ /* 0x000fe2000f8e00ff */
[----:B------:R-:W-:Y:S01]  /*b8c00*/  ULDC.64 UR6, c[0x0][0x228] ;  /* 0x00008a0000067ab9 */ /* 0x000fe20000000a00 */
[----:B0-----:R-:W-:Y:S01]  /*b8c10*/  VIADD R0, R0, UR14 ;  /* 0x0000000e00007c36 */ /* 0x001fe20008000000 */
[----:B------:R-:W-:Y:S01]  /*b8c20*/  UMOV UR14, UR16 ;  /* 0x00000010000e7c82 */ /* 0x000fe20008000000 */
[----:B------:R-:W-:Y:S01]  /*b8c30*/  STL [R1+0x2be0], R9 ;  /* 0x002be00901007387 */ /* 0x000fe20000100800 */
[----:B------:R-:W-:Y:S01]  /*b8c40*/  ISETP.LT.AND P0, PT, R15, UR14, !P0 ;  /* 0x0000000e0f007c0c */ /* 0x000fe2000c701270 */
[----:B------:R-:W-:Y:S01]  /*b8c50*/  ULDC.64 UR14, c[0x0][0x228] ;  /* 0x00008a00000e7ab9 */ /* 0x000fe20000000a00 */
[----:B------:R-:W-:-:S05]  /*b8c60*/  ULDC.64 UR20, c[0x0][0x228] ;  /* 0x00008a0000147ab9 */ /* 0x000fca0000000a00 */
[----:B------:R-:W-:-:S04]  /*b8c70*/  @P1 LOP3.LUT R25, R25, 0x400, RZ, 0xfc, !PT ;  /* 0x0000040019191812 */ /* 0x000fc800078efcff */
[----:B------:R-:W-:-:S04]  /*b8c80*/  LOP3.LUT R25, R25, 0xfffffdff, RZ, 0xc0, !PT ;  /* 0xfffffdff19197812 */ /* 0x000fc800078ec0ff */
[----:B------:R-:W-:Y:S02]  /*b8c90*/  @P0 LOP3.LUT R25, R25, 0x200, RZ, 0xfc, !PT ;  /* 0x0000020019190812 */ /* 0x000fe400078efcff */
[----:B------:R-:W-:Y:S01]  /*b8ca0*/  ISETP.GE.AND P0, PT, R16, UR5, PT ;  /* 0x0000000510007c0c */ /* 0x000fe2000bf06270 */
[----:B------:R0:W-:Y:S01]  /*b8cb0*/  STL [R1+0xec4], R0 ;  /* 0x000ec40001007387 */ /* 0x0001e20000100800 */
[----:B------:R-:W-:Y:S01]  /*b8cc0*/  LOP3.LUT R25, R25, 0xfffffeff, RZ, 0xc0, !PT ;  /* 0xfffffeff19197812 */ /* 0x000fe200078ec0ff */
[----:B------:R-:W-:Y:S01]  /*b8cd0*/  VIADD R16, R3, 0x9a ;  /* 0x0000009a03107836 */ /* 0x000fe20000000000 */
[----:B------:R-:W-:Y:S01]  /*b8ce0*/  ISETP.LT.AND P1, PT, R17, UR6, !P0 ;  /* 0x0000000611007c0c */ /* 0x000fe2000c721270 */
[----:B------:R1:W-:Y:S01]  /*b8cf0*/  STL [R1+0xd10], R8 ;  /* 0x000d100801007387 */ /* 0x0003e20000100800 */
[----:B------:R-:W-:Y:S01]  /*b8d00*/  ULDC.64 UR4, c[0x0][0x228] ;  /* 0x00008a0000047ab9 */ /* 0x000fe20000000a00 */
[----:B0-----:R-:W-:Y:S02]  /*b8d10*/  VIADD R0, R0, UR13 ;  /* 0x0000000d00007c36 */ /* 0x001fe40008000000 */
[----:B-1----:R-:W-:Y:S01]  /*b8d20*/  IMAD.U32 R8, RZ, RZ, UR17 ;  /* 0x00000011ff087e24 */ /* 0x002fe2000f8e00ff */
[----:B------:R-:W-:-:S02]  /*b8d30*/  ULDC.64 UR16, c[0x0][0x228] ;  /* 0x00008a0000107ab9 */ /* 0x000fc40000000a00 */
[----:B------:R-:W-:Y:S02]  /*b8d40*/  UMOV UR13, UR16 ;  /* 0x00000010000d7c82 */ /* 0x000fe40008000000 */
        /* <DEDUP_REMOVED lines=9> */
[----:B------:R-:W-:Y:S01]  /*b8de0*/  ULDC.64 UR6, c[0x0][0x228] ;  /* 0x00008a0000067ab9 */ /* 0x000fe20000000a00 */
[----:B0-----:R-:W-:Y:S01]  /*b8df0*/  VIADD R0, R0, UR10 ;  /* 0x0000000a00007c36 */ /* 0x001fe20008000000 */
[----:B------:R-:W-:Y:S02]  /*b8e00*/  UMOV UR10, UR14 ;  /* 0x0000000e000a7c82 */ /* 0x000fe40008000000 */
[----:B------:R-:W-:-:S08]  /*b8e10*/  ISETP.LT.AND P0, PT, R15, UR10, !P0 ;  /* 0x0000000a0f007c0c */ /* 0x000fd0000c701270 */
[----:B------:R-:W-:-:S04]  /*b8e20*/  @P1 LOP3.LUT R25, R25, 0x40, RZ, 0xfc, !PT ;  /* 0x0000004019191812 */ /* 0x000fc800078efcff */
[----:B------:R-:W-:-:S04]  /*b8e30*/  LOP3.LUT R25, R25, 0xffffffdf, RZ, 0xc0, !PT ;  /* 0xffffffdf19197812 */ /* 0x000fc800078ec0ff */
[----:B------:R-:W-:Y:S02]  /*b8e40*/  @P0 LOP3.LUT R25, R25, 0x20, RZ, 0xfc, !PT ;  /* 0x0000002019190812 */ /* 0x000fe400078efcff */
[----:B------:R-:W-:Y:S01]  /*b8e50*/  ISETP.GE.AND P0, PT, R16, UR5, PT ;  /* 0x0000000510007c0c */ /* 0x000fe2000bf06270 */
[----:B------:R-:W-:Y:S01]  /*b8e60*/  STL [R1+0xd08], R8 ;  /* 0x000d080801007387 */ /* 0x000fe20000100800 */
[----:B------:R-:W-:Y:S01]  /*b8e70*/  IMAD.U32 R7, RZ, RZ, UR15 ;  /* 0x0000000fff077e24 */ /* 0x000fe2000f8e00ff */
[----:B------:R-:W-:Y:S01]  /*b8e80*/  ULDC.64 UR14, c[0x0][0x228] ;  /* 0x00008a00000e7ab9 */ /* 0x000fe20000000a00 */
[----:B------:R-:W-:Y:S01]  /*b8e90*/  ISETP.LT.AND P1, PT, R17, UR6, !P0 ;  /* 0x0000000611007c0c */ /* 0x000fe2000c721270 */
[----:B------:R0:W-:Y:S01]  /*b8ea0*/  STL [R1+0xecc], R0 ;  /* 0x000ecc0001007387 */ /* 0x0001e20000100800 */
[----:B------:R-:W-:Y:S01]  /*b8eb0*/  LOP3.LUT R25, R25, 0xffffffef, RZ, 0xc0, !PT ;  /* 0xffffffef19197812 */ /* 0x000fe200078ec0ff */
[----:B------:R-:W-:Y:S01]  /*b8ec0*/  VIADD R16, R3, 0x8e ;  /* 0x0000008e03107836 */ /* 0x000fe20000000000 */
[----:B------:R-:W-:Y:S01]  /*b8ed0*/  ULDC.64 UR4, c[0x0][0x228] ;  /* 0x00008a0000047ab9 */ /* 0x000fe20000000a00 */
[----:B0-----:R-:W-:Y:S01]  /*b8ee0*/  VIADD R0, R0, UR9 ;  /* 0x0000000900007c36 */ /* 0x001fe20008000000 */
[----:B------:R-:W-:-:S02]  /*b8ef0*/  UMOV UR9, UR14 ;  /* 0x0000000e00097c82 */ /* 0x000fc40008000000 */
[----:B------:R-:W-:-:S05]  /*b8f00*/  ISETP.LT.AND P0, PT, R15, UR9, !P0 ;  /* 0x000000090f007c0c */ /* 0x000fca000c701270 */
[----:B------:R-:W-:-:S04]  /*b8f10*/  @P1 LOP3.LUT R25, R25, 0x10, RZ, 0xfc, !PT ;  /* 0x0000001019191812 */ /* 0x000fc800078efcff */
[----:B------:R-:W-:Y:S01]  /*b8f20*/  LOP3.LUT R25, R25, 0xfffffff7, RZ, 0xc0, !PT ;  /* 0xfffffff719197812 */ /* 0x000fe200078ec0ff */
[----:B------:R-:W-:Y:S01]  /*b8f30*/  IMAD.U32 R18, RZ, RZ, UR17 ;  /* 0x00000011ff127e24 */ /* 0x000fe2000f8e00ff */
[----:B------:R-:W-:Y:S01]  /*b8f40*/  UMOV UR22, UR15 ;  /* 0x0000000f00167c82 */ /* 0x000fe20008000000 */
[----:B------:R-:W-:Y:S01]  /*b8f50*/  ULDC.64 UR14, c[0x0][0x228] ;  /* 0x00008a00000e7ab9 */ /* 0x000fe20000000a00 */
[----:B------:R-:W-:Y:S01]  /*b8f60*/  VIADD R8, R3, 0x64 ;  /* 0x0000006403087836 */ /* 0x000fe20000000000 */
[----:B------:R-:W-:Y:S02]  /*b8f70*/  LOP3.LUT R21, R21, 0x7fffffff, RZ, 0xc0, !PT ;  /* 0x7fffffff15157812 */ /* 0x000fe400078ec0ff */
[----:B------:R-:W-:Y:S01]  /*b8f80*/  @P0 LOP3.LUT R25, R25, 0x8, RZ, 0xfc, !PT ;  /* 0x0000000819190812 */ /* 0x000fe200078efcff */
[----:B------:R-:W-:Y:S01]  /*b8f90*/  ULDC.64 UR16, c[0x0][0x228] ;  /* 0x00008a0000107ab9 */ /* 0x000fe20000000a00 */
[----:B------:R-:W-:Y:S01]  /*b8fa0*/  ISETP.GE.AND P0, PT, R16, UR7, PT ;  /* 0x0000000710007c0c */ /* 0x000fe2000bf06270 */
[----:B------:R-:W-:Y:S01]  /*b8fb0*/  STL [R1+0x2be4], R18 ;  /* 0x002be41201007387 */ /* 0x000fe20000100800 */
[----:B------:R-:W-:Y:S01]  /*b8fc0*/  LOP3.LUT R25, R25, 0xfffffffb, RZ, 0xc0, !PT ;  /* 0xfffffffb19197812 */ /* 0x000fe200078ec0ff */
[----:B------:R-:W-:Y:S01]  /*b8fd0*/  VIADD R16, R3, 0x88 ;  /* 0x0000008803107836 */ /* 0x000fe20000000000 */
[----:B------:R-:W-:Y:S01]  /*b8fe0*/  ISETP.LT.AND P1, PT, R17, UR4, !P0 ;  /* 0x0000000411007c0c */ /* 0x000fe2000c721270 */
[----:B------:R0:W-:Y:S01]  /*b8ff0*/  STL [R1+0xed0], R0 ;  /* 0x000ed00001007387 */ /* 0x0001e20000100800 */
[----:B------:R-:W-:Y:S01]  /*b9000*/  ULDC.64 UR6, c[0x0][0x228] ;  /* 0x00008a0000067ab9 */ /* 0x000fe20000000a00 */
[----:B0-----:R-:W-:Y:S01]  /*b9010*/  VIADD R0, R0, UR8 ;  /* 0x0000000800007c36 */ /* 0x001fe20008000000 */
[----:B------:R-:W-:-:S02]  /*b9020*/  UMOV UR8, UR14 ;  /* 0x0000000e00087c82 */ /* 0x000fc40008000000 */
[----:B------:R-:W-:-:S07]  /*b9030*/  ISETP.LT.AND P0, PT, R15, UR8, !P0 ;  /* 0x000000080f007c0c */ /* 0x000fce000c701270 */
[----:B------:R-:W-:Y:S01]  /*b9040*/  @P1 LOP3.LUT R25, R25, 0x4, RZ, 0xfc, !PT ;  /* 0x0000000419191812 */ /* 0x000fe200078efcff */
[----:B------:R-:W-:Y:S03]  /*b9050*/  STL [R1+0x2c90], R7 ;  /* 0x002c900701007387 */ /* 0x000fe60000100800 */
[----:B------:R-:W-:Y:S01]  /*b9060*/  LOP3.LUT R25, R25, 0xfffffffd, RZ, 0xc0, !PT ;  /* 0xfffffffd19197812 */ /* 0x000fe200078ec0ff */
[----:B------:R0:W-:Y:S03]  /*b9070*/  STL [R1+0xed4], R0 ;  /* 0x000ed40001007387 */ /* 0x0001e60000100800 */
[----:B------:R-:W-:Y:S02]  /*b9080*/  @P0 LOP3.LUT R25, R25, 0x2, RZ, 0xfc, !PT ;  /* 0x0000000219190812 */ /* 0x000fe400078efcff */
[----:B------:R-:W-:Y:S01]  /*b9090*/  ISETP.GE.AND P0, PT, R16, UR5, PT ;  /* 0x0000000510007c0c */ /* 0x000fe2000bf06270 */
[----:B0-----:R-:W-:Y:S01]  /*b90a0*/  VIADD R0, R0, UR11 ;  /* 0x0000000b00007c36 */ /* 0x001fe20008000000 */
[----:B------:R-:W-:-:S02]  /*b90b0*/  ULDC.64 UR10, c[0x0][0x228] ;  /* 0x00008a00000a7ab9 */ /* 0x000fc40000000a00 */
[----:B------:R-:W-:Y:S01]  /*b90c0*/  ISETP.LT.AND P1, PT, R17, UR6, !P0 ;  /* 0x0000000611007c0c */ /* 0x000fe2000c721270 */
[----:B------:R-:W-:Y:S01]  /*b90d0*/  UMOV UR9, UR10 ;  /* 0x0000000a00097c82 */ /* 0x000fe20008000000 */
[----:B------:R-:W-:Y:S01]  /*b90e0*/  VIADD R16, R3, 0x82 ;  /* 0x0000008203107836 */ /* 0x000fe20000000000 */
[----:B------:R-:W-:Y:S01]  /*b90f0*/  ISETP.LT.AND P0, PT, R15, UR9, !P0 ;  /* 0x000000090f007c0c */ /* 0x000fe2000c701270 */
[----:B------:R-:W-:Y:S01]  /*b9100*/  ULDC.64 UR4, c[0x0][0x228] ;  /* 0x00008a0000047ab9 */ /* 0x000fe20000000a00 */
[----:B------:R-:W-:Y:S01]  /*b9110*/  LOP3.LUT R25, R25, 0xfffffffe, RZ, 0xc0, !PT ;  /* 0xfffffffe19197812 */ /* 0x000fe200078ec0ff */
[----:B------:R-:W-:Y:S01]  /*b9120*/  UMOV UR61, UR11 ;  /* 0x0000000b003d7c82 */ /* 0x000fe20008000000 */
[----:B------:R-:W-:-:S09]  /*b9130*/  ULDC.64 UR10, c[0x0][0x228] ;  /* 0x00008a00000a7ab9 */ /* 0x000fd20000000a00 */
[----:B------:R-:W-:Y:S02]  /*b9140*/  @P0 LOP3.LUT R24, R24, 0x80000000, RZ, 0xfc, !PT ;  /* 0x8000000018180812 */ /* 0x000fe400078efcff */
[----:B------:R-:W-:Y:S02]  /*b9150*/  ISETP.GE.AND P0, PT, R16, UR7, PT ;  /* 0x0000000710007c0c */ /* 0x000fe4000bf06270 */
[----:B------:R-:W-:Y:S01]  /*b9160*/  @P1 LOP3.LUT R25, R25, 0x1, RZ, 0xfc, !PT ;  /* 0x0000000119191812 */ /* 0x000fe200078efcff */
[----:B------:R-:W-:Y:S01]  /*b9170*/  UMOV UR8, UR10 ;  /* 0x0000000a00087c82 */ /* 0x000fe20008000000 */
[----:B------:R-:W-:Y:S02]  /*b9180*/  ISETP.LT.AND P1, PT, R17, UR4, !P0 ;  /* 0x0000000411007c0c */ /* 0x000fe4000c721270 */
[----:B------:R-:W-:Y:S01]  /*b9190*/  LOP3.LUT R24, R24, 0xbfffffff, RZ, 0xc0, !PT ;  /* 0xbfffffff18187812 */ /* 0x000fe200078ec0ff */
[----:B------:R-:W-:Y:S01]  /*b91a0*/  VIADD R16, R3, 0x7c ;  /* 0x0000007c03107836 */ /* 0x000fe20000000000 */
[----:B------:R-:W-:Y:S01]  /*b91b0*/  ISETP.LT.AND P0, PT, R15, UR8, !P0 ;  /* 0x000000080f007c0c */ /* 0x000fe2000c701270 */
[----:B------:R-:W-:Y:S01]  /*b91c0*/  UMOV UR34, UR15 ;  /* 0x0000000f00227c82 */ /* 0x000fe20008000000 */
[----:B------:R-:W-:Y:S01]  /*b91d0*/  MOV R29, UR22 ;  /* 0x00000016001d7c02 */ /* 0x000fe20008000f00 */
[----:B------:R-:W-:-:S06]  /*b91e0*/  ULDC.64 UR6, c[0x0][0x228] ;  /* 0x00008a0000067ab9 */ /* 0x000fcc0000000a00 */
[----:B------:R-:W-:Y:S01]  /*b91f0*/  @P1 LOP3.LUT R24, R24, 0x40000000, RZ, 0xfc, !PT ;  /* 0x4000000018181812 */ /* 0x000fe200078efcff */
[----:B------:R-:W-:-:S03]  /*b9200*/  ULDC.64 UR14, c[0x0][0x228] ;  /* 0x00008a00000e7ab9 */ /* 0x000fc60000000a00 */
[----:B------:R-:W-:Y:S02]  /*b9210*/  LOP3.LUT R24, R24, 0xdfffffff, RZ, 0xc0, !PT ;  /* 0xdfffffff18187812 */ /* 0x000fe400078ec0ff */
[----:B------:R-:W-:Y:S02]  /*b9220*/  MOV R12, UR34 ;  /* 0x00000022000c7c02 */ /* 0x000fe40008000f00 */
[----:B------:R-:W-:Y:S02]  /*b9230*/  @P0 LOP3.LUT R24, R24, 0x20000000, RZ, 0xfc, !PT ;  /* 0x2000000018180812 */ /* 0x000fe400078efcff */
[----:B------:R-:W-:Y:S01]  /*b9240*/  ISETP.GE.AND P0, PT, R16, UR5, PT ;  /* 0x0000000510007c0c */ /* 0x000fe2000bf06270 */
[----:B------:R-:W-:Y:S01]  /*b9250*/  STL [R1+0x2c98], R29 ;  /* 0x002c981d01007387 */ /* 0x000fe20000100800 */
[----:B------:R-:W-:Y:S01]  /*b9260*/  LOP3.LUT R24, R24, 0xefffffff, RZ, 0xc0, !PT ;  /* 0xefffffff18187812 */ /* 0x000fe200078ec0ff */
[----:B------:R-:W-:Y:S01]  /*b9270*/  VIADD R16, R3, 0x76 ;  /* 0x0000007603107836 */ /* 0x000fe20000000000 */
[----:B------:R-:W-:Y:S01]  /*b9280*/  ISETP.LT.AND P1, PT, R17, UR6, !P0 ;  /* 0x0000000611007c0c */ /* 0x000fe2000c721270 */
[----:B------:R-:W-:Y:S01]  /*b9290*/  STL [R1+0xed8], R0 ;  /* 0x000ed80001007387 */ /* 0x000fe20000100800 */
[----:B------:R-:W-:-:S03]  /*b92a0*/  ULDC.64 UR4, c[0x0][0x228] ;  /* 0x00008a0000047ab9 */ /* 0x000fc60000000a00 */
[----:B------:R0:W-:Y:S02]  /*b92b0*/  STL [R1+0x2c9c], R12 ;  /* 0x002c9c0c01007387 */ /* 0x0001e40000100800 */
[----:B0-----:R-:W-:Y:S01]  /*b92c0*/  IMAD.U32 R12, RZ, RZ, UR11 ;  /* 0x0000000bff0c7e24 */ /* 0x001fe2000f8e00ff */
[----:B------:R-:W-:Y:S02]  /*b92d0*/  ULDC.64 UR10, c[0x0][0x228] ;  /* 0x00008a00000a7ab9 */ /* 0x000fe40000000a00 */
[----:B------:R-:W-:Y:S02]  /*b92e0*/  UMOV UR9, UR10 ;  /* 0x0000000a00097c82 */ /* 0x000fe40008000000 */
[----:B------:R-:W-:Y:S02]  /*b92f0*/  ISETP.LT.AND P0, PT, R15, UR9, !P0 ;  /* 0x000000090f007c0c */ /* 0x000fe4000c701270 */
[----:B------:R-:W-:-:S04]  /*b9300*/  @P1 LOP3.LUT R24, R24, 0x10000000, RZ, 0xfc, !PT ;  /* 0x1000000018181812 */ /* 0x000fc800078efcff */
[----:B------:R-:W-:-:S07]  /*b9310*/  LOP3.LUT R24, R24, 0xf7ffffff, RZ, 0xc0, !PT ;  /* 0xf7ffffff18187812 */ /* 0x000fce00078ec0ff */
[----:B------:R-:W-:Y:S02]  /*b9320*/  @P0 LOP3.LUT R24, R24, 0x8000000, RZ, 0xfc, !PT ;  /* 0x0800000018180812 */ /* 0x000fe400078efcff */
[----:B------:R-:W-:Y:S01]  /*b9330*/  ISETP.GE.AND P0, PT, R16, UR7, PT ;  /* 0x0000000710007c0c */ /* 0x000fe2000bf06270 */
[----:B------:R-:W-:Y:S01]  /*b9340*/  UMOV UR46, UR11 ;  /* 0x0000000b002e7c82 */ /* 0x000fe20008000000 */
[----:B------:R-:W-:Y:S01]  /*b9350*/  ULDC.64 UR10, c[0x0][0x228] ;  /* 0x00008a00000a7ab9 */ /* 0x000fe20000000a00 */
[----:B------:R-:W-:Y:S01]  /*b9360*/  LOP3.LUT R24, R24, 0xfbffffff, RZ, 0xc0, !PT ;  /* 0xfbffffff18187812 */ /* 0x000fe200078ec0ff */
[----:B------:R-:W-:Y:S01]  /*b9370*/  VIADD R16, R3, 0x70 ;  /* 0x0000007003107836 */ /* 0x000fe20000000000 */
[----:B------:R-:W-:Y:S01]  /*b9380*/  ISETP.LT.AND P1, PT, R17, UR4, !P0 ;  /* 0x0000000411007c0c */ /* 0x000fe2000c721270 */
[----:B------:R-:W-:Y:S01]  /*b9390*/  UMOV UR8, UR10 ;  /* 0x0000000a00087c82 */ /* 0x000fe20008000000 */
[----:B------:R-:W-:Y:S01]  /*b93a0*/  ULDC.64 UR6, c[0x0][0x228] ;  /* 0x00008a0000067ab9 */ /* 0x000fe20000000a00 */
[----:B------:R-:W-:Y:S01]  /*b93b0*/  ISETP.LT.AND P0, PT, R15, UR8, !P0 ;  /* 0x000000080f007c0c */ /* 0x000fe2000c701270 */
[----:B------:R-:W-:Y:S01]  /*b93c0*/  VIADD R0, R0, UR12 ;  /* 0x0000000c00007c36 */ /* 0x000fe20008000000 */
[----:B------:R-:W-:Y:S01]  /*b93d0*/  MOV R7, UR61 ;  /* 0x0000003d00077c02 */ /* 0x000fe20008000f00 */
        /* <DEDUP_REMOVED lines=9> */
[----:B------:R-:W-:Y:S01]  /*b9470*/  ULDC.64 UR4, c[0x0][0x228] ;  /* 0x00008a0000047ab9 */ /* 0x000fe20000000a00 */
[----:B------:R-:W-:-:S11]  /*b9480*/  ISETP.LT.AND P0, PT, R15, UR20, !P0 ;  /* 0x000000140f007c0c */ /* 0x000fd6000c701270 */
[----:B------:R-:W-:-:S04]  /*b9490*/  @P1 LOP3.LUT R24, R24, 0x1000000, RZ, 0xfc, !PT ;  /* 0x0100000018181812 */ /* 0x000fc800078efcff */
[----:B------:R-:W-:-:S04]  /*b94a0*/  LOP3.LUT R24, R24, 0xff7fffff, RZ, 0xc0, !PT ;  /* 0xff7fffff18187812 */ /* 0x000fc800078ec0ff */
[----:B------:R-:W-:Y:S02]  /*b94b0*/  @P0 LOP3.LUT R24, R24, 0x800000, RZ, 0xfc, !PT ;  /* 0x0080000018180812 */ /* 0x000fe400078efcff */
[----:B------:R-:W-:Y:S02]  /*b94c0*/  ISETP.GE.AND P0, PT, R16, UR7, PT ;  /* 0x0000000710007c0c */ /* 0x000fe4000bf06270 */
[----:B------:R-:W-:Y:S01]  /*b94d0*/  LOP3.LUT R24, R24, 0xffefffff, RZ, 0xc0, !PT ;  /* 0xffefffff18187812 */ /* 0x000fe200078ec0ff */
[----:B------:R0:W-:Y:S01]  /*b94e0*/  STL [R1+0xedc], R0 ;  /* 0x000edc0001007387 */ /* 0x0001e20000100800 */
[----:B------:R-:W-:Y:S01]  /*b94f0*/  ISETP.LT.AND P1, PT, R17, UR4, !P0 ;  /* 0x0000000411007c0c */ /* 0x000fe2000c721270 */
[----:B------:R-:W-:Y:S01]  /*b9500*/  IMAD.U32 R16, RZ, RZ, UR8 ;  /* 0x00000008ff107e24 */ /* 0x000fe2000f8e00ff */
[----:B------:R-:W-:Y:S01]  /*b9510*/  ISETP.LT.AND P0, PT, R15, UR32, !P0 ;  /* 0x000000200f007c0c */ /* 0x000fe2000c701270 */
[----:B------:R-:W-:-:S10]  /*b9520*/  ULDC.64 UR6, c[0x0][0x228] ;  /* 0x00008a0000067ab9 */ /* 0x000fd40000000a00 */
[----:B------:R-:W-:-:S04]  /*b9530*/  @P1 LOP3.LUT R24, R24, 0x100000, RZ, 0xfc, !PT ;  /* 0x0010000018181812 */ /* 0x000fc800078efcff */
[----:B------:R-:W-:-:S04]  /*b9540*/  LOP3.LUT R24, R24, 0xfffbffff, RZ, 0xc0, !PT ;  /* 0xfffbffff18187812 */ /* 0x000fc800078ec0ff */
[----:B------:R-:W-:Y:S02]  /*b9550*/  @P0 LOP3.LUT R24, R24, 0x40000, RZ, 0xfc, !PT ;  /* 0x0004000018180812 */ /* 0x000fe400078efcff */
[----:B------:R-:W-:-:S04]  /*b9560*/  ISETP.GE.AND P0, PT, R8, UR5, PT ;  /* 0x0000000508007c0c */ /* 0x000fc8000bf06270 */
[----:B------:R-:W-:Y:S01]  /*b9570*/  ISETP.LT.AND P1, PT, R17, UR50, !P0 ;  /* 0x0000003211007c0c */ /* 0x000fe2000c721270 */
[----:B0-----:R-:W-:Y:S01]  /*b9580*/  VIADD R0, R0, UR18 ;  /* 0x0000001200007c36 */ /* 0x001fe20008000000 */
[----:B------:R-:W-:Y:S01]  /*b9590*/  ISETP.LT.AND P0, PT, R15, UR44, !P0 ;  /* 0x0000002c0f007c0c */ /* 0x000fe2000c701270 */
[----:B------:R-:W-:Y:S01]  /*b95a0*/  STL [R1+0x2ca0], R7 ;  /* 0x002ca00701007387 */ /* 0x000fe20000100800 */
[----:B------:R-:W-:Y:S01]  /*b95b0*/  VIADD R8, R3, 0xb9 ;  /* 0x000000b903087836 */ /* 0x000fe20000000000 */
[----:B------:R-:W-:Y:S01]  /*b95c0*/  UMOV UR8, UR9 ;  /* 0x0000000900087c82 */ /* 0x000fe20008000000 */
[----:B------:R-:W-:Y:S01]  /*b95d0*/  UMOV UR4, UR6 ;  /* 0x0000000600047c82 */ /* 0x000fe20008000000 */
[----:B------:R0:W-:Y:S01]  /*b95e0*/  STL [R1+0xee0], R0 ;  /* 0x000ee00001007387 */ /* 0x0001e20000100800 */
[----:B------:R-:W-:Y:S01]  /*b95f0*/  LOP3.LUT R24, R24, 0xfff7ffff, RZ, 0xc0, !PT ;  /* 0xfff7ffff18187812 */ /* 0x000fe200078ec0ff */
[----:B------:R-:W-:Y:S02]  /*b9600*/  ULDC.64 UR18, c[0x0][0x228] ;  /* 0x00008a0000127ab9 */ /* 0x000fe40000000a00 */
[----:B------:R-:W-:Y:S02]  /*b9610*/  STL [R1+0x2ca4], R12 ;  /* 0x002ca40c01007387 */ /* 0x000fe40000100800 */
[----:B------:R-:W-:Y:S01]  /*b9620*/  @P1 LOP3.LUT R11, R11, 0x40000, RZ, 0xfc, !PT ;  /* 0x000400000b0b1812 */ /* 0x000fe200078efcff */
[----:B0-----:R-:W-:Y:S01]  /*b9630*/  VIADD R0, R0, UR24 ;  /* 0x0000001800007c36 */ /* 0x001fe20008000000 */
[----:B------:R-:W-:Y:S02]  /*b9640*/  STL [R1+0x2ae4], R25 ;  /* 0x002ae41901007387 */ /* 0x000fe40000100800 */
[----:B------:R-:W-:-:S02]  /*b9650*/  LOP3.LUT R11, R11, 0xfffdffff, RZ, 0xc0, !PT ;  /* 0xfffdffff0b0b7812 */ /* 0x000fc400078ec0ff */
[----:B------:R0:W-:Y:S02]  /*b9660*/  STL [R1+0xee4], R0 ;  /* 0x000ee40001007387 */ /* 0x0001e40000100800 */
[----:B------:R-:W-:Y:S01]  /*b9670*/  @P0 LOP3.LUT R11, R11, 0x20000, RZ, 0xfc, !PT ;  /* 0x000200000b0b0812 */ /* 0x000fe200078efcff */
[----:B------:R-:W-:Y:S01]  /*b9680*/  IMAD.U32 R7, RZ, RZ, UR7 ;  /* 0x00000007ff077e24 */ /* 0x000fe2000f8e00ff */
[----:B------:R-:W-:Y:S01]  /*b9690*/  ISETP.GE.AND P0, PT, R8, UR8, PT ;  /* 0x0000000808007c0c */ /* 0x000fe2000bf06270 */
[----:B------:R-:W-:Y:S01]  /*b96a0*/  ULDC.64 UR6, c[0x0][0x228] ;  /* 0x00008a0000067ab9 */ /* 0x000fe20000000a00 */
[----:B0-----:R-:W-:Y:S02]  /*b96b0*/  VIADD R0, R0, UR26 ;  /* 0x0000001a00007c36 */ /* 0x001fe40008000000 */
[----:B------:R-:W-:Y:S01]  /*b96c0*/  ISETP.LT.AND P1, PT, R17, UR6, !P0 ;  /* 0x0000000611007c0c */ /* 0x000fe2000c721270 */
[----:B------:R-:W-:Y:S01]  /*b96d0*/  VIADD R8, R3, 0xb3 ;  /* 0x000000b303087836 */ /* 0x000fe20000000000 */
[----:B------:R-:W-:Y:S01]  /*b96e0*/  UMOV UR24, UR11 ;  /* 0x0000000b00187c82 */ /* 0x000fe20008000000 */
[----:B------:R-:W-:Y:S01]  /*b96f0*/  LOP3.LUT R11, R11, 0xffefffff, RZ, 0xc0, !PT ;  /* 0xffefffff0b0b7812 */ /* 0x000fe200078ec0ff */
[----:B------:R0:W-:Y:S01]  /*b9700*/  STL [R1+0xee8], R0 ;  /* 0x000ee80001007387 */ /* 0x0001e20000100800 */
[----:B------:R-:W-:Y:S01]  /*b9710*/  ISETP.LT.AND P0, PT, R15, UR4, !P0 ;  /* 0x000000040f007c0c */ /* 0x000fe2000c701270 */
[----:B------:R-:W-:Y:S01]  /*b9720*/  ULDC.64 UR4, c[0x0][0x228] ;  /* 0x00008a0000047ab9 */ /* 0x000fe20000000a00 */
[----:B------:R-:W-:Y:S01]  /*b9730*/  ULDC.64 UR10, c[0x0][0x228] ;  /* 0x00008a00000a7ab9 */ /* 0x000fe20000000a00 */
[----:B------:R-:W-:Y:S01]  /*b9740*/  ULDC.64 UR8, c[0x0][0x228] ;  /* 0x00008a0000087ab9 */ /* 0x000fe20000000a00 */
[----:B0-----:R-:W-:-:S05]  /*b9750*/  VIADD R0, R0, UR28 ;  /* 0x0000001c00007c36 */ /* 0x001fca0008000000 */
[----:B------:R0:W-:Y:S02]  /*b9760*/  STL [R1+0xeec], R0 ;  /* 0x000eec0001007387 */ /* 0x0001e40000100800 */
[----:B0-----:R-:W-:Y:S01]  /*b9770*/  VIADD R0, R0, UR29 ;  /* 0x0000001d00007c36 */ /* 0x001fe20008000000 */
[----:B------:R-:W-:Y:S01]  /*b9780*/  @P1 LOP3.LUT R24, R24, 0x80000, RZ, 0xfc, !PT ;  /* 0x0008000018181812 */ /* 0x000fe200078efcff */
[----:B------:R-:W-:Y:S01]  /*b9790*/  UMOV UR6, UR4 ;  /* 0x0000000400067c82 */ /* 0x000fe20008000000 */
[----:B------:R-:W-:Y:S02]  /*b97a0*/  ULDC.64 UR28, c[0x0][0x228] ;  /* 0x00008a00001c7ab9 */ /* 0x000fe40000000a00 */
[----:B------:R0:W-:Y:S01]  /*b97b0*/  STL [R1+0xef0], R0 ;  /* 0x000ef00001007387 */ /* 0x0001e20000100800 */
[----:B------:R-:W-:Y:S01]  /*b97c0*/  LOP3.LUT R24, R24, 0xfffdffff, RZ, 0xc0, !PT ;  /* 0xfffdffff18187812 */ /* 0x000fe200078ec0ff */
[----:B0-----:R-:W-:-:S03]  /*b97d0*/  VIADD R0, R0, UR30 ;  /* 0x0000001e00007c36 */ /* 0x001fc60008000000 */
[----:B------:R-:W-:Y:S01]  /*b97e0*/  @P0 LOP3.LUT R24, R24, 0x20000, RZ, 0xfc, !PT ;  /* 0x0002000018180812 */ /* 0x000fe200078efcff */
[----:B------:R-:W-:Y:S01]  /*b97f0*/  ULDC.64 UR30, c[0x0][0x228] ;  /* 0x00008a00001e7ab9 */ /* 0x000fe20000000a00 */
[----:B------:R0:W-:Y:S01]  /*b9800*/  STL [R1+0xef4], R0 ;  /* 0x000ef40001007387 */ /* 0x0001e20000100800 */
[----:B------:R-:W-:Y:S01]  /*b9810*/  ISETP.GE.AND P0, PT, R8, UR7, PT ;  /* 0x0000000708007c0c */ /* 0x000fe2000bf06270 */
[----:B0-----:R-:W-:-:S05]  /*b9820*/  VIADD R0, R0, UR36 ;  /* 0x0000002400007c36 */ /* 0x001fca0008000000 */
[----:B------:R-:W-:Y:S04]  /*b9830*/  STL [R1+0xef8], R0 ;  /* 0x000ef80001007387 */ /* 0x000fe80000100800 */
[----:B------:R-:W-:Y:S04]  /*b9840*/  STL [R1+0x2be8], R16 ;  /* 0x002be81001007387 */ /* 0x000fe80000100800 */
[----:B------:R0:W-:Y:S02]  /*b9850*/  STL [R1+0xce4], R7 ;  /* 0x000ce40701007387 */ /* 0x0001e40000100800 */
[----:B0-----:R-:W-:Y:S01]  /*b9860*/  IMAD.U32 R7, RZ, RZ, UR5 ;  /* 0x00000005ff077e24 */ /* 0x001fe2000f8e00ff */
[----:B------:R-:W-:-:S02]  /*b9870*/  ULDC.64 UR4, c[0x0][0x228] ;  /* 0x00008a0000047ab9 */ /* 0x000fc40000000a00 */
[----:B------:R-:W-:Y:S02]  /*b9880*/  ISETP.LT.AND P1, PT, R17, UR4, !P0 ;  /* 0x0000000411007c0c */ /* 0x000fe4000c721270 */
[----:B------:R-:W-:Y:S02]  /*b9890*/  ISETP.LT.AND P0, PT, R15, UR6, !P0 ;  /* 0x000000060f007c0c */ /* 0x000fe4000c701270 */
[----:B------:R-:W-:Y:S01]  /*b98a0*/  LOP3.LUT R24, R24, 0xfffeffff, RZ, 0xc0, !PT ;  /* 0xfffeffff18187812 */ /* 0x000fe200078ec0ff */
[----:B------:R-:W-:Y:S01]  /*b98b0*/  VIADD R0, R0, UR37 ;  /* 0x0000002500007c36 */ /* 0x000fe20008000000 */
[----:B------:R-:W-:Y:S01]  /*b98c0*/  ULDC.64 UR6, c[0x0][0x228] ;  /* 0x00008a0000067ab9 */ /* 0x000fe20000000a00 */
[----:B------:R-:W-:-:S06]  /*b98d0*/  VIADD R8, R3, 0xad ;  /* 0x000000ad03087836 */ /* 0x000fcc0000000000 */
[----:B------:R-:W-:-:S04]  /*b98e0*/  @P1 LOP3.LUT R24, R24, 0x10000, RZ, 0xfc, !PT ;  /* 0x0001000018181812 */ /* 0x000fc800078efcff */
[----:B------:R-:W-:Y:S01]  /*b98f0*/  LOP3.LUT R24, R24, 0xffff7fff, RZ, 0xc0, !PT ;  /* 0xffff7fff18187812 */ /* 0x000fe200078ec0ff */
[----:B------:R-:W-:Y:S01]  /*b9900*/  STL [R1+0xefc], R0 ;  /* 0x000efc0001007387 */ /* 0x000fe20000100800 */
[----:B------:R-:W-:Y:S02]  /*b9910*/  UMOV UR4, UR6 ;  /* 0x0000000600047c82 */ /* 0x000fe40008000000 */
[----:B------:R-:W-:Y:S01]  /*b9920*/  @P0 LOP3.LUT R24, R24, 0x8000, RZ, 0xfc, !PT ;  /* 0x0000800018180812 */ /* 0x000fe200078efcff */
[----:B------:R0:W-:Y:S01]  /*b9930*/  STL [R1+0xcdc], R7 ;  /* 0x000cdc0701007387 */ /* 0x0001e20000100800 */
[----:B------:R-:W-:Y:S01]  /*b9940*/  ISETP.GE.AND P0, PT, R8, UR5, PT ;  /* 0x0000000508007c0c */ /* 0x000fe2000bf06270 */
[----:B0-----:R-:W-:Y:S01]  /*b9950*/  IMAD.U32 R7, RZ, RZ, UR7 ;  /* 0x00000007ff077e24 */ /* 0x001fe2000f8e00ff */
[----:B------:R-:W-:Y:S02]  /*b9960*/  ULDC.64 UR6, c[0x0][0x228] ;  /* 0x00008a0000067ab9 */ /* 0x000fe40000000a00 */
[----:B------:R-:W-:-:S02]  /*b9970*/  ISETP.LT.AND P1, PT, R17, UR6, !P0 ;  /* 0x0000000611007c0c */ /* 0x000fc4000c721270 */
        /* <DEDUP_REMOVED lines=20> */
[----:B------:R-:W-:Y:S01]  /*b9ac0*/  @P1 LOP3.LUT R24, R24, 0x1000, RZ, 0xfc, !PT ;  /* 0x0000100018181812 */ /* 0x000fe200078efcff */
[----:B------:R-:W-:-:S03]  /*b9ad0*/  ULDC.64 UR38, c[0x0][0x228] ;  /* 0x00008a0000267ab9 */ /* 0x000fc60000000a00 */
        /* <DEDUP_REMOVED lines=11> */
[----:B------:R-:W-:Y:S01]  /*b9b90*/  VIADD R8, R3, 0x9b ;  /* 0x0000009b03087836 */ /* 0x000fe20000000000 */
[----:B------:R-:W-:-:S07]  /*b9ba0*/  ULDC.64 UR4, c[0x0][0x228] ;  /* 0x00008a0000047ab9 */ /* 0x000fce0000000a00 */
[----:B------:R-:W-:-:S04]  /*b9bb0*/  @P1 LOP3.LUT R24, R24, 0x400, RZ, 0xfc, !PT ;  /* 0x0000040018181812 */ /* 0x000fc800078efcff */
[----:B------:R-:W-:Y:S01]  /*b9bc0*/  LOP3.LUT R24, R24, 0xfffffdff, RZ, 0xc0, !PT ;  /* 0xfffffdff18187812 */ /* 0x000fe200078ec0ff */
[----:B------:R-:W-:Y:S01]  /*b9bd0*/  IMAD.U32 R25, RZ, RZ, UR5 ;  /* 0x00000005ff197e24 */ /* 0x000fe2000f8e00ff */
[----:B------:R-:W-:Y:S01]  /*b9be0*/  UMOV UR6, UR4 ;  /* 0x0000000400067c82 */ /* 0x000fe20008000000 */
[----:B------:R-:W-:Y:S01]  /*b9bf0*/  ULDC.64 UR4, c[0x0][0x228] ;  /* 0x00008a0000047ab9 */ /* 0x000fe20000000a00 */
[----:B------:R-:W-:Y:S02]  /*b9c00*/  @P0 LOP3.LUT R24, R24, 0x200, RZ, 0xfc, !PT ;  /* 0x0000020018180812 */ /* 0x000fe400078efcff */
[----:B------:R-:W-:-:S04]  /*b9c10*/  ISETP.GE.AND P0, PT, R8, UR7, PT ;  /* 0x0000000708007c0c */ /* 0x000fc8000bf06270 */
[----:B------:R-:W-:Y:S02]  /*b9c20*/  ISETP.LT.AND P1, PT, R17, UR4, !P0 ;  /* 0x0000000411007c0c */ /* 0x000fe4000c721270 */
[----:B------:R-:W-:Y:S02]  /*b9c30*/  ISETP.LT.AND P0, PT, R15, UR6, !P0 ;  /* 0x000000060f007c0c */ /* 0x000fe4000c701270 */
[----:B------:R-:W-:Y:S01]  /*b9c40*/  LOP3.LUT R24, R24, 0xfffffeff, RZ, 0xc0, !PT ;  /* 0xfffffeff18187812 */ /* 0x000fe200078ec0ff */
[----:B------:R-:W-:Y:S01]  /*b9c50*/  VIADD R8, R3, 0x95 ;  /* 0x0000009503087836 */ /* 0x000fe20000000000 */
[----:B------:R-:W-:-:S07]  /*b9c60*/  ULDC.64 UR6, c[0x0][0x228] ;  /* 0x00008a0000067ab9 */ /* 0x000fce0000000a00 */
[----:B------:R-:W-:-:S04]  /*b9c70*/  @P1 LOP3.LUT R24, R24, 0x100, RZ, 0xfc, !PT ;  /* 0x0000010018181812 */ /* 0x000fc800078efcff */
[----:B------:R-:W-:Y:S01]  /*b9c80*/  LOP3.LUT R24, R24, 0xffffff7f, RZ, 0xc0, !PT ;  /* 0xffffff7f18187812 */ /* 0x000fe200078ec0ff */
[----:B------:R-:W-:Y:S01]  /*b9c90*/  UMOV UR4, UR6 ;  /* 0x0000000600047c82 */ /* 0x000fe20008000000 */
        /* <DEDUP_REMOVED lines=17> */
[----:B------:R-:W-:Y:S01]  /*b9db0*/  ISETP.LT.AND P0, PT, R15, UR6, !P0 ;  /* 0x000000060f007c0c */ /* 0x000fe2000c701270 */
[----:B------:R-:W-:Y:S01]  /*b9dc0*/  ULDC.64 UR6, c[0x0][0x228] ;  /* 0x00008a0000067ab9 */ /* 0x000fe20000000a00 */
[----:B------:R-:W-:-:S09]  /*b9dd0*/  LOP3.LUT R24, R24, 0xffffffef, RZ, 0xc0, !PT ;  /* 0xffffffef18187812 */ /* 0x000fd200078ec0ff */
        /* <DEDUP_REMOVED lines=9> */
[----:B------:R-:W-:Y:S01]  /*b9e70*/  VIADD R8, R3, 0x83 ;  /* 0x0000008303087836 */ /* 0x000fe20000000000 */
[----:B------:R-:W-:Y:S01]  /*b9e80*/  LOP3.LUT R24, R24, 0xfffffffb, RZ, 0xc0, !PT ;  /* 0xfffffffb18187812 */ /* 0x000fe200078ec0ff */
[----:B------:R-:W-:-:S08]  /*b9e90*/  ULDC.64 UR4, c[0x0][0x228] ;  /* 0x00008a0000047ab9 */ /* 0x000fd00000000a00 */
        /* <DEDUP_REMOVED lines=10> */
[----:B------:R-:W-:Y:S01]  /*b9f40*/  ULDC.64 UR6, c[0x0][0x228] ;  /* 0x00008a0000067ab9 */ /* 0x000fe20000000a00 */
[----:B------:R-:W-:Y:S01]  /*b9f50*/  LOP3.LUT R24, R24, 0xfffffffe, RZ, 0xc0, !PT ;  /* 0xfffffffe18187812 */ /* 0x000fe200078ec0ff */
[----:B------:R-:W-:Y:S01]  /*b9f60*/  IMAD.U32 R12, RZ, RZ, UR7 ;  /* 0x00000007ff0c7e24 */ /* 0x000fe2000f8e00ff */
[----:B------:R-:W-:Y:S01]  /*b9f70*/  UMOV UR4, UR6 ;  /* 0x0000000600047c82 */ /* 0x000fe20008000000 */
[----:B------:R-:W-:-:S07]  /*b9f80*/  ULDC.64 UR6, c[0x0][0x228] ;  /* 0x00008a0000067ab9 */ /* 0x000fce0000000a00 */
[----:B------:R-:W-:Y:S02]  /*b9f90*/  @P0 LOP3.LUT R23, R23, 0x80000000, RZ, 0xfc, !PT ;  /* 0x8000000017170812 */ /* 0x000fe400078efcff */
[----:B------:R-:W-:Y:S02]  /*b9fa0*/  ISETP.GE.AND P0, PT, R8, UR5, PT ;  /* 0x0000000508007c0c */ /* 0x000fe4000bf06270 */
[----:B------:R-:W-:Y:S02]  /*b9fb0*/  @P1 LOP3.LUT R24, R24, 0x1, RZ, 0xfc, !PT ;  /* 0x0000000118181812 */ /* 0x000fe400078efcff */
[----:B------:R-:W-:Y:S02]  /*b9fc0*/  ISETP.LT.AND P1, PT, R17, UR6, !P0 ;  /* 0x0000000611007c0c */ /* 0x000fe4000c721270 */
[----:B------:R-:W-:Y:S01]  /*b9fd0*/  ISETP.LT.AND P0, PT, R15, UR4, !P0 ;  /* 0x000000040f007c0c */ /* 0x000fe2000c701270 */
[----:B------:R-:W-:Y:S01]  /*b9fe0*/  ULDC.64 UR4, c[0x0][0x228] ;  /* 0x00008a0000047ab9 */ /* 0x000fe20000000a00 */
[----:B------:R-:W-:-:S09]  /*b9ff0*/  LOP3.LUT R23, R23, 0xbfffffff, RZ, 0xc0, !PT ;  /* 0xbfffffff17177812 */ /* 0x000fd200078ec0ff */
[----:B------:R-:W-:-:S04]  /*ba000*/  @P1 LOP3.LUT R23, R23, 0x40000000, RZ, 0xfc, !PT ;  /* 0x4000000017171812 */ /* 0x000fc800078efcff */
[----:B------:R-:W-:Y:S01]  /*ba010*/  LOP3.LUT R23, R23, 0xdfffffff, RZ, 0xc0, !PT ;  /* 0xdfffffff17177812 */ /* 0x000fe200078ec0ff */
[----:B------:R-:W-:Y:S01]  /*ba020*/  UMOV UR6, UR4 ;  /* 0x0000000400067c82 */ /* 0x000fe20008000000 */
[----:B------:R-:W-:Y:S02]  /*ba030*/  MOV R26, UR60 ;  /* 0x0000003c001a7c02 */ /* 0x000fe40008000f00 */
[----:B------:R-:W-:Y:S01]  /*ba040*/  @P0 LOP3.LUT R23, R23, 0x20000000, RZ, 0xfc, !PT ;  /* 0x2000000017170812 */ /* 0x000fe200078efcff */
[----:B------:R-:W-:Y:S01]  /*ba050*/  UMOV UR60, UR5 ;  /* 0x00000005003c7c82 */ /* 0x000fe20008000000 */
[----:B------:R-:W-:Y:S01]  /*ba060*/  ISETP.GE.AND P0, PT, R27, UR7, PT ;  /* 0x000000071b007c0c */ /* 0x000fe2000bf06270 */
[----:B------:R-:W-:-:S03]  /*ba070*/  ULDC.64 UR4, c[0x0][0x228] ;  /* 0x00008a0000047ab9 */ /* 0x000fc60000000a00 */
[----:B------:R-:W-:Y:S02]  /*ba080*/  ISETP.LT.AND P1, PT, R17, UR4, !P0 ;  /* 0x0000000411007c0c */ /* 0x000fe4000c721270 */
[----:B------:R-:W-:Y:S01]  /*ba090*/  ISETP.LT.AND P0, PT, R15, UR6, !P0 ;  /* 0x000000060f007c0c */ /* 0x000fe2000c701270 */
[----:B------:R-:W-:Y:S01]  /*ba0a0*/  ULDC.64 UR6, c[0x0][0x228] ;  /* 0x00008a0000067ab9 */ /* 0x000fe20000000a00 */
[----:B------:R-:W-:-:S09]  /*ba0b0*/  LOP3.LUT R23, R23, 0xefffffff, RZ, 0xc0, !PT ;  /* 0xefffffff17177812 */ /* 0x000fd200078ec0ff */
[----:B------:R-:W-:-:S04]  /*ba0c0*/  @P1 LOP3.LUT R23, R23, 0x10000000, RZ, 0xfc, !PT ;  /* 0x1000000017171812 */ /* 0x000fc800078efcff */
[----:B------:R-:W-:-:S04]  /*ba0d0*/  LOP3.LUT R23, R23, 0xf7ffffff, RZ, 0xc0, !PT ;  /* 0xf7ffffff17177812 */ /* 0x000fc800078ec0ff */
[----:B------:R-:W-:Y:S02]  /*ba0e0*/  @P0 LOP3.LUT R23, R23, 0x8000000, RZ, 0xfc, !PT ;  /* 0x0800000017170812 */ /* 0x000fe400078efcff */
[----:B------:R-:W-:Y:S01]  /*ba0f0*/  ISETP.GE.AND P0, PT, R6, UR5, PT ;  /* 0x0000000506007c0c */ /* 0x000fe2000bf06270 */
[----:B------:R-:W-:Y:S01]  /*ba100*/  VIADD R0, R0, UR40 ;  /* 0x0000002800007c36 */ /* 0x000fe20008000000 */
        /* <DEDUP_REMOVED lines=10> */
[----:B------:R-:W-:Y:S01]  /*ba1b0*/  ULDC.64 UR6, c[0x0][0x228] ;  /* 0x00008a0000067ab9 */ /* 0x000fe20000000a00 */
[----:B------:R-:W-:Y:S01]  /*ba1c0*/  ISETP.LT.AND P1, PT, R17, UR4, !P0 ;  /* 0x0000000411007c0c */ /* 0x000fe2000c721270 */
[----:B------:R-:W-:Y:S01]  /*ba1d0*/  STL [R1+0xcc8], R7 ;  /* 0x000cc80701007387 */ /* 0x000fe20000100800 */
[----:B------:R-:W-:Y:S01]  /*ba1e0*/  ISETP.LT.AND P0, PT, R15, UR30, !P0 ;  /* 0x0000001e0f007c0c */ /* 0x000fe2000c701270 */
[----:B0-----:R-:W-:Y:S01]  /*ba1f0*/  VIADD R0, R0, UR41 ;  /* 0x0000002900007c36 */ /* 0x001fe20008000000 */
[----:B------:R-:W-:Y:S01]  /*ba200*/  MOV R28, UR20 ;  /* 0x00000014001c7c02 */ /* 0x000fe20008000f00 */
[----:B------:R-:W-:-:S03]  /*ba210*/  ULDC.64 UR40, c[0x0][0x228] ;  /* 0x00008a0000287ab9 */ /* 0x000fc60000000a00 */
[----:B------:R0:W-:Y:S05]  /*ba220*/  STL [R1+0xf10], R0 ;  /* 0x000f100001007387 */ /* 0x0001ea0000100800 */
[----:B------:R-:W-:Y:S01]  /*ba230*/  @P1 LOP3.LUT R23, R23, 0x1000000, RZ, 0xfc, !PT ;  /* 0x0100000017171812 */ /* 0x000fe200078efcff */
[----:B------:R-:W-:Y:S01]  /*ba240*/  STL [R1+0x2bec], R25 ;  /* 0x002bec1901007387 */ /* 0x000fe20000100800 */
[----:B0-----:R-:W-:Y:S02]  /*ba250*/  VIADD R0, R0, UR42 ;  /* 0x0000002a00007c36 */ /* 0x001fe40008000000 */
[----:B------:R-:W-:-:S03]  /*ba260*/  LOP3.LUT R23, R23, 0xff7fffff, RZ, 0xc0, !PT ;  /* 0xff7fffff17177812 */ /* 0x000fc600078ec0ff */
[----:B------:R0:W-:Y:S01]  /*ba270*/  STL [R1+0xf14], R0 ;  /* 0x000f140001007387 */ /* 0x0001e20000100800 */
[----:B------:R-:W-:-:S03]  /*ba280*/  MOV R29, UR32 ;  /* 0x00000020001d7c02 */ /* 0x000fc60008000f00 */
[----:B------:R-:W-:Y:S01]  /*ba290*/  STL [R1+0x2ca8], R28 ;  /* 0x002ca81c01007387 */ /* 0x000fe20000100800 */
[----:B0-----:R-:W-:Y:S01]  /*ba2a0*/  VIADD R0, R0, UR43 ;  /* 0x0000002b00007c36 */ /* 0x001fe20008000000 */
[----:B------:R-:W-:Y:S01]  /*ba2b0*/  @P0 LOP3.LUT R23, R23, 0x800000, RZ, 0xfc, !PT ;  /* 0x0080000017170812 */ /* 0x000fe200078efcff */
[----:B------:R-:W-:Y:S01]  /*ba2c0*/  ULDC.64 UR42, c[0x0][0x228] ;  /* 0x00008a00002a7ab9 */ /* 0x000fe20000000a00 */
[----:B------:R-:W-:Y:S01]  /*ba2d0*/  ISETP.GE.AND P0, PT, R4, UR5, PT ;  /* 0x0000000504007c0c */ /* 0x000fe2000bf06270 */
[----:B------:R-:W-:Y:S01]  /*ba2e0*/  ULDC.64 UR4, c[0x0][0x228] ;  /* 0x00008a0000047ab9 */ /* 0x000fe20000000a00 */
[----:B------:R0:W-:Y:S01]  /*ba2f0*/  STL [R1+0xf18], R0 ;  /* 0x000f180001007387 */ /* 0x0001e20000100800 */
[----:B------:R-:W-:Y:S02]  /*ba300*/  MOV R7, UR44 ;  /* 0x0000002c00077c02 */ /* 0x000fe40008000f00 */
[----:B------:R-:W-:Y:S01]  /*ba310*/  ISETP.LT.AND P1, PT, R17, UR10, !P0 ;  /* 0x0000000a11007c0c */ /* 0x000fe2000c721270 */
[----:B------:R-:W-:Y:S01]  /*ba320*/  STL [R1+0x2cb4], R29 ;  /* 0x002cb41d01007387 */ /* 0x000fe20000100800 */
[----:B0-----:R-:W-:-:S05]  /*ba330*/  VIADD R0, R0, UR52 ;  /* 0x0000003400007c36 */ /* 0x001fca0008000000 */
[----:B------:R0:W-:Y:S01]  /*ba340*/  STL [R1+0xf1c], R0 ;  /* 0x000f1c0001007387 */ /* 0x0001e20000100800 */
[----:B------:R-:W-:-:S03]  /*ba350*/  MOV R28, UR61 ;  /* 0x0000003d001c7c02 */ /* 0x000fc60008000f00 */
[----:B------:R-:W-:Y:S01]  /*ba360*/  STL [R1+0x2cb8], R7 ;  /* 0x002cb80701007387 */ /* 0x000fe20000100800 */
[----:B0-----:R-:W-:Y:S01]  /*ba370*/  VIADD R0, R0, UR53 ;  /* 0x0000003500007c36 */ /* 0x001fe20008000000 */
[----:B------:R-:W-:Y:S02]  /*ba380*/  ISETP.LT.AND P0, PT, R15, UR42, !P0 ;  /* 0x0000002a0f007c0c */ /* 0x000fe4000c701270 */
[----:B------:R-:W-:Y:S01]  /*ba390*/  LOP3.LUT R23, R23, 0xffdfffff, RZ, 0xc0, !PT ;  /* 0xffdfffff17177812 */ /* 0x000fe200078ec0ff */
[----:B------:R-:W-:Y:S01]  /*ba3a0*/  IMAD.U32 R4, RZ, RZ, UR5 ;  /* 0x00000005ff047e24 */ /* 0x000fe2000f8e00ff */
[----:B------:R0:W-:Y:S01]  /*ba3b0*/  STL [R1+0xf20], R0 ;  /* 0x000f200001007387 */ /* 0x0001e20000100800 */
[----:B------:R-:W-:Y:S02]  /*ba3c0*/  @P1 LOP3.LUT R11, R11, 0x100000, RZ, 0xfc, !PT ;  /* 0x001000000b0b1812 */ /* 0x000fe400078efcff */
[----:B------:R-:W-:Y:S01]  /*ba3d0*/  LOP3.LUT R22, R22, 0x7fffffff, RZ, 0xc0, !PT ;  /* 0x7fffffff16167812 */ /* 0x000fe200078ec0ff */
[----:B------:R-:W-:Y:S01]  /*ba3e0*/  STL [R1+0x2cbc], R28 ;  /* 0x002cbc1c01007387 */ /* 0x000fe20000100800 */
[----:B------:R-:W-:Y:S01]  /*ba3f0*/  UMOV UR36, UR24 ;  /* 0x0000001800247c82 */ /* 0x000fe20008000000 */
[----:B------:R-:W-:Y:S01]  /*ba400*/  LOP3.LUT R20, R20, 0x7fffffff, RZ, 0xc0, !PT ;  /* 0x7fffffff14147812 */ /* 0x000fe200078ec0ff */
[----:B------:R-:W-:Y:S01]  /*ba410*/  ULDC.64 UR52, c[0x0][0x228] ;  /* 0x00008a0000347ab9 */ /* 0x000fe20000000a00 */
[----:B0-----:R-:W-:Y:S01]  /*ba420*/  VIADD R0, R0, UR54 ;  /* 0x0000003600007c36 */ /* 0x001fe20008000000 */
[----:B------:R-:W-:Y:S04]  /*ba430*/  STL [R1+0x2cc0], R26 ;  /* 0x002cc01a01007387 */ /* 0x000fe80000100800 */
[----:B------:R0:W-:Y:S01]  /*ba440*/  STL [R1+0xf24], R0 ;  /* 0x000f240001007387 */ /* 0x0001e20000100800 */
[----:B------:R-:W-:-:S03]  /*ba450*/  LOP3.LUT R11, R11, 0xfff7ffff, RZ, 0xc0, !PT ;  /* 0xfff7ffff0b0b7812 */ /* 0x000fc600078ec0ff */
[----:B------:R-:W-:Y:S01]  /*ba460*/  STL [R1+0x2ae8], R24 ;  /* 0x002ae81801007387 */ /* 0x000fe20000100800 */
[----:B0-----:R-:W-:-:S03]  /*ba470*/  VIADD R0, R0, UR55 ;  /* 0x0000003700007c36 */ /* 0x001fc60008000000 */
[----:B------:R-:W-:Y:S01]  /*ba480*/  STL [R1+0x2cc4], R12 ;  /* 0x002cc40c01007387 */ /* 0x000fe20000100800 */
[----:B------:R-:W-:-:S03]  /*ba490*/  @P0 LOP3.LUT R11, R11, 0x80000, RZ, 0xfc, !PT ;  /* 0x000800000b0b0812 */ /* 0x000fc600078efcff */
[----:B------:R0:W-:Y:S01]  /*ba4a0*/  STL [R1+0xf28], R0 ;  /* 0x000f280001007387 */ /* 0x0001e20000100800 */
[----:B------:R-:W-:Y:S01]  /*ba4b0*/  ISETP.GE.AND P0, PT, R2, UR7, PT ;  /* 0x0000000702007c0c */ /* 0x000fe2000bf06270 */
[----:B0-----:R-:W-:-:S03]  /*ba4c0*/  VIADD R0, R0, UR56 ;  /* 0x0000003800007c36 */ /* 0x001fc60008000000 */
[----:B------:R-:W-:Y:S02]  /*ba4d0*/  ISETP.LT.AND P1, PT, R17, UR8, !P0 ;  /* 0x0000000811007c0c */ /* 0x000fe4000c721270 */
[----:B------:R0:W-:Y:S01]  /*ba4e0*/  STL [R1+0xf2c], R0 ;  /* 0x000f2c0001007387 */ /* 0x0001e20000100800 */
[----:B------:R-:W-:Y:S01]  /*ba4f0*/  ISETP.LT.AND P0, PT, R15, UR4, !P0 ;  /* 0x000000040f007c0c */ /* 0x000fe2000c701270 */
[----:B------:R-:W-:Y:S01]  /*ba500*/  VIADD R2, R3, 0xb4 ;  /* 0x000000b403027836 */ /* 0x000fe20000000000 */
[----:B------:R-:W-:Y:S01]  /*ba510*/  ULDC UR4, c[0x0][0x248] ;  /* 0x0000920000047ab9 */ /* 0x000fe20000000800 */
[----:B0-----:R-:W-:-:S07]  /*ba520*/  VIADD R0, R0, UR57 ;  /* 0x0000003900007c36 */ /* 0x001fce0008000000 */
[----:B------:R-:W-:Y:S01]  /*ba530*/  @P1 LOP3.LUT R23, R23, 0x200000, RZ, 0xfc, !PT ;  /* 0x0020000017171812 */ /* 0x000fe200078efcff */
[----:B------:R-:W-:Y:S01]  /*ba540*/  UMOV UR7, UR12 ;  /* 0x0000000c00077c82 */ /* 0x000fe20008000000 */
[----:B------:R-:W-:Y:S01]  /*ba550*/  MOV R12, UR31 ;  /* 0x0000001f000c7c02 */ /* 0x000fe20008000f00 */
[----:B------:R-:W-:Y:S01]  /*ba560*/  UMOV UR61, UR36 ;  /* 0x00000024003d7c82 */ /* 0x000fe20008000000 */
[----:B------:R0:W-:Y:S01]  /*ba570*/  STL [R1+0xf30], R0 ;  /* 0x000f300001007387 */ /* 0x0001e20000100800 */
[----:B------:R-:W-:Y:S01]  /*ba580*/  LOP3.LUT R23, R23, 0xfff7ffff, RZ, 0xc0, !PT ;  /* 0xfff7ffff17177812 */ /* 0x000fe200078ec0ff */
[----:B------:R-:W-:Y:S01]  /*ba590*/  ULDC.64 UR36, c[0x0][0x228] ;  /* 0x00008a0000247ab9 */ /* 0x000fe20000000a00 */
[----:B------:R-:W-:Y:S01]  /*ba5a0*/  UMOV UR54, UR46 ;  /* 0x0000002e00367c82 */ /* 0x000fe20008000000 */
[----:B------:R-:W-:Y:S01]  /*ba5b0*/  ULDC.64 UR56, c[0x0][0x228] ;  /* 0x00008a0000387ab9 */ /* 0x000fe20000000a00 */
[----:B0-----:R-:W-:-:S05]  /*ba5c0*/  VIADD R0, R0, UR58 ;  /* 0x0000003a00007c36 */ /* 0x001fca0008000000 */
[----:B------:R0:W-:Y:S02]  /*ba5d0*/  STL [R1+0xf34], R0 ;  /* 0x000f340001007387 */ /* 0x0001e40000100800 */
[----:B0-----:R-:W-:Y:S01]  /*ba5e0*/  VIADD R0, R0, UR59 ;  /* 0x0000003b00007c36 */ /* 0x001fe20008000000 */
[----:B------:R-:W-:Y:S01]  /*ba5f0*/  @P0 LOP3.LUT R23, R23, 0x80000, RZ, 0xfc, !PT ;  /* 0x0008000017170812 */ /* 0x000fe200078efcff */
[----:B------:R-:W-:-:S03]  /*ba600*/  ULDC.64 UR58, c[0x0][0x228] ;  /* 0x00008a00003a7ab9 */ /* 0x000fc60000000a00 */
[----:B------:R0:W-:Y:S01]  /*ba610*/  STL [R1+0xf38], R0 ;  /* 0x000f380001007387 */ /* 0x0001e20000100800 */
[----:B------:R-:W-:-:S03]  /*ba620*/  ISETP.GE.AND P0, PT, R2, UR9, PT ;  /* 0x0000000902007c0c */ /* 0x000fc6000bf06270 */
[----:B------:R-:W-:Y:S01]  /*ba630*/  STL [R1+0x2cc8], R11 ;  /* 0x002cc80b01007387 */ /* 0x000fe20000100800 */
[----:B0-----:R-:W-:Y:S01]  /*ba640*/  VIADD R0, R0, UR25 ;  /* 0x0000001900007c36 */ /* 0x001fe20008000000 */
[----:B------:R-:W-:Y:S01]  /*ba650*/  LOP3.LUT R23, R23, 0xfffbffff, RZ, 0xc0, !PT ;  /* 0xfffbffff17177812 */ /* 0x000fe200078ec0ff */
[----:B------:R-:W-:Y:S01]  /*ba660*/  VIADD R2, R3, 0xae ;  /* 0x000000ae03027836 */ /* 0x000fe20000000000 */
[----:B------:R-:W-:Y:S02]  /*ba670*/  ULDC.64 UR8, c[0x0][0x228] ;  /* 0x00008a0000087ab9 */ /* 0x000fe40000000a00 */
[----:B------:R0:W-:Y:S02]  /*ba680*/  STL [R1+0xf04], R0 ;  /* 0x000f040001007387 */ /* 0x0001e40000100800 */
[----:B0-----:R-:W-:Y:S01]  /*ba690*/  VIADD R0, R0, UR4 ;  /* 0x0000000400007c36 */ /* 0x001fe20008000000 */
[----:B------:R-:W-:Y:S02]  /*ba6a0*/  ULDC.64 UR4, c[0x0][0x228] ;  /* 0x00008a0000047ab9 */ /* 0x000fe40000000a00 */
[----:B------:R-:W-:Y:S01]  /*ba6b0*/  ISETP.LT.AND P1, PT, R17, UR4, !P0 ;  /* 0x0000000411007c0c */ /* 0x000fe2000c721270 */
[----:B------:R0:W-:Y:S01]  /*ba6c0*/  STL [R1+0xcb0], R4 ;  /* 0x000cb00401007387 */ /* 0x0001e20000100800 */
[----:B------:R-:W-:Y:S01]  /*ba6d0*/  ISETP.LT.AND P0, PT, R15, UR7, !P0 ;  /* 0x000000070f007c0c */ /* 0x000fe2000c701270 */
[----:B------:R-:W-:-:S02]  /*ba6e0*/  ULDC UR4, c[0x0][0x248] ;  /* 0x0000920000047ab9 */ /* 0x000fc40000000800 */
[----:B------:R1:W-:Y:S08]  /*ba6f0*/  STL [R1+0x1488], R0 ;  /* 0x0014880001007387 */ /* 0x0003f00000100800 */
[----:B------:R-:W-:Y:S01]  /*ba700*/  @P1 LOP3.LUT R23, R23, 0x40000, RZ, 0xfc, !PT ;  /* 0x0004000017171812 */ /* 0x000fe200078efcff */
[----:B0-----:R-:W-:Y:S01]  /*ba710*/  IMAD.U32 R4, RZ, RZ, UR13 ;  /* 0x0000000dff047e24 */ /* 0x001fe2000f8e00ff */
[----:B------:R-:W-:-:S02]  /*ba720*/  ULDC.64 UR12, c[0x0][0x228] ;  /* 0x00008a00000c7ab9 */ /* 0x000fc40000000a00 */
[----:B------:R-:W-:Y:S01]  /*ba730*/  LOP3.LUT R23, R23, 0xfffdffff, RZ, 0xc0, !PT ;  /* 0xfffdffff17177812 */ /* 0x000fe200078ec0ff */
[----:B-1----:R-:W-:Y:S01]  /*ba740*/  VIADD R0, R0, UR4 ;  /* 0x0000000400007c36 */ /* 0x002fe20008000000 */
[----:B------:R0:W-:Y:S02]  /*ba750*/  STL [R1+0xca8], R4 ;  /* 0x000ca80401007387 */ /* 0x0001e40000100800 */
[----:B------:R-:W-:Y:S01]  /*ba760*/  @P0 LOP3.LUT R23, R23, 0x20000, RZ, 0xfc, !PT ;  /* 0x0002000017170812 */ /* 0x000fe200078efcff */
[----:B------:R-:W-:Y:S01]  /*ba770*/  UMOV UR4, UR8 ;  /* 0x0000000800047c82 */ /* 0x000fe20008000000 */
[----:B------:R-:W-:Y:S01]  /*ba780*/  ISETP.GE.AND P0, PT, R2, UR5, PT ;  /* 0x0000000502007c0c */ /* 0x000fe2000bf06270 */
[----:B0-----:R-:W-:Y:S01]  /*ba790*/  IMAD.U32 R4, RZ, RZ, UR9 ;  /* 0x00000009ff047e24 */ /* 0x001fe2000f8e00ff */
[----:B------:R-:W-:Y:S02]  /*ba7a0*/  ULDC.64 UR8, c[0x0][0x228] ;  /* 0x00008a0000087ab9 */ /* 0x000fe40000000a00 */
[----:B------:R-:W-:-:S02]  /*ba7b0*/  ISETP.LT.AND P1, PT, R17, UR8, !P0 ;  /* 0x0000000811007c0c */ /* 0x000fc4000c721270 */
[----:B------:R-:W-:Y:S02]  /*ba7c0*/  ISETP.LT.AND P0, PT, R15, UR4, !P0 ;  /* 0x000000040f007c0c */ /* 0x000fe4000c701270 */
[----:B------:R-:W-:Y:S01]  /*ba7d0*/  LOP3.LUT R23, R23, 0xfffeffff, RZ, 0xc0, !PT ;  /* 0xfffeffff17177812 */ /* 0x000fe200078ec0ff */
[----:B------:R-:W-:Y:S01]  /*ba7e0*/  VIADD R2, R3, 0xa8 ;  /* 0x000000a803027836 */ /* 0x000fe20000000000 */
[----:B------:R-:W-:-:S07]  /*ba7f0*/  ULDC UR4, c[0x0][0x248] ;  /* 0x0000920000047ab9 */ /* 0x000fce0000000800 */
[----:B------:R-:W-:-:S04]  /*ba800*/  @P1 LOP3.LUT R23, R23, 0x10000, RZ, 0xfc, !PT ;  /* 0x0001000017171812 */ /* 0x000fc800078efcff */
[----:B------:R-:W-:Y:S01]  /*ba810*/  LOP3.LUT R23, R23, 0xffff7fff, RZ, 0xc0, !PT ;  /* 0xffff7fff17177812 */ /* 0x000fe200078ec0ff */
[----:B------:R0:W-:Y:S03]  /*ba820*/  STL [R1+0x1460], R0 ;  /* 0x0014600001007387 */ /* 0x0001e60000100800 */
[----:B------:R-:W-:Y:S02]  /*ba830*/  @P0 LOP3.LUT R23, R23, 0x8000, RZ, 0xfc, !PT ;  /* 0x0000800017170812 */ /* 0x000fe400078efcff */
[----:B------:R-:W-:Y:S01]  /*ba840*/  ISETP.GE.AND P0, PT, R2, UR9, PT ;  /* 0x0000000902007c0c */ /* 0x000fe2000bf06270 */
[----:B0-----:R-:W-:Y:S01]  /*ba850*/  VIADD R0, R0, UR4 ;  /* 0x0000000400007c36 */ /* 0x001fe20008000000 */
[----:B------:R-:W-:Y:S01]  /*ba860*/  ULDC.64 UR4, c[0x0][0x228] ;  /* 0x00008a0000047ab9 */ /* 0x000fe20000000a00 */
[----:B------:R-:W-:Y:S01]  /*ba870*/  UMOV UR7, UR12 ;  /* 0x0000000c00077c82 */ /* 0x000fe20008000000 */
[----:B------:R-:W-:-:S02]  /*ba880*/  ISETP.LT.AND P1, PT, R17, UR4, !P0 ;  /* 0x0000000411007c0c */ /* 0x000fc4000c721270 */
[----:B------:R-:W-:Y:S01]  /*ba890*/  LOP3.LUT R23, R23, 0xffffbfff, RZ, 0xc0, !PT ;  /* 0xffffbfff17177812 */ /* 0x000fe200078ec0ff */
[----:B------:R0:W-:Y:S01]  /*ba8a0*/  STL [R1+0xca0], R4 ;  /* 0x000ca00401007387 */ /* 0x0001e20000100800 */
[----:B------:R-:W-:Y:S01]  /*ba8b0*/  ISETP.LT.AND P0, PT, R15, UR7, !P0 ;  /* 0x000000070f007c0c */ /* 0x000fe2000c701270 */
[----:B------:R-:W-:Y:S01]  /*ba8c0*/  VIADD R2, R3, 0xa2 ;  /* 0x000000a203027836 */ /* 0x000fe20000000000 */
[----:B------:R-:W-:Y:S01]  /*ba8d0*/  ULDC UR4, c[0x0][0x248] ;  /* 0x0000920000047ab9 */ /* 0x000fe20000000800 */
[----:B------:R-:W-:-:S06]  /*ba8e0*/  ULDC.64 UR8, c[0x0][0x228] ;  /* 0x00008a0000087ab9 */ /* 0x000fcc0000000a00 */
[----:B------:R-:W-:Y:S01]  /*ba8f0*/  @P1 LOP3.LUT R23, R23, 0x4000, RZ, 0xfc, !PT ;  /* 0x0000400017171812 */ /* 0x000fe200078efcff */
[----:B0-----:R-:W-:Y:S01]  /*ba900*/  IMAD.U32 R4, RZ, RZ, UR13 ;  /* 0x0000000dff047e24 */ /* 0x001fe2000f8e00ff */
[----:B------:R0:W-:Y:S01]  /*ba910*/  STL [R1+0x1110], R0 ;  /* 0x0011100001007387 */ /* 0x0001e20000100800 */
[----:B------:R-:W-:Y:S01]  /*ba920*/  ULDC.64 UR12, c[0x0][0x228] ;  /* 0x00008a00000c7ab9 */ /* 0x000fe20000000a00 */
[----:B------:R-:W-:Y:S02]  /*ba930*/  LOP3.LUT R23, R23, 0xffffdfff, RZ, 0xc0, !PT ;  /* 0xffffdfff17177812 */ /* 0x000fe400078ec0ff */
[----:B------:R1:W-:Y:S02]  /*ba940*/  STL [R1+0xc98], R4 ;  /* 0x000c980401007387 */ /* 0x0003e40000100800 */
[----:B------:R-:W-:Y:S02]  /*ba950*/  @P0 LOP3.LUT R23, R23, 0x2000, RZ, 0xfc, !PT ;  /* 0x0000200017170812 */ /* 0x000fe400078efcff */
[----:B------:R-:W-:Y:S01]  /*ba960*/  ISETP.GE.AND P0, PT, R2, UR5, PT ;  /* 0x0000000502007c0c */ /* 0x000fe2000bf06270 */
[----:B0-----:R-:W-:Y:S01]  /*ba970*/  VIADD R0, R0, UR4 ;  /* 0x0000000400007c36 */ /* 0x001fe20008000000 */
[----:B------:R-:W-:Y:S01]  /*ba980*/  UMOV UR4, UR8 ;  /* 0x0000000800047c82 */ /* 0x000fe20008000000 */
[----:B-1----:R-:W-:Y:S01]  /*ba990*/  IMAD.U32 R4, RZ, RZ, UR9 ;  /* 0x00000009ff047e24 */ /* 0x002fe2000f8e00ff */
[----:B------:R-:W-:-:S02]  /*ba9a0*/  ULDC.64 UR8, c[0x0][0x228] ;  /* 0x00008a0000087ab9 */ /* 0x000fc40000000a00 */
[----:B------:R-:W-:Y:S02]  /*ba9b0*/  ISETP.LT.AND P1, PT, R17, UR8, !P0 ;  /* 0x0000000811007c0c */ /* 0x000fe4000c721270 */
        /* <DEDUP_REMOVED lines=14> */
[----:B------:R-:W-:Y:S01]  /*baaa0*/  VIADD R2, R3, 0x96 ;  /* 0x0000009603027836 */ /* 0x000fe20000000000 */
[----:B------:R-:W-:Y:S01]  /*baab0*/  ISETP.LT.AND P0, PT, R15, UR7, !P0 ;  /* 0x000000070f007c0c */ /* 0x000fe2000c701270 */
[----:B------:R-:W-:Y:S01]  /*baac0*/  STL [R1+0xc94], R4 ;  /* 0x000c940401007387 */ /* 0x000fe20000100800 */
[----:B------:R-:W-:Y:S01]  /*baad0*/  ULDC UR4, c[0x0][0x248] ;  /* 0x0000920000047ab9 */ /* 0x000fe20000000800 */
[----:B------:R-:W-:-:S06]  /*baae0*/  ULDC.64 UR8, c[0x0][0x228] ;  /* 0x00008a0000087ab9 */ /* 0x000fcc0000000a00 */
[----:B------:R-:W-:-:S04]  /*baaf0*/  @P1 LOP3.LUT R23, R23, 0x400, RZ, 0xfc, !PT ;  /* 0x0000040017171812 */ /* 0x000fc800078efcff */
[----:B------:R-:W-:Y:S01]  /*bab00*/  LOP3.LUT R23, R23, 0xfffffdff, RZ, 0xc0, !PT ;  /* 0xfffffdff17177812 */ /* 0x000fe200078ec0ff */
[----:B------:R0:W-:Y:S01]  /*bab10*/  STL [R1+0xf40], R0 ;  /* 0x000f400001007387 */ /* 0x0001e20000100800 */
[----:B------:R-:W-:Y:S02]  /*bab20*/  UMOV UR18, UR9 ;  /* 0x0000000900127c82 */ /* 0x000fe40008000000 */
[----:B------:R-:W-:Y:S02]  /*bab30*/  @P0 LOP3.LUT R23, R23, 0x200, RZ, 0xfc, !PT ;  /* 0x0000020017170812 */ /* 0x000fe400078efcff */
[----:B------:R-:W-:Y:S01]  /*bab40*/  ISETP.GE.AND P0, PT, R2, UR5, PT ;  /* 0x0000000502007c0c */ /* 0x000fe2000bf06270 */
[----:B0-----:R-:W-:Y:S01]  /*bab50*/  VIADD R0, R0, UR4 ;  /* 0x0000000400007c36 */ /* 0x001fe20008000000 */
[----:B------:R-:W-:Y:S01]  /*bab60*/  UMOV UR4, UR8 ;  /* 0x0000000800047c82 */ /* 0x000fe20008000000 */
[----:B------:R-:W-:Y:S02]  /*bab70*/  ULDC.64 UR8, c[0x0][0x228] ;  /* 0x00008a0000087ab9 */ /* 0x000fe40000000a00 */
[----:B------:R-:W-:-:S02]  /*bab80*/  ISETP.LT.AND P1, PT, R17, UR8, !P0 ;  /* 0x0000000811007c0c */ /* 0x000fc4000c721270 */
[----:B------:R-:W-:Y:S02]  /*bab90*/  ISETP.LT.AND P0, PT, R15, UR4, !P0 ;  /* 0x000000040f007c0c */ /* 0x000fe4000c701270 */
[----:B------:R-:W-:Y:S01]  /*baba0*/  LOP3.LUT R23, R23, 0xfffffeff, RZ, 0xc0, !PT ;  /* 0xfffffeff17177812 */ /* 0x000fe200078ec0ff */
[----:B------:R-:W-:Y:S01]  /*babb0*/  IMAD.U32 R24, RZ, RZ, UR13 ;  /* 0x0000000dff187e24 */ /* 0x000fe2000f8e00ff */
[----:B------:R-:W-:Y:S01]  /*babc0*/  ULDC UR4, c[0x0][0x248] ;  /* 0x0000920000047ab9 */ /* 0x000fe20000000800 */
[----:B------:R-:W-:Y:S01]  /*babd0*/  VIADD R2, R3, 0x90 ;  /* 0x0000009003027836 */ /* 0x000fe20000000000 */
[----:B------:R-:W-:-:S05]  /*babe0*/  ULDC.64 UR12, c[0x0][0x228] ;  /* 0x00008a00000c7ab9 */ /* 0x000fca0000000a00 */
[----:B------:R-:W-:-:S04]  /*babf0*/  @P1 LOP3.LUT R23, R23, 0x100, RZ, 0xfc, !PT ;  /* 0x0000010017171812 */ /* 0x000fc800078efcff */
[----:B------:R-:W-:Y:S01]  /*bac00*/  LOP3.LUT R23, R23, 0xffffff7f, RZ, 0xc0, !PT ;  /* 0xffffff7f17177812 */ /* 0x000fe200078ec0ff */
[----:B------:R-:W-:Y:S03]  /*bac10*/  STL [R1+0x2bf0], R24 ;  /* 0x002bf01801007387 */ /* 0x000fe60000100800 */
[----:B------:R-:W-:Y:S01]  /*bac20*/  @P0 LOP3.LUT R23, R23, 0x80, RZ, 0xfc, !PT ;  /* 0x0000008017170812 */ /* 0x000fe200078efcff */
[----:B------:R0:W-:Y:S01]  /*bac30*/  STL [R1+0xf44], R0 ;  /* 0x000f440001007387 */ /* 0x0001e20000100800 */
        /* <DEDUP_REMOVED lines=8> */
[----:B------:R-:W-:Y:S01]  /*bacc0*/  ULDC UR4, c[0x0][0x248] ;  /* 0x0000920000047ab9 */ /* 0x000fe20000000800 */
[----:B------:R-:W-:-:S07]  /*bacd0*/  ULDC.64 UR8, c[0x0][0x228] ;  /* 0x00008a0000087ab9 */ /* 0x000fce0000000a00 */
        /* <DEDUP_REMOVED lines=22> */
[----:B------:R-:W-:Y:S01]  /*bae40*/  ISETP.LT.AND P1, PT, R17, UR4, !P0 ;  /* 0x0000000411007c0c */ /* 0x000fe2000c721270 */
[----:B------:R-:W-:Y:S01]  /*bae50*/  ULDC.64 UR12, c[0x0][0x228] ;  /* 0x00008a00000c7ab9 */ /* 0x000fe20000000a00 */
[----:B------:R-:W-:Y:S01]  /*bae60*/  LOP3.LUT R23, R23, 0xfffffffb, RZ, 0xc0, !PT ;  /* 0xfffffffb17177812 */ /* 0x000fe200078ec0ff */
[----:B------:R-:W-:Y:S01]  /*bae70*/  UMOV UR7, UR12 ;  /* 0x0000000c00077c82 */ /* 0x000fe20008000000 */
[----:B------:R-:W-:Y:S01]  /*bae80*/  VIADD R2, R3, 0x7e ;  /* 0x0000007e03027836 */ /* 0x000fe20000000000 */
[----:B------:R-:W-:Y:S01]  /*bae90*/  ISETP.LT.AND P0, PT, R15, UR7, !P0 ;  /* 0x000000070f007c0c */ /* 0x000fe2000c701270 */
        /* <DEDUP_REMOVED lines=12> */
[----:B------:R-:W-:Y:S01]  /*baf60*/  ISETP.LT.AND P0, PT, R15, UR4, !P0 ;  /* 0x000000040f007c0c */ /* 0x000fe2000c701270 */
[----:B------:R-:W-:Y:S01]  /*baf70*/  VIADD R2, R3, 0x78 ;  /* 0x0000007803027836 */ /* 0x000fe20000000000 */
[----:B------:R-:W-:Y:S01]  /*baf80*/  ULDC UR4, c[0x0][0x248] ;  /* 0x0000920000047ab9 */ /* 0x000fe20000000800 */
[----:B------:R-:W-:Y:S01]  /*baf90*/  LOP3.LUT R23, R23, 0xfffffffe, RZ, 0xc0, !PT ;  /* 0xfffffffe17177812 */ /* 0x000fe200078ec0ff */
[----:B------:R0:W-:Y:S01]  /*bafa0*/  STL [R1+0xf54], R0 ;  /* 0x000f540001007387 */ /* 0x0001e20000100800 */
[----:B------:R-:W-:Y:S01]  /*bafb0*/  UMOV UR34, UR13 ;  /* 0x0000000d00227c82 */ /* 0x000fe20008000000 */
[----:B------:R-:W-:-:S07]  /*bafc0*/  ULDC.64 UR12, c[0x0][0x228] ;  /* 0x00008a00000c7ab9 */ /* 0x000fce0000000a00 */
[----:B------:R-:W-:Y:S01]  /*bafd0*/  @P0 LOP3.LUT R21, R21, 0x80000000, RZ, 0xfc, !PT ;  /* 0x8000000015150812 */ /* 0x000fe200078efcff */
[----:B0-----:R-:W-:Y:S01]  /*bafe0*/  VIADD R0, R0, UR4 ;  /* 0x0000000400007c36 */ /* 0x001fe20008000000 */
[----:B------:R-:W-:Y:S01]  /*baff0*/  ISETP.GE.AND P0, PT, R2, UR9, PT ;  /* 0x0000000902007c0c */ /* 0x000fe2000bf06270 */
[----:B------:R-:W-:Y:S01]  /*bb000*/  ULDC.64 UR4, c[0x0][0x228] ;  /* 0x00008a0000047ab9 */ /* 0x000fe20000000a00 */
[----:B------:R-:W-:Y:S01]  /*bb010*/  @P1 LOP3.LUT R23, R23, 0x1, RZ, 0xfc, !PT ;  /* 0x0000000117171812 */ /* 0x000fe200078efcff */
[----:B------:R-:W-:Y:S01]  /*bb020*/  UMOV UR7, UR12 ;  /* 0x0000000c00077c82 */ /* 0x000fe20008000000 */
[----:B------:R-:W-:Y:S02]  /*bb030*/  ISETP.LT.AND P1, PT, R17, UR4, !P0 ;  /* 0x0000000411007c0c */ /* 0x000fe4000c721270 */
[----:B------:R-:W-:Y:S01]  /*bb040*/  LOP3.LUT R21, R21, 0xbfffffff, RZ, 0xc0, !PT ;  /* 0xbfffffff15157812 */ /* 0x000fe200078ec0ff */
[----:B------:R-:W-:Y:S01]  /*bb050*/  VIADD R2, R3, 0x72 ;  /* 0x0000007203027836 */ /* 0x000fe20000000000 */
[----:B------:R-:W-:Y:S01]  /*bb060*/  ISETP.LT.AND P0, PT, R15, UR7, !P0 ;  /* 0x000000070f007c0c */ /* 0x000fe2000c701270 */
[----:B------:R-:W-:Y:S01]  /*bb070*/  ULDC.64 UR8, c[0x0][0x228] ;  /* 0x00008a0000087ab9 */ /* 0x000fe20000000a00 */
[----:B------:R-:W-:Y:S01]  /*bb080*/  STL [R1+0x2aec], R23 ;  /* 0x002aec1701007387 */ /* 0x000fe20000100800 */
[----:B------:R-:W-:-:S06]  /*bb090*/  ULDC UR4, c[0x0][0x248] ;  /* 0x0000920000047ab9 */ /* 0x000fcc0000000800 */
[----:B------:R-:W-:-:S04]  /*bb0a0*/  @P1 LOP3.LUT R21, R21, 0x40000000, RZ, 0xfc, !PT ;  /* 0x4000000015151812 */ /* 0x000fc800078efcff */
[----:B------:R-:W-:-:S04]  /*bb0b0*/  LOP3.LUT R21, R21, 0xdfffffff, RZ, 0xc0, !PT ;  /* 0xdfffffff15157812 */ /* 0x000fc800078ec0ff */
[----:B------:R-:W-:Y:S02]  /*bb0c0*/  @P0 LOP3.LUT R21, R21, 0x20000000, RZ, 0xfc, !PT ;  /* 0x2000000015150812 */ /* 0x000fe400078efcff */
[----:B------:R-:W-:-:S04]  /*bb0d0*/  ISETP.GE.AND P0, PT, R2, UR5, PT ;  /* 0x0000000502007c0c */ /* 0x000fc8000bf06270 */
[----:B------:R-:W-:Y:S02]  /*bb0e0*/  ISETP.LT.AND P1, PT, R17, UR8, !P0 ;  /* 0x0000000811007c0c */ /* 0x000fe4000c721270 */
[----:B------:R-:W-:Y:S02]  /*bb0f0*/  ISETP.LT.AND P0, PT, R15, UR16, !P0 ;  /* 0x000000100f007c0c */ /* 0x000fe4000c701270 */
[----:B------:R-:W-:Y:S01]  /*bb100*/  LOP3.LUT R21, R21, 0xefffffff, RZ, 0xc0, !PT ;  /* 0xefffffff15157812 */ /* 0x000fe200078ec0ff */
[----:B------:R0:W-:Y:S01]  /*bb110*/  STL [R1+0xf58], R0 ;  /* 0x000f580001007387 */ /* 0x0001e20000100800 */
[----:B------:R-:W-:-:S07]  /*bb120*/  VIADD R2, R3, 0x6c ;  /* 0x0000006c03027836 */ /* 0x000fce0000000000 */
[----:B------:R-:W-:Y:S01]  /*bb130*/  @P1 LOP3.LUT R21, R21, 0x10000000, RZ, 0xfc, !PT ;  /* 0x1000000015151812 */ /* 0x000fe200078efcff */
[----:B0-----:R-:W-:Y:S01]  /*bb140*/  VIADD R0, R0, UR4 ;  /* 0x0000000400007c36 */ /* 0x001fe20008000000 */
[----:B------:R-:W-:Y:S02]  /*bb150*/  ULDC UR4, c[0x0][0x248] ;  /* 0x0000920000047ab9 */ /* 0x000fe40000000800 */
[----:B------:R-:W-:Y:S02]  /*bb160*/  LOP3.LUT R21, R21, 0xf7ffffff, RZ, 0xc0, !PT ;  /* 0xf7ffffff15157812 */ /* 0x000fe400078ec0ff */
[----:B------:R0:W-:Y:S02]  /*bb170*/  STL [R1+0xf5c], R0 ;  /* 0x000f5c0001007387 */ /* 0x0001e40000100800 */
[----:B------:R-:W-:Y:S02]  /*bb180*/  @P0 LOP3.LUT R21, R21, 0x8000000, RZ, 0xfc, !PT ;  /* 0x0800000015150812 */ /* 0x000fe400078efcff */
[----:B------:R-:W-:Y:S01]  /*bb190*/  ISETP.GE.AND P0, PT, R2, UR9, PT ;  /* 0x0000000902007c0c */ /* 0x000fe2000bf06270 */
[----:B0-----:R-:W-:Y:S01]  /*bb1a0*/  VIADD R0, R0, UR4 ;  /* 0x0000000400007c36 */ /* 0x001fe20008000000 */
[----:B------:R-:W-:Y:S01]  /*bb1b0*/  ULDC.64 UR4, c[0x0][0x228] ;  /* 0x00008a0000047ab9 */ /* 0x000fe20000000a00 */
[----:B------:R-:W-:Y:S01]  /*bb1c0*/  LOP3.LUT R21, R21, 0xfbffffff, RZ, 0xc0, !PT ;  /* 0xfbffffff15157812 */ /* 0x000fe200078ec0ff */
[----:B------:R-:W-:Y:S01]  /*bb1d0*/  VIADD R2, R3, 0x66 ;  /* 0x0000006603027836 */ /* 0x000fe20000000000 */
[----:B------:R-:W-:Y:S01]  /*bb1e0*/  ISETP.LT.AND P1, PT, R17, UR4, !P0 ;  /* 0x0000000411007c0c */ /* 0x000fe2000c721270 */
[----:B------:R-:W-:Y:S01]  /*bb1f0*/  ULDC.64 UR8, c[0x0][0x228] ;  /* 0x00008a0000087ab9 */ /* 0x000fe20000000a00 */
[----:B------:R-:W-:Y:S01]  /*bb200*/  ISETP.LT.AND P0, PT, R15, UR28, !P0 ;  /* 0x0000001c0f007c0c */ /* 0x000fe2000c701270 */
[----:B------:R-:W-:-:S10]  /*bb210*/  ULDC UR4, c[0x0][0x248] ;  /* 0x0000920000047ab9 */ /* 0x000fd40000000800 */
[----:B------:R-:W-:-:S04]  /*bb220*/  @P1 LOP3.LUT R21, R21, 0x4000000, RZ, 0xfc, !PT ;  /* 0x0400000015151812 */ /* 0x000fc800078efcff */
[----:B------:R-:W-:-:S04]  /*bb230*/  LOP3.LUT R21, R21, 0xfdffffff, RZ, 0xc0, !PT ;  /* 0xfdffffff15157812 */ /* 0x000fc800078ec0ff */
[----:B------:R-:W-:Y:S02]  /*bb240*/  @P0 LOP3.LUT R21, R21, 0x2000000, RZ, 0xfc, !PT ;  /* 0x0200000015150812 */ /* 0x000fe400078efcff */
[----:B------:R-:W-:-:S04]  /*bb250*/  ISETP.GE.AND P0, PT, R2, UR5, PT ;  /* 0x0000000502007c0c */ /* 0x000fc8000bf06270 */
[----:B------:R-:W-:Y:S02]  /*bb260*/  ISETP.LT.AND P1, PT, R17, UR8, !P0 ;  /* 0x0000000811007c0c */ /* 0x000fe4000c721270 */
[----:B------:R-:W-:Y:S02]  /*bb270*/  ISETP.LT.AND P0, PT, R15, UR40, !P0 ;  /* 0x000000280f007c0c */ /* 0x000fe4000c701270 */
[----:B------:R-:W-:Y:S01]  /*bb280*/  LOP3.LUT R21, R21, 0xfeffffff, RZ, 0xc0, !PT ;  /* 0xfeffffff15157812 */ /* 0x000fe200078ec0ff */
[----:B------:R-:W-:Y:S01]  /*bb290*/  VIADD R2, R3, 0xc1 ;  /* 0x000000c103027836 */ /* 0x000fe20000000000 */
[----:B------:R-:W-:Y:S01]  /*bb2a0*/  MOV R27, UR18 ;  /* 0x00000012001b7c02 */ /* 0x000fe20008000f00 */
[----:B------:R-:W-:Y:S01]  /*bb2b0*/  UMOV UR18, UR13 ;  /* 0x0000000d00127c82 */ /* 0x000fe20008000000 */
[----:B------:R-:W-:-:S05]  /*bb2c0*/  ULDC.64 UR12, c[0x0][0x228] ;  /* 0x00008a00000c7ab9 */ /* 0x000fca0000000a00 */
[----:B------:R-:W-:Y:S01]  /*bb2d0*/  @P1 LOP3.LUT R21, R21, 0x1000000, RZ, 0xfc, !PT ;  /* 0x0100000015151812 */ /* 0x000fe200078efcff */
[----:B------:R-:W-:-:S03]  /*bb2e0*/  UMOV UR7, UR13 ;  /* 0x0000000d00077c82 */ /* 0x000fc60008000000 */
[----:B------:R-:W-:Y:S01]  /*bb2f0*/  LOP3.LUT R21, R21, 0xffbfffff, RZ, 0xc0, !PT ;  /* 0xffbfffff15157812 */ /* 0x000fe200078ec0ff */
[----:B------:R0:W-:Y:S03]  /*bb300*/  STL [R1+0xf60], R0 ;  /* 0x000f600001007387 */ /* 0x0001e60000100800 */
[----:B------:R-:W-:Y:S02]  /*bb310*/  @P0 LOP3.LUT R21, R21, 0x400000, RZ, 0xfc, !PT ;  /* 0x0040000015150812 */ /* 0x000fe400078efcff */
[----:B------:R-:W-:-:S04]  /*bb320*/  ISETP.GE.AND P0, PT, R2, UR7, PT ;  /* 0x0000000702007c0c */ /* 0x000fc8000bf06270 */
[----:B------:R-:W-:Y:S01]  /*bb330*/  ISETP.LT.AND P1, PT, R15, UR6, !P0 ;  /* 0x000000060f007c0c */ /* 0x000fe2000c721270 */
[----:B0-----:R-:W-:Y:S01]  /*bb340*/  VIADD R0, R0, UR4 ;  /* 0x0000000400007c36 */ /* 0x001fe20008000000 */
[----:B------:R-:W-:Y:S01]  /*bb350*/  ULDC UR4, c[0x0][0x248] ;  /* 0x0000920000047ab9 */ /* 0x000fe20000000800 */
[----:B------:R-:W-:Y:S01]  /*bb360*/  LOP3.LUT R21, R21, 0xff7fffff, RZ, 0xc0, !PT ;  /* 0xff7fffff15157812 */ /* 0x000fe200078ec0ff */
[----:B------:R-:W-:Y:S01]  /*bb370*/  VIADD R2, R3, 0xbb ;  /* 0x000000bb03027836 */ /* 0x000fe20000000000 */
[----:B------:R-:W-:Y:S01]  /*bb380*/  ULDC.64 UR6, c[0x0][0x228] ;  /* 0x00008a0000067ab9 */ /* 0x000fe20000000a00 */
[----:B------:R0:W-:Y:S02]  /*bb390*/  STL [R1+0xf64], R0 ;  /* 0x000f640001007387 */ /* 0x0001e40000100800 */
[----:B0-----:R-:W-:Y:S01]  /*bb3a0*/  VIADD R0, R0, UR4 ;  /* 0x0000000400007c36 */ /* 0x001fe20008000000 */
[----:B------:R-:W-:Y:S02]  /*bb3b0*/  ULDC.64 UR4, c[0x0][0x228] ;  /* 0x00008a0000047ab9 */ /* 0x000fe40000000a00 */
[----:B------:R-:W-:Y:S01]  /*bb3c0*/  ISETP.LT.AND P0, PT, R17, UR4, !P0 ;  /* 0x0000000411007c0c */ /* 0x000fe2000c701270 */
[----:B------:R-:W-:Y:S01]  /*bb3d0*/  IMAD.U32 R6, RZ, RZ, UR12 ;  /* 0x0000000cff067e24 */ /* 0x000fe2000f8e00ff */
[----:B------:R-:W-:Y:S01]  /*bb3e0*/  @P1 LOP3.LUT R21, R21, 0x800000, RZ, 0xfc, !PT ;  /* 0x0080000015151812 */ /* 0x000fe200078efcff */
[----:B------:R-:W-:Y:S01]  /*bb3f0*/  ULDC UR4, c[0x0][0x248] ;  /* 0x0000920000047ab9 */ /* 0x000fe20000000800 */
[----:B------:R0:W-:Y:S01]  /*bb400*/  STL [R1+0xf68], R0 ;  /* 0x000f680001007387 */ /* 0x0001e20000100800 */
[----:B------:R-:W-:Y:S01]  /*bb410*/  ULDC.64 UR12, c[0x0][0x228] ;  /* 0x00008a00000c7ab9 */ /* 0x000fe20000000a00 */
[----:B------:R-:W-:-:S07]  /*bb420*/  LOP3.LUT R21, R21, 0xffdfffff, RZ, 0xc0, !PT ;  /* 0xffdfffff15157812 */ /* 0x000fce00078ec0ff */
[----:B------:R-:W-:Y:S02]  /*bb430*/  @P0 LOP3.LUT R21, R21, 0x200000, RZ, 0xfc, !PT ;  /* 0x0020000015150812 */ /* 0x000fe400078efcff */
[----:B------:R-:W-:-:S04]  /*bb440*/  ISETP.GE.AND P0, PT, R2, UR5, PT ;  /* 0x0000000502007c0c */ /* 0x000fc8000bf06270 */
[----:B------:R-:W-:Y:S01]  /*bb450*/  ISETP.LT.AND P1, PT, R17, UR6, !P0 ;  /* 0x0000000611007c0c */ /* 0x000fe2000c721270 */
[----:B0-----:R-:W-:Y:S01]  /*bb460*/  VIADD R0, R0, UR4 ;  /* 0x0000000400007c36 */ /* 0x001fe20008000000 */
[----:B------:R-:W-:Y:S01]  /*bb470*/  UMOV UR4, UR12 ;  /* 0x0000000c00047c82 */ /* 0x000fe20008000000 */
[----:B------:R-:W-:Y:S02]  /*bb480*/  LOP3.LUT R21, R21, 0xffefffff, RZ, 0xc0, !PT ;  /* 0xffefffff15157812 */ /* 0x000fe400078ec0ff */
[----:B------:R-:W-:Y:S01]  /*bb490*/  ISETP.LT.AND P0, PT, R15, UR4, !P0 ;  /* 0x000000040f007c0c */ /* 0x000fe2000c701270 */
[----:B------:R-:W-:Y:S01]  /*bb4a0*/  VIADD R2, R3, 0xb5 ;  /* 0x000000b503027836 */ /* 0x000fe20000000000 */
[----:B------:R-:W-:Y:S01]  /*bb4b0*/  STL [R1+0x2bf4], R6 ;  /* 0x002bf40601007387 */ /* 0x000fe20000100800 */
[----:B------:R-:W-:-:S05]  /*bb4c0*/  ULDC UR4, c[0x0][0x248] ;  /* 0x0000920000047ab9 */ /* 0x000fca0000000800 */
[----:B------:R-:W-:-:S04]  /*bb4d0*/  @P1 LOP3.LUT R21, R21, 0x100000, RZ, 0xfc, !PT ;  /* 0x0010000015151812 */ /* 0x000fc800078efcff */
[----:B------:R-:W-:Y:S01]  /*bb4e0*/  LOP3.LUT R21, R21, 0xfff7ffff, RZ, 0xc0, !PT ;  /* 0xfff7ffff15157812 */ /* 0x000fe200078ec0ff */
[----:B------:R0:W-:Y:S03]  /*bb4f0*/  STL [R1+0xf6c], R0 ;  /* 0x000f6c0001007387 */ /* 0x0001e60000100800 */
[----:B------:R-:W-:Y:S02]  /*bb500*/  @P0 LOP3.LUT R21, R21, 0x80000, RZ, 0xfc, !PT ;  /* 0x0008000015150812 */ /* 0x000fe400078efcff */
[----:B------:R-:W-:Y:S01]  /*bb510*/  ISETP.GE.AND P0, PT, R2, UR7, PT ;  /* 0x0000000702007c0c */ /* 0x000fe2000bf06270 */
[----:B0-----:R-:W-:Y:S01]  /*bb520*/  VIADD R0, R0, UR4 ;  /* 0x0000000400007c36 */ /* 0x001fe20008000000 */
[----:B------:R-:W-:Y:S02]  /*bb530*/  ULDC.64 UR4, c[0x0][0x228] ;  /* 0x00008a0000047ab9 */ /* 0x000fe40000000a00 */
[----:B------:R-:W-:Y:S01]  /*bb540*/  ISETP.LT.AND P1, PT, R17, UR4, !P0 ;  /* 0x0000000411007c0c */ /* 0x000fe2000c721270 */
[----:B------:R-:W-:Y:S01]  /*bb550*/  IMAD.U32 R4, RZ, RZ, UR13 ;  /* 0x0000000dff047e24 */ /* 0x000fe2000f8e00ff */
[----:B------:R-:W-:Y:S01]  /*bb560*/  ULDC.64 UR12, c[0x0][0x228] ;  /* 0x00008a00000c7ab9 */ /* 0x000fe20000000a00 */
[----:B------:R-:W-:Y:S01]  /*bb570*/  LOP3.LUT R21, R21, 0xfffbffff, RZ, 0xc0, !PT ;  /* 0xfffbffff15157812 */ /* 0x000fe200078ec0ff */
[----:B------:R-:W-:Y:S01]  /*bb580*/  UMOV UR6, UR12 ;  /* 0x0000000c00067c82 */ /* 0x000fe20008000000 */
[----:B------:R-:W-:Y:S01]  /*bb590*/  VIADD R2, R3, 0xaf ;  /* 0x000000af03027836 */ /* 0x000fe20000000000 */
[----:B------:R-:W-:Y:S01]  /*bb5a0*/  ISETP.LT.AND P0, PT, R15, UR6, !P0 ;  /* 0x000000060f007c0c */ /* 0x000fe2000c701270 */
[----:B------:R0:W-:Y:S01]  /*bb5b0*/  STL [R1+0xc74], R4 ;  /* 0x000c740401007387 */ /* 0x0001e20000100800 */
[----:B------:R-:W-:Y:S01]  /*bb5c0*/  ULDC UR4, c[0x0][0x248] ;  /* 0x0000920000047ab9 */ /* 0x000fe20000000800 */
[----:B------:R-:W-:-:S04]  /*bb5d0*/  ULDC.64 UR6, c[0x0][0x228] ;  /* 0x00008a0000067ab9 */ /* 0x000fc80000000a00 */
[----:B------:R-:W-:Y:S01]  /*bb5e0*/  @P1 LOP3.LUT R21, R21, 0x40000, RZ, 0xfc, !PT ;  /* 0x0004000015151812 */ /* 0x000fe200078efcff */
[----:B0-----:R-:W-:-:S03]  /*bb5f0*/  IMAD.U32 R4, RZ, RZ, UR13 ;  /* 0x0000000dff047e24 */ /* 0x001fc6000f8e00ff */
[----:B------:R-:W-:Y:S01]  /*bb600*/  LOP3.LUT R21, R21, 0xfffdffff, RZ, 0xc0, !PT ;  /* 0xfffdffff15157812 */ /* 0x000fe200078ec0ff */
[----:B------:R0:W-:Y:S01]  /*bb610*/  STL [R1+0xf70], R0 ;  /* 0x000f700001007387 */ /* 0x0001e20000100800 */
[----:B------:R-:W-:Y:S02]  /*bb620*/  ULDC.64 UR12, c[0x0][0x228] ;  /* 0x00008a00000c7ab9 */ /* 0x000fe40000000a00 */
[----:B------:R-:W-:Y:S01]  /*bb630*/  @P0 LOP3.LUT R21, R21, 0x20000, RZ, 0xfc, !PT ;  /* 0x0002000015150812 */ /* 0x000fe200078efcff */
[----:B------:R1:W-:Y:S01]  /*bb640*/  STL [R1+0xc70], R4 ;  /* 0x000c700401007387 */ /* 0x0003e20000100800 */
        /* <DEDUP_REMOVED lines=18> */
[----:B------:R-:W-:Y:S01]  /*bb770*/  UMOV UR6, UR12 ;  /* 0x0000000c00067c82 */ /* 0x000fe20008000000 */
[----:B------:R-:W-:Y:S01]  /*bb780*/  LOP3.LUT R21, R21, 0xffffbfff, RZ, 0xc0, !PT ;  /* 0xffffbfff15157812 */ /* 0x000fe200078ec0ff */
[----:B------:R0:W-:Y:S01]  /*bb790*/  STL [R1+0xc68], R4 ;  /* 0x000c680401007387 */ /* 0x0001e20000100800 */
[----:B------:R-:W-:Y:S01]  /*bb7a0*/  ISETP.LT.AND P0, PT, R15, UR6, !P0 ;  /* 0x000000060f007c0c */ /* 0x000fe2000c701270 */
[----:B------:R-:W-:Y:S01]  /*bb7b0*/  VIADD R2, R3, 0xa3 ;  /* 0x000000a303027836 */ /* 0x000fe20000000000 */
[----:B------:R-:W-:-:S07]  /*bb7c0*/  ULDC UR4, c[0x0][0x248] ;  /* 0x0000920000047ab9 */ /* 0x000fce0000000800 */
[----:B------:R-:W-:Y:S01]  /*bb7d0*/  @P1 LOP3.LUT R21, R21, 0x4000, RZ, 0xfc, !PT ;  /* 0x0000400015151812 */ /* 0x000fe200078efcff */
[----:B0-----:R-:W-:Y:S01]  /*bb7e0*/  IMAD.U32 R4, RZ, RZ, UR13 ;  /* 0x0000000dff047e24 */ /* 0x001fe2000f8e00ff */
[----:B------:R0:W-:Y:S01]  /*bb7f0*/  STL [R1+0xf78], R0 ;  /* 0x000f780001007387 */ /* 0x0001e20000100800 */
[----:B------:R-:W-:Y:S01]  /*bb800*/  ULDC.64 UR6, c[0x0][0x228] ;  /* 0x00008a0000067ab9 */ /* 0x000fe20000000a00 */
[----:B------:R-:W-:Y:S01]  /*bb810*/  LOP3.LUT R21, R21, 0xffffdfff, RZ, 0xc0, !PT ;  /* 0xffffdfff15157812 */ /* 0x000fe200078ec0ff */
[----:B------:R-:W-:Y:S01]  /*bb820*/  ULDC.64 UR12, c[0x0][0x228] ;  /* 0x00008a00000c7ab9 */ /* 0x000fe20000000a00 */
        /* <DEDUP_REMOVED lines=56> */
[----:B------:R-:W-:Y:S01]  /*bbbb0*/  ULDC UR4, c[0x0][0x248] ;  /* 0x0000920000047ab9 */ /* 0x000fe20000000800 */
[----:B------:R0:W-:Y:S01]  /*bbbc0*/  STL [R1+0xfc8], R0 ;  /* 0x000fc80001007387 */ /* 0x0001e20000100800 */
[----:B------:R-:W-:-:S06]  /*bbbd0*/  ULDC.64 UR6, c[0x0][0x228] ;  /* 0x00008a0000067ab9 */ /* 0x000fcc0000000a00 */
[----:B------:R-:W-:-:S04]  /*bbbe0*/  @P1 LOP3.LUT R21, R21, 0x40, RZ, 0xfc, !PT ;  /* 0x0000004015151812 */ /* 0x000fc800078efcff */
[----:B------:R-:W-:Y:S01]  /*bbbf0*/  LOP3.LUT R21, R21, 0xffffffdf, RZ, 0xc0, !PT ;  /* 0xffffffdf15157812 */ /* 0x000fe200078ec0ff */
[----:B0-----:R-:W-:Y:S01]  /*bbc00*/  VIADD R0, R0, UR4 ;  /* 0x0000000400007c36 */ /* 0x001fe20008000000 */
[----:B------:R-:W-:Y:S02]  /*bbc10*/  UMOV UR4, UR6 ;  /* 0x0000000600047c82 */ /* 0x000fe40008000000 */
[----:B------:R-:W-:Y:S01]  /*bbc20*/  @P0 LOP3.LUT R21, R21, 0x20, RZ, 0xfc, !PT ;  /* 0x0000002015150812 */ /* 0x000fe200078efcff */
[----:B------:R-:W-:Y:S01]  /*bbc30*/  UMOV UR28, UR7 ;  /* 0x00000007001c7c82 */ /* 0x000fe20008000000 */
[----:B------:R-:W-:Y:S01]  /*bbc40*/  ISETP.GE.AND P0, PT, R2, UR5, PT ;  /* 0x0000000502007c0c */ /* 0x000fe2000bf06270 */
[----:B------:R-:W-:-:S03]  /*bbc50*/  ULDC.64 UR6, c[0x0][0x228] ;  /* 0x00008a0000067ab9 */ /* 0x000fc60000000a00 */
        /* <DEDUP_REMOVED lines=14> */
[----:B------:R-:W-:Y:S01]  /*bbd40*/  ULDC.64 UR12, c[0x0][0x228] ;  /* 0x00008a00000c7ab9 */ /* 0x000fe20000000a00 */
[----:B------:R-:W-:Y:S01]  /*bbd50*/  LOP3.LUT R21, R21, 0xfffffffb, RZ, 0xc0, !PT ;  /* 0xfffffffb15157812 */ /* 0x000fe200078ec0ff */
[----:B------:R-:W-:Y:S01]  /*bbd60*/  UMOV UR6, UR12 ;  /* 0x0000000c00067c82 */ /* 0x000fe20008000000 */
[----:B------:R-:W-:Y:S01]  /*bbd70*/  VIADD R2, R3, 0x7f ;  /* 0x0000007f03027836 */ /* 0x000fe20000000000 */
[----:B------:R-:W-:Y:S01]  /*bbd80*/  ISETP.LT.AND P0, PT, R15, UR6, !P0 ;  /* 0x000000060f007c0c */ /* 0x000fe2000c701270 */
[----:B------:R-:W-:Y:S01]  /*bbd90*/  ULDC UR4, c[0x0][0x248] ;  /* 0x0000920000047ab9 */ /* 0x000fe20000000800 */
[----:B------:R0:W-:Y:S01]  /*bbda0*/  STL [R1+0xfd0], R0 ;  /* 0x000fd00001007387 */ /* 0x0001e20000100800 */
[----:B------:R-:W-:-:S04]  /*bbdb0*/  ULDC.64 UR6, c[0x0][0x228] ;  /* 0x00008a0000067ab9 */ /* 0x000fc80000000a00 */
        /* <DEDUP_REMOVED lines=20> */
[----:B------:R-:W-:Y:S02]  /*bbf00*/  @P1 LOP3.LUT R21, R21, 0x1, RZ, 0xfc, !PT ;  /* 0x0000000115151812 */ /* 0x000fe400078efcff */
[----:B------:R-:W-:Y:S01]  /*bbf10*/  ISETP.LT.AND P1, PT, R17, UR4, !P0 ;  /* 0x0000000411007c0c */ /* 0x000fe2000c721270 */
[----:B------:R-:W-:Y:S01]  /*bbf20*/  UMOV UR6, UR12 ;  /* 0x0000000c00067c82 */ /* 0x000fe20008000000 */
        /* <DEDUP_REMOVED lines=28> */
[----:B------:R-:W-:Y:S01]  /*bc0f0*/  VIADD R2, R3, 0x67 ;  /* 0x0000006703027836 */ /* 0x000fe20000000000 */
[----:B------:R-:W-:Y:S01]  /*bc100*/  ISETP.LT.AND P0, PT, R15, UR26, !P0 ;  /* 0x0000001a0f007c0c */ /* 0x000fe2000c701270 */
[----:B------:R-:W-:Y:S01]  /*bc110*/  ULDC.64 UR6, c[0x0][0x228] ;  /* 0x00008a0000067ab9 */ /* 0x000fe20000000a00 */
[----:B------:R-:W-:-:S07]  /*bc120*/  ULDC UR4, c[0x0][0x248] ;  /* 0x0000920000047ab9 */ /* 0x000fce0000000800 */
        /* <DEDUP_REMOVED lines=8> */
[----:B------:R-:W-:Y:S01]  /*bc1b0*/  UMOV UR40, UR13 ;  /* 0x0000000d00287c82 */ /* 0x000fe20008000000 */
[----:B------:R-:W-:Y:S01]  /*bc1c0*/  VIADD R2, R3, 0xbc ;  /* 0x000000bc03027836 */ /* 0x000fe20000000000 */
[----:B------:R-:W-:-:S05]  /*bc1d0*/  ULDC.64 UR12, c[0x0][0x228] ;  /* 0x00008a00000c7ab9 */ /* 0x000fca0000000a00 */
[----:B------:R-:W-:Y:S01]  /*bc1e0*/  @P1 LOP3.LUT R22, R22, 0x1000000, RZ, 0xfc, !PT ;  /* 0x0100000016161812 */ /* 0x000fe200078efcff */
[----:B0-----:R-:W-:Y:S01]  /*bc1f0*/  VIADD R0, R0, UR4 ;  /* 0x0000000400007c36 */ /* 0x001fe20008000000 */
[----:B------:R-:W-:Y:S02]  /*bc200*/  ULDC UR4, c[0x0][0x248] ;  /* 0x0000920000047ab9 */ /* 0x000fe40000000800 */
[----:B------:R-:W-:Y:S01]  /*bc210*/  LOP3.LUT R22, R22, 0xffbfffff, RZ, 0xc0, !PT ;  /* 0xffbfffff16167812 */ /* 0x000fe200078ec0ff */
[----:B------:R-:W-:Y:S01]  /*bc220*/  UMOV UR8, UR13 ;  /* 0x0000000d00087c82 */ /* 0x000fe20008000000 */
[----:B------:R0:W-:Y:S02]  /*bc230*/  STL [R1+0xfe4], R0 ;  /* 0x000fe40001007387 */ /* 0x0001e40000100800 */
[----:B------:R-:W-:Y:S02]  /*bc240*/  @P0 LOP3.LUT R22, R22, 0x400000, RZ, 0xfc, !PT ;  /* 0x0040000016160812 */ /* 0x000fe400078efcff */
[----:B------:R-:W-:Y:S01]  /*bc250*/  ISETP.GE.AND P0, PT, R2, UR8, PT ;  /* 0x0000000802007c0c */ /* 0x000fe2000bf06270 */
[----:B0-----:R-:W-:Y:S01]  /*bc260*/  VIADD R0, R0, UR4 ;  /* 0x0000000400007c36 */ /* 0x001fe20008000000 */
[----:B------:R-:W-:-:S02]  /*bc270*/  ULDC.64 UR4, c[0x0][0x228] ;  /* 0x00008a0000047ab9 */ /* 0x000fc40000000a00 */
[----:B------:R-:W-:Y:S01]  /*bc280*/  IMAD.U32 R4, RZ, RZ, UR5 ;  /* 0x00000005ff047e24 */ /* 0x000fe2000f8e00ff */
[----:B------:R-:W-:Y:S01]  /*bc290*/  UMOV UR6, UR4 ;  /* 0x0000000400067c82 */ /* 0x000fe20008000000 */
[----:B------:R-:W-:Y:S02]  /*bc2a0*/  ULDC.64 UR4, c[0x0][0x228] ;  /* 0x00008a0000047ab9 */ /* 0x000fe40000000a00 */
[----:B------:R-:W-:Y:S02]  /*bc2b0*/  ISETP.LT.AND P1, PT, R17, UR4, !P0 ;  /* 0x0000000411007c0c */ /* 0x000fe4000c721270 */
[----:B------:R-:W-:Y:S01]  /*bc2c0*/  LOP3.LUT R22, R22, 0xff7fffff, RZ, 0xc0, !PT ;  /* 0xff7fffff16167812 */ /* 0x000fe200078ec0ff */
[----:B------:R-:W-:Y:S01]  /*bc2d0*/  IMAD.U32 R8, RZ, RZ, UR12 ;  /* 0x0000000cff087e24 */ /* 0x000fe2000f8e00ff */
[----:B------:R-:W-:Y:S01]  /*bc2e0*/  ISETP.LT.AND P0, PT, R15, UR6, !P0 ;  /* 0x000000060f007c0c */ /* 0x000fe2000c701270 */
[----:B------:R-:W-:Y:S01]  /*bc2f0*/  VIADD R2, R3, 0xb6 ;  /* 0x000000b603027836 */ /* 0x000fe20000000000 */
[----:B------:R0:W-:Y:S01]  /*bc300*/  STL [R1+0xfe8], R0 ;  /* 0x000fe80001007387 */ /* 0x0001e20000100800 */
[----:B------:R-:W-:Y:S01]  /*bc310*/  ULDC UR4, c[0x0][0x248] ;  /* 0x0000920000047ab9 */ /* 0x000fe20000000800 */
[----:B------:R-:W-:-:S05]  /*bc320*/  ULDC.64 UR12, c[0x0][0x228] ;  /* 0x00008a00000c7ab9 */ /* 0x000fca0000000a00 */
[----:B------:R-:W-:-:S04]  /*bc330*/  @P1 LOP3.LUT R22, R22, 0x800000, RZ, 0xfc, !PT ;  /* 0x0080000016161812 */ /* 0x000fc800078efcff */
[----:B------:R-:W-:Y:S01]  /*bc340*/  LOP3.LUT R22, R22, 0xffdfffff, RZ, 0xc0, !PT ;  /* 0xffdfffff16167812 */ /* 0x000fe200078ec0ff */
[----:B------:R-:W-:Y:S01]  /*bc350*/  STL [R1+0x2bfc], R8 ;  /* 0x002bfc0801007387 */ /* 0x000fe20000100800 */
[----:B0-----:R-:W-:Y:S02]  /*bc360*/  VIADD R0, R0, UR4 ;  /* 0x0000000400007c36 */ /* 0x001fe40008000000 */
[----:B------:R-:W-:Y:S01]  /*bc370*/  @P0 LOP3.LUT R22, R22, 0x200000, RZ, 0xfc, !PT ;  /* 0x0020000016160812 */ /* 0x000fe200078efcff */
[----:B------:R0:W-:Y:S01]  /*bc380*/  STL [R1+0xc40], R4 ;  /* 0x000c400401007387 */ /* 0x0001e20000100800 */
[----:B------:R-:W-:Y:S01]  /*bc390*/  ISETP.GE.AND P0, PT, R2, UR5, PT ;  /* 0x0000000502007c0c */ /* 0x000fe2000bf06270 */
[----:B------:R-:W-:Y:S01]  /*bc3a0*/  UMOV UR4, UR12 ;  /* 0x0000000c00047c82 */ /* 0x000fe20008000000 */
        /* <DEDUP_REMOVED lines=14> */
[----:B------:R-:W-:Y:S01]  /*bc490*/  MOV R26, UR30 ;  /* 0x0000001e001a7c02 */ /* 0x000fe20008000f00 */
[----:B------:R-:W-:Y:S01]  /*bc4a0*/  ULDC.64 UR30, c[0x0][0x228] ;  /* 0x00008a00001e7ab9 */ /* 0x000fe20000000a00 */
[----:B------:R-:W-:Y:S01]  /*bc4b0*/  ISETP.LT.AND P1, PT, R17, UR4, !P0 ;  /* 0x0000000411007c0c */ /* 0x000fe2000c721270 */
[----:B------:R-:W-:Y:S01]  /*bc4c0*/  UMOV UR6, UR30 ;  /* 0x0000001e00067c82 */ /* 0x000fe20008000000 */
        /* <DEDUP_REMOVED lines=41> */
[----:B------:R-:W-:Y:S02]  /*bc760*/  IMAD.U32 R21, RZ, RZ, UR13 ;  /* 0x0000000dff157e24 */ /* 0x000fe4000f8e00ff */
        /* <DEDUP_REMOVED lines=88> */
[----:B------:R-:W-:Y:S01]  /*bccf0*/  UMOV UR20, UR25 ;  /* 0x0000001900147c82 */ /* 0x000fe20008000000 */
[----:B------:R-:W-:Y:S01]  /*bcd00*/  ULDC.64 UR12, c[0x0][0x228] ;  /* 0x00008a00000c7ab9 */ /* 0x000fe20000000a00 */
[----:B------:R-:W-:-:S02]  /*bcd10*/  ULDC.64 UR24, c[0x0][0x228] ;  /* 0x00008a0000187ab9 */ /* 0x000fc40000000a00 */
[----:B------:R-:W-:-:S04]  /*bcd20*/  @P1 LOP3.LUT R22, R22, 0x4, RZ, 0xfc, !PT ;  /* 0x0000000416161812 */ /* 0x000fc800078efcff */
[----:B------:R-:W-:Y:S01]  /*bcd30*/  LOP3.LUT R22, R22, 0xfffffffd, RZ, 0xc0, !PT ;  /* 0xfffffffd16167812 */ /* 0x000fe200078ec0ff */
[----:B0-----:R-:W-:-:S03]  /*bcd40*/  VIADD R0, R0, UR4 ;  /* 0x0000000400007c36 */ /* 0x001fc60008000000 */
[----:B------:R-:W-:Y:S02]  /*bcd50*/  @P0 LOP3.LUT R22, R22, 0x2, RZ, 0xfc, !PT ;  /* 0x0000000216160812 */ /* 0x000fe400078efcff */
[----:B------:R-:W-:Y:S01]  /*bcd60*/  ISETP.GE.AND P0, PT, R2, UR5, PT ;  /* 0x0000000502007c0c */ /* 0x000fe2000bf06270 */
[----:B------:R-:W-:-:S03]  /*bcd70*/  UMOV UR4, UR12 ;  /* 0x0000000c00047c82 */ /* 0x000fc60008000000 */
[----:B------:R-:W-:Y:S02]  /*bcd80*/  ISETP.LT.AND P1, PT, R17, UR24, !P0 ;  /* 0x0000001811007c0c */ /* 0x000fe4000c721270 */
[----:B------:R-:W-:Y:S01]  /*bcd90*/  ISETP.LT.AND P0, PT, R15, UR4, !P0 ;  /* 0x000000040f007c0c */ /* 0x000fe2000c701270 */
[----:B------:R-:W-:Y:S01]  /*bcda0*/  VIADD R2, R3, 0x74 ;  /* 0x0000007403027836 */ /* 0x000fe20000000000 */
[----:B------:R-:W-:Y:S01]  /*bcdb0*/  LOP3.LUT R22, R22, 0xfffffffe, RZ, 0xc0, !PT ;  /* 0xfffffffe16167812 */ /* 0x000fe200078ec0ff */
[----:B------:R-:W-:Y:S01]  /*bcdc0*/  ULDC UR4, c[0x0][0x248] ;  /* 0x0000920000047ab9 */ /* 0x000fe20000000800 */
[----:B------:R0:W-:Y:S09]  /*bcdd0*/  STL [R1+0x1014], R0 ;  /* 0x0010140001007387 */ /* 0x0001f20000100800 */
[----:B------:R-:W-:Y:S01]  /*bcde0*/  @P0 LOP3.LUT R20, R20, 0x80000000, RZ, 0xfc, !PT ;  /* 0x8000000014140812 */ /* 0x000fe200078efcff */
[----:B0-----:R-:W-:Y:S01]  /*bcdf0*/  VIADD R0, R0, UR4 ;  /* 0x0000000400007c36 */ /* 0x001fe20008000000 */
[----:B------:R-:W-:Y:S01]  /*bce00*/  ISETP.GE.AND P0, PT, R2, UR25, PT ;  /* 0x0000001902007c0c */ /* 0x000fe2000bf06270 */
[----:B------:R-:W-:Y:S01]  /*bce10*/  ULDC.64 UR4, c[0x0][0x228] ;  /* 0x00008a0000047ab9 */ /* 0x000fe20000000a00 */
[----:B------:R-:W-:Y:S01]  /*bce20*/  @P1 LOP3.LUT R22, R22, 0x1, RZ, 0xfc, !PT ;  /* 0x0000000116161812 */ /* 0x000fe200078efcff */
[----:B------:R-:W-:Y:S01]  /*bce30*/  UMOV UR30, UR13 ;  /* 0x0000000d001e7c82 */ /* 0x000fe20008000000 */
[----:B------:R-:W-:Y:S01]  /*bce40*/  ISETP.LT.AND P1, PT, R17, UR4, !P0 ;  /* 0x0000000411007c0c */ /* 0x000fe2000c721270 */
[----:B------:R-:W-:Y:S01]  /*bce50*/  ULDC.64 UR12, c[0x0][0x228] ;  /* 0x00008a00000c7ab9 */ /* 0x000fe20000000a00 */
        /* <DEDUP_REMOVED lines=27> */
[----:B------:R-:W-:Y:S01]  /*bd010*/  ULDC UR4, c[0x0][0x248] ;  /* 0x0000920000047ab9 */ /* 0x000fe20000000800 */
[----:B------:R-:W-:Y:S01]  /*bd020*/  ISETP.LT.AND P0, PT, R15, UR36, !P0 ;  /* 0x000000240f007c0c */ /* 0x000fe2000c701270 */
[----:B------:R0:W-:Y:S01]  /*bd030*/  STL [R1+0x1020], R0 ;  /* 0x0010200001007387 */ /* 0x0001e20000100800 */
[----:B------:R-:W-:Y:S01]  /*bd040*/  MOV R11, UR43 ;  /* 0x0000002b000b7c02 */ /* 0x000fe20008000f00 */
[----:B------:R-:W-:Y:S01]  /*bd050*/  ULDC.64 UR52, c[0x0][0x228] ;  /* 0x00008a0000347ab9 */ /* 0x000fe20000000a00 */
[----:B------:R-:W-:Y:S01]  /*bd060*/  MOV R28, UR42 ;  /* 0x0000002a001c7c02 */ /* 0x000fe20008000f00 */
[----:B------:R-:W-:-:S06]  /*bd070*/  ULDC.64 UR42, c[0x0][0x228] ;  /* 0x00008a00002a7ab9 */ /* 0x000fcc0000000a00 */
[----:B------:R-:W-:Y:S01]  /*bd080*/  @P1 LOP3.LUT R20, R20, 0x4000000, RZ, 0xfc, !PT ;  /* 0x0400000014141812 */ /* 0x000fe200078efcff */
[----:B0-----:R-:W-:-:S03]  /*bd090*/  VIADD R0, R0, UR4 ;  /* 0x0000000400007c36 */ /* 0x001fc60008000000 */
[----:B------:R-:W-:Y:S01]  /*bd0a0*/  LOP3.LUT R20, R20, 0xfeffffff, RZ, 0xc0, !PT ;  /* 0xfeffffff14147812 */ /* 0x000fe200078ec0ff */
[----:B------:R-:W-:Y:S01]  /*bd0b0*/  UMOV UR4, UR42 ;  /* 0x0000002a00047c82 */ /* 0x000fe20008000000 */
[----:B------:R-:W-:Y:S01]  /*bd0c0*/  UMOV UR50, UR43 ;  /* 0x0000002b00327c82 */ /* 0x000fe20008000000 */
[----:B------:R-:W-:Y:S01]  /*bd0d0*/  ULDC.64 UR42, c[0x0][0x228] ;  /* 0x00008a00002a7ab9 */ /* 0x000fe20000000a00 */
[----:B------:R-:W-:Y:S02]  /*bd0e0*/  @P0 LOP3.LUT R20, R20, 0x1000000, RZ, 0xfc, !PT ;  /* 0x0100000014140812 */ /* 0x000fe400078efcff */
[----:B------:R-:W-:Y:S01]  /*bd0f0*/  ISETP.GE.AND P0, PT, R2, UR53, PT ;  /* 0x0000003502007c0c */ /* 0x000fe2000bf06270 */
[----:B------:R-:W-:-:S03]  /*bd100*/  UMOV UR12, UR42 ;  /* 0x0000002a000c7c82 */ /* 0x000fc60008000000 */
[----:B------:R-:W-:Y:S02]  /*bd110*/  ISETP.LT.AND P1, PT, R17, UR12, !P0 ;  /* 0x0000000c11007c0c */ /* 0x000fe4000c721270 */
[----:B------:R-:W-:Y:S02]  /*bd120*/  ISETP.LT.AND P0, PT, R15, UR4, !P0 ;  /* 0x000000040f007c0c */ /* 0x000fe4000c701270 */
[----:B------:R-:W-:Y:S01]  /*bd130*/  LOP3.LUT R20, R20, 0xfdffffff, RZ, 0xc0, !PT ;  /* 0xfdffffff14147812 */ /* 0x000fe200078ec0ff */
[----:B------:R-:W-:Y:S01]  /*bd140*/  UMOV UR55, UR48 ;  /* 0x0000003000377c82 */ /* 0x000fe20008000000 */
[----:B------:R-:W-:Y:S01]  /*bd150*/  VIADD R2, R3, 0xdb ;  /* 0x000000db03027836 */ /* 0x000fe20000000000 */
[----:B------:R-:W-:Y:S01]  /*bd160*/  UMOV UR48, UR43 ;  /* 0x0000002b00307c82 */ /* 0x000fe20008000000 */
[----:B------:R-:W-:Y:S01]  /*bd170*/  ULDC UR4, c[0x0][0x248] ;  /* 0x0000920000047ab9 */ /* 0x000fe20000000800 */
[----:B------:R0:W-:Y:S01]  /*bd180*/  STL [R1+0x1024], R0 ;  /* 0x0010240001007387 */ /* 0x0001e20000100800 */
[----:B------:R-:W-:-:S03]  /*bd190*/  ULDC.64 UR42, c[0x0][0x228] ;  /* 0x00008a00002a7ab9 */ /* 0x000fc60000000a00 */
[----:B------:R-:W-:-:S04]  /*bd1a0*/  @P1 LOP3.LUT R20, R20, 0x2000000, RZ, 0xfc, !PT ;  /* 0x0200000014141812 */ /* 0x000fc800078efcff */
[----:B------:R-:W-:Y:S01]  /*bd1b0*/  LOP3.LUT R20, R20, 0xffbfffff, RZ, 0xc0, !PT ;  /* 0xffbfffff14147812 */ /* 0x000fe200078ec0ff */
[----:B------:R-:W-:Y:S01]  /*bd1c0*/  UMOV UR46, UR43 ;  /* 0x0000002b002e7c82 */ /* 0x000fe20008000000 */
[----:B0-----:R-:W-:Y:S01]  /*bd1d0*/  VIADD R0, R0, UR4 ;  /* 0x0000000400007c36 */ /* 0x001fe20008000000 */
[----:B------:R-:W-:Y:S01]  /*bd1e0*/  UMOV UR4, UR42 ;  /* 0x0000002a00047c82 */ /* 0x000fe20008000000 */
[----:B------:R-:W-:Y:S01]  /*bd1f0*/  @P0 LOP3.LUT R20, R20, 0x400000, RZ, 0xfc, !PT ;  /* 0x0040000014140812 */ /* 0x000fe200078efcff */
[----:B------:R-:W-:Y:S01]  /*bd200*/  ULDC.64 UR42, c[0x0][0x228] ;  /* 0x00008a00002a7ab9 */ /* 0x000fe20000000a00 */
[----:B------:R-:W-:Y:S01]  /*bd210*/  ISETP.GE.AND P0, PT, R2, UR59, PT ;  /* 0x0000003b02007c0c */ /* 0x000fe2000bf06270 */
[----:B------:R-:W-:-:S03]  /*bd220*/  UMOV UR12, UR42 ;  /* 0x0000002a000c7c82 */ /* 0x000fc60008000000 */
[----:B------:R-:W-:Y:S02]  /*bd230*/  ISETP.LT.AND P1, PT, R17, UR12, !P0 ;  /* 0x0000000c11007c0c */ /* 0x000fe4000c721270 */
[----:B------:R-:W-:Y:S02]  /*bd240*/  ISETP.LT.AND P0, PT, R15, UR4, !P0 ;  /* 0x000000040f007c0c */ /* 0x000fe4000c701270 */
[----:B------:R-:W-:Y:S02]  /*bd250*/  LOP3.LUT R20, R20, 0xff7fffff, RZ, 0xc0, !PT ;  /* 0xff7fffff14147812 */ /* 0x000fe400078ec0ff */
[----:B------:R-:W-:Y:S02]  /*bd260*/  MOV R22, UR50 ;  /* 0x0000003200167c02 */ /* 0x000fe40008000f00 */
[----:B------:R-:W-:Y:S01]  /*bd270*/  MOV R5, UR48 ;  /* 0x0000003000057c02 */ /* 0x000fe20008000f00 */
[----:B------:R-:W-:Y:S01]  /*bd280*/  VIADD R2, R3, 0xdd ;  /* 0x000000dd03027836 */ /* 0x000fe20000000000 */
[----:B------:R-:W-:-:S03]  /*bd290*/  ULDC UR4, c[0x0][0x248] ;  /* 0x0000920000047ab9 */ /* 0x000fc60000000800 */
[----:B------:R-:W-:Y:S01]  /*bd2a0*/  @P1 LOP3.LUT R20, R20, 0x800000, RZ, 0xfc, !PT ;  /* 0x0080000014141812 */ /* 0x000fe200078efcff */
[----:B------:R-:W-:Y:S01]  /*bd2b0*/  STL [R1+0x2c08], R22 ;  /* 0x002c081601007387 */ /* 0x000fe20000100800 */
[----:B------:R-:W-:Y:S01]  /*bd2c0*/  UMOV UR50, UR43 ;  /* 0x0000002b00327c82 */ /* 0x000fe20008000000 */
[----:B------:R-:W-:Y:S01]  /*bd2d0*/  ULDC.64 UR42, c[0x0][0x228] ;  /* 0x00008a00002a7ab9 */ /* 0x000fe20000000a00 */
[----:B------:R-:W-:Y:S01]  /*bd2e0*/  LOP3.LUT R20, R20, 0xffefffff, RZ, 0xc0, !PT ;  /* 0xffefffff14147812 */ /* 0x000fe200078ec0ff */
[----:B------:R-:W-:Y:S01]  /*bd2f0*/  STL [R1+0x2c0c], R5 ;  /* 0x002c0c0501007387 */ /* 0x000fe20000100800 */
[----:B------:R-:W-:-:S03]  /*bd300*/  UMOV UR48, UR43 ;  /* 0x0000002b00307c82 */ /* 0x000fc60008000000 */
[----:B------:R0:W-:Y:S01]  /*bd310*/  STL [R1+0x1028], R0 ;  /* 0x0010280001007387 */ /* 0x0001e20000100800 */
[----:B------:R-:W-:Y:S02]  /*bd320*/  @P0 LOP3.LUT R20, R20, 0x100000, RZ, 0xfc, !PT ;  /* 0x0010000014140812 */ /* 0x000fe400078efcff */
[----:B------:R-:W-:Y:S01]  /*bd330*/  ISETP.GE.AND P0, PT, R2, UR57, PT ;  /* 0x0000003902007c0c */ /* 0x000fe2000bf06270 */
[----:B0-----:R-:W-:Y:S01]  /*bd340*/  VIADD R0, R0, UR4 ;  /* 0x0000000400007c36 */ /* 0x001fe20008000000 */
[----:B------:R-:W-:Y:S01]  /*bd350*/  UMOV UR4, UR42 ;  /* 0x0000002a00047c82 */ /* 0x000fe20008000000 */
[----:B------:R-:W-:Y:S02]  /*bd360*/  ULDC.64 UR42, c[0x0][0x228] ;  /* 0x00008a00002a7ab9 */ /* 0x000fe40000000a00 */
[----:B------:R-:W-:Y:S02]  /*bd370*/  UMOV UR12, UR42 ;  /* 0x0000002a000c7c82 */ /* 0x000fe40008000000 */
[----:B------:R-:W-:-:S02]  /*bd380*/  ISETP.LT.AND P1, PT, R17, UR12, !P0 ;  /* 0x0000000c11007c0c */ /* 0x000fc4000c721270 */
[----:B------:R-:W-:Y:S02]  /*bd390*/  ISETP.LT.AND P0, PT, R15, UR4, !P0 ;  /* 0x000000040f007c0c */ /* 0x000fe4000c701270 */
[----:B------:R-:W-:Y:S01]  /*bd3a0*/  LOP3.LUT R20, R20, 0xffdfffff, RZ, 0xc0, !PT ;  /* 0xffdfffff14147812 */ /* 0x000fe200078ec0ff */
[----:B------:R-:W-:Y:S01]  /*bd3b0*/  VIADD R2, R3, 0xdf ;  /* 0x000000df03027836 */ /* 0x000fe20000000000 */
[----:B------:R-:W-:Y:S01]  /*bd3c0*/  MOV R29, UR19 ;  /* 0x00000013001d7c02 */ /* 0x000fe20008000f00 */
[----:B------:R-:W-:Y:S01]  /*bd3d0*/  UMOV UR8, UR31 ;  /* 0x0000001f00087c82 */ /* 0x000fe20008000000 */
[----:B------:R-:W-:Y:S01]  /*bd3e0*/  MOV R10, UR46 ;  /* 0x0000002e000a7c02 */ /* 0x000fe20008000f00 */
[----:B------:R-:W-:-:S04]  /*bd3f0*/  ULDC UR4, c[0x0][0x248] ;  /* 0x0000920000047ab9 */ /* 0x000fc80000000800 */
[----:B------:R-:W-:Y:S01]  /*bd400*/  @P1 LOP3.LUT R20, R20, 0x200000, RZ, 0xfc, !PT ;  /* 0x0020000014141812 */ /* 0x000fe200078efcff */
[----:B------:R-:W-:Y:S01]  /*bd410*/  UMOV UR31, UR55 ;  /* 0x00000037001f7c82 */ /* 0x000fe20008000000 */
[----:B------:R-:W-:Y:S01]  /*bd420*/  UMOV UR19, UR54 ;  /* 0x0000003600137c82 */ /* 0x000fe20008000000 */
[----:B------:R-:W-:Y:S01]  /*bd430*/  ULDC.64 UR54, c[0x0][0x228] ;  /* 0x00008a0000367ab9 */ /* 0x000fe20000000a00 */
[----:B------:R-:W-:-:S04]  /*bd440*/  LOP3.LUT R20, R20, 0xfffbffff, RZ, 0xc0, !PT ;  /* 0xfffbffff14147812 */ /* 0x000fc800078ec0ff */
[----:B------:R-:W-:Y:S02]  /*bd450*/  @P0 LOP3.LUT R20, R20, 0x40000, RZ, 0xfc, !PT ;  /* 0x0004000014140812 */ /* 0x000fe400078efcff */
[----:B------:R-:W-:Y:S02]  /*bd460*/  ISETP.GE.AND P0, PT, R2, UR55, PT ;  /* 0x0000003702007c0c */ /* 0x000fe4000bf06270 */
[----:B------:R-:W-:Y:S02]  /*bd470*/  MOV R14, UR50 ;  /* 0x00000032000e7c02 */ /* 0x000fe40008000f00 */
[----:B------:R-:W-:Y:S01]  /*bd480*/  ISETP.LT.AND P1, PT, R17, UR52, !P0 ;  /* 0x0000003411007c0c */ /* 0x000fe2000c721270 */
[----:B------:R-:W-:Y:S01]  /*bd490*/  STL [R1+0x2c10], R10 ;  /* 0x002c100a01007387 */ /* 0x000fe20000100800 */
[----:B------:R-:W-:Y:S01]  /*bd4a0*/  UMOV UR46, UR43 ;  /* 0x0000002b002e7c82 */ /* 0x000fe20008000000 */
[----:B------:R-:W-:Y:S01]  /*bd4b0*/  ULDC.64 UR42, c[0x0][0x228] ;  /* 0x00008a00002a7ab9 */ /* 0x000fe20000000a00 */
[----:B------:R-:W-:Y:S01]  /*bd4c0*/  LOP3.LUT R20, R20, 0xfff7ffff, RZ, 0xc0, !PT ;  /* 0xfff7ffff14147812 */ /* 0x000fe200078ec0ff */
[----:B------:R-:W-:Y:S01]  /*bd4d0*/  STL [R1+0x2c14], R14 ;  /* 0x002c140e01007387 */ /* 0x000fe20000100800 */
[----:B------:R-:W-:Y:S01]  /*bd4e0*/  VIADD R2, R3, 0xe1 ;  /* 0x000000e103027836 */ /* 0x000fe20000000000 */
[----:B------:R-:W-:-:S02]  /*bd4f0*/  ULDC.64 UR52, c[0x0][0x228] ;  /* 0x00008a0000347ab9 */ /* 0x000fc40000000a00 */
[----:B------:R0:W-:Y:S02]  /*bd500*/  STL [R1+0x102c], R0 ;  /* 0x00102c0001007387 */ /* 0x0001e40000100800 */
[----:B0-----:R-:W-:Y:S01]  /*bd510*/  VIADD R0, R0, UR4 ;  /* 0x0000000400007c36 */ /* 0x001fe20008000000 */
[----:B------:R-:W-:Y:S02]  /*bd520*/  UMOV UR4, UR42 ;  /* 0x0000002a00047c82 */ /* 0x000fe40008000000 */
[----:B------:R-:W-:Y:S02]  /*bd530*/  ISETP.LT.AND P0, PT, R15, UR4, !P0 ;  /* 0x000000040f007c0c */ /* 0x000fe4000c701270 */
[----:B------:R-:W-:Y:S02]  /*bd540*/  MOV R9, UR48 ;  /* 0x0000003000097c02 */ /* 0x000fe40008000f00 */
[----:B------:R-:W-:Y:S01]  /*bd550*/  MOV R18, UR46 ;  /* 0x0000002e00127c02 */ /* 0x000fe20008000f00 */
[----:B------:R-:W-:Y:S01]  /*bd560*/  UMOV UR50, UR43 ;  /* 0x0000002b00327c82 */ /* 0x000fe20008000000 */
[----:B------:R-:W-:Y:S01]  /*bd570*/  @P1 LOP3.LUT R20, R20, 0x80000, RZ, 0xfc, !PT ;  /* 0x0008000014141812 */ /* 0x000fe200078efcff */
[----:B------:R-:W-:Y:S01]  /*bd580*/  STL [R1+0x2c18], R9 ;  /* 0x002c180901007387 */ /* 0x000fe20000100800 */
[----:B------:R-:W-:Y:S01]  /*bd590*/  ULDC UR4, c[0x0][0x248] ;  /* 0x0000920000047ab9 */ /* 0x000fe20000000800 */
[----:B------:R-:W-:Y:S01]  /*bd5a0*/  ULDC.64 UR42, c[0x0][0x228] ;  /* 0x00008a00002a7ab9 */ /* 0x000fe20000000a00 */
[----:B------:R-:W-:-:S04]  /*bd5b0*/  LOP3.LUT R20, R20, 0xfffeffff, RZ, 0xc0, !PT ;  /* 0xfffeffff14147812 */ /* 0x000fc800078ec0ff */
[----:B------:R-:W-:Y:S02]  /*bd5c0*/  @P0 LOP3.LUT R20, R20, 0x10000, RZ, 0xfc, !PT ;  /* 0x0001000014140812 */ /* 0x000fe400078efcff */
[----:B------:R-:W-:Y:S01]  /*bd5d0*/  ISETP.GE.AND P0, PT, R2, UR53, PT ;  /* 0x0000003502007c0c */ /* 0x000fe2000bf06270 */
[----:B------:R-:W-:Y:S03]  /*bd5e0*/  STL [R1+0x2c1c], R18 ;  /* 0x002c1c1201007387 */ /* 0x000fe60000100800 */
[----:B------:R-:W-:Y:S01]  /*bd5f0*/  ISETP.LT.AND P1, PT, R17, UR58, !P0 ;  /* 0x0000003a11007c0c */ /* 0x000fe2000c721270 */
[----:B------:R0:W-:Y:S01]  /*bd600*/  STL [R1+0x1030], R0 ;  /* 0x0010300001007387 */ /* 0x0001e20000100800 */
[----:B------:R-:W-:Y:S01]  /*bd610*/  LOP3.LUT R20, R20, 0xfffdffff, RZ, 0xc0, !PT ;  /* 0xfffdffff14147812 */ /* 0x000fe200078ec0ff */
[----:B------:R-:W-:Y:S01]  /*bd620*/  VIADD R2, R3, 0xe3 ;  /* 0x000000e303027836 */ /* 0x000fe20000000000 */
[----:B------:R-:W-:Y:S01]  /*bd630*/  ULDC.64 UR58, c[0x0][0x228] ;  /* 0x00008a00003a7ab9 */ /* 0x000fe20000000a00 */
[----:B0-----:R-:W-:Y:S01]  /*bd640*/  VIADD R0, R0, UR4 ;  /* 0x0000000400007c36 */ /* 0x001fe20008000000 */
[----:B------:R-:W-:-:S02]  /*bd650*/  UMOV UR4, UR42 ;  /* 0x0000002a00047c82 */ /* 0x000fc40008000000 */
[----:B------:R-:W-:Y:S02]  /*bd660*/  ISETP.LT.AND P0, PT, R15, UR4, !P0 ;  /* 0x000000040f007c0c */ /* 0x000fe4000c701270 */
[----:B------:R-:W-:Y:S01]  /*bd670*/  MOV R16, UR50 ;  /* 0x0000003200107c02 */ /* 0x000fe20008000f00 */
[----:B------:R-:W-:Y:S02]  /*bd680*/  UMOV UR48, UR43 ;  /* 0x0000002b00307c82 */ /* 0x000fe40008000000 */
[----:B------:R-:W-:Y:S01]  /*bd690*/  @P1 LOP3.LUT R20, R20, 0x20000, RZ, 0xfc, !PT ;  /* 0x0002000014141812 */ /* 0x000fe200078efcff */
[----:B------:R-:W-:Y:S01]  /*bd6a0*/  ULDC UR4, c[0x0][0x248] ;  /* 0x0000920000047ab9 */ /* 0x000fe20000000800 */
[----:B------:R-:W-:Y:S02]  /*bd6b0*/  ULDC.64 UR42, c[0x0][0x228] ;  /* 0x00008a00002a7ab9 */ /* 0x000fe40000000a00 */
        /* <DEDUP_REMOVED lines=79> */
[----:B------:R-:W-:Y:S01]  /*bdbb0*/  ISETP.LT.AND P0, PT, R15, UR4, !P0 ;  /* 0x000000040f007c0c */ /* 0x000fe2000c701270 */
[----:B------:R-:W-:-:S04]  /*bdbc0*/  UMOV UR50, UR43 ;  /* 0x0000002b00327c82 */ /* 0x000fc80008000000 */
[----:B------:R-:W-:Y:S01]  /*bdbd0*/  @P1 LOP3.LUT R20, R20, 0x80, RZ, 0xfc, !PT ;  /* 0x0000008014141812 */ /* 0x000fe200078efcff */
[----:B------:R-:W-:Y:S01]  /*bdbe0*/  ULDC UR4, c[0x0][0x248] ;  /* 0x0000920000047ab9 */ /* 0x000fe20000000800 */
[----:B------:R-:W-:Y:S01]  /*bdbf0*/  MOV R8, UR46 ;  /* 0x0000002e00087c02 */ /* 0x000fe20008000f00 */
[----:B------:R-:W-:Y:S01]  /*bdc00*/  ULDC.64 UR42, c[0x0][0x228] ;  /* 0x00008a00002a7ab9 */ /* 0x000fe20000000a00 */
[----:B------:R-:W-:-:S04]  /*bdc10*/  LOP3.LUT R20, R20, 0xffffffef, RZ, 0xc0, !PT ;  /* 0xffffffef14147812 */ /* 0x000fc800078ec0ff */
[----:B------:R-:W-:Y:S02]  /*bdc20*/  @P0 LOP3.LUT R20, R20, 0x10, RZ, 0xfc, !PT ;  /* 0x0000001014140812 */ /* 0x000fe400078efcff */
[----:B------:R-:W-:-:S04]  /*bdc30*/  ISETP.GE.AND P0, PT, R4, UR57, PT ;  /* 0x0000003904007c0c */ /* 0x000fc8000bf06270 */
[----:B------:R-:W-:Y:S01]  /*bdc40*/  ISETP.LT.AND P1, PT, R17, UR54, !P0 ;  /* 0x0000003611007c0c */ /* 0x000fe2000c721270 */
[----:B------:R-:W-:Y:S01]  /*bdc50*/  VIADD R2, R0, UR4 ;  /* 0x0000000400027c36 */ /* 0x000fe20008000000 */
[----:B------:R-:W-:Y:S01]  /*bdc60*/  UMOV UR4, UR42 ;  /* 0x0000002a00047c82 */ /* 0x000fe20008000000 */
[----:B------:R-:W-:Y:S01]  /*bdc70*/  STL [R1+0x2c38], R8 ;  /* 0x002c380801007387 */ /* 0x000fe20000100800 */
[----:B------:R-:W-:Y:S01]  /*bdc80*/  MOV R21, UR50 ;  /* 0x0000003200157c02 */ /* 0x000fe20008000f00 */
[----:B------:R-:W-:Y:S01]  /*bdc90*/  UMOV UR48, UR43 ;  /* 0x0000002b00307c82 */ /* 0x000fe20008000000 */
[----:B------:R-:W-:Y:S01]  /*bdca0*/  ISETP.LT.AND P0, PT, R15, UR4, !P0 ;  /* 0x000000040f007c0c */ /* 0x000fe2000c701270 */
[----:B------:R0:W-:Y:S01]  /*bdcb0*/  STL [R1+0x104c], R0 ;  /* 0x00104c0001007387 */ /* 0x0001e20000100800 */
[----:B------:R-:W-:Y:S01]  /*bdcc0*/  LOP3.LUT R20, R20, 0xffffffdf, RZ, 0xc0, !PT ;  /* 0xffffffdf14147812 */ /* 0x000fe200078ec0ff */
[----:B------:R-:W-:Y:S01]  /*bdcd0*/  ULDC UR4, c[0x0][0x248] ;  /* 0x0000920000047ab9 */ /* 0x000fe20000000800 */
[----:B------:R-:W-:Y:S01]  /*bdce0*/  ULDC.64 UR54, c[0x0][0x228] ;  /* 0x00008a0000367ab9 */ /* 0x000fe20000000a00 */
[----:B------:R-:W-:Y:S01]  /*bdcf0*/  STL [R1+0x2c3c], R21 ;  /* 0x002c3c1501007387 */ /* 0x000fe20000100800 */
[----:B------:R-:W-:Y:S01]  /*bdd00*/  ULDC.64 UR42, c[0x0][0x228] ;  /* 0x00008a00002a7ab9 */ /* 0x000fe20000000a00 */
[----:B------:R-:W-:-:S02]  /*bdd10*/  @P1 LOP3.LUT R20, R20, 0x20, RZ, 0xfc, !PT ;  /* 0x0000002014141812 */ /* 0x000fc400078efcff */
[----:B0-----:R-:W-:Y:S01]  /*bdd20*/  MOV R0, UR48 ;  /* 0x0000003000007c02 */ /* 0x001fe20008000f00 */
[----:B------:R-:W-:Y:S01]  /*bdd30*/  STL [R1+0x1050], R2 ;  /* 0x0010500201007387 */ /* 0x000fe20000100800 */
[----:B------:R-:W-:-:S03]  /*bdd40*/  LOP3.LUT R20, R20, 0xfffffffb, RZ, 0xc0, !PT ;  /* 0xfffffffb14147812 */ /* 0x000fc600078ec0ff */
[----:B------:R0:W-:Y:S01]  /*bdd50*/  STL [R1+0x2c40], R0 ;  /* 0x002c400001007387 */ /* 0x0001e20000100800 */
[----:B------:R-:W-:Y:S01]  /*bdd60*/  @P0 LOP3.LUT R20, R20, 0x4, RZ, 0xfc, !PT ;  /* 0x0000000414140812 */ /* 0x000fe200078efcff */
[----:B0-----:R-:W-:Y:S02]  /*bdd70*/  VIADD R0, R2, UR4 ;  /* 0x0000000402007c36 */ /* 0x001fe40008000000 */
[----:B------:R-:W-:-:S05]  /*bdd80*/  VIADD R2, R3, 0xef ;  /* 0x000000ef03027836 */ /* 0x000fca0000000000 */
[----:B------:R-:W-:-:S04]  /*bdd90*/  ISETP.GE.AND P0, PT, R2, UR55, PT ;  /* 0x0000003702007c0c */ /* 0x000fc8000bf06270 */
[----:B------:R-:W-:Y:S01]  /*bdda0*/  ISETP.LT.AND P1, PT, R17, UR52, !P0 ;  /* 0x0000003411007c0c */ /* 0x000fe2000c721270 */
[----:B------:R-:W-:Y:S01]  /*bddb0*/  UMOV UR4, UR42 ;  /* 0x0000002a00047c82 */ /* 0x000fe20008000000 */
[----:B------:R-:W-:Y:S01]  /*bddc0*/  LOP3.LUT R20, R20, 0xfffffff7, RZ, 0xc0, !PT ;  /* 0xfffffff714147812 */ /* 0x000fe200078ec0ff */
[----:B------:R-:W-:Y:S01]  /*bddd0*/  VIADD R2, R3, 0xf1 ;  /* 0x000000f103027836 */ /* 0x000fe20000000000 */
[----:B------:R-:W-:Y:S01]  /*bdde0*/  ISETP.LT.AND P0, PT, R15, UR4, !P0 ;  /* 0x000000040f007c0c */ /* 0x000fe2000c701270 */
[----:B------:R-:W-:Y:S01]  /*bddf0*/  ULDC.64 UR52, c[0x0][0x228] ;  /* 0x00008a0000347ab9 */ /* 0x000fe20000000a00 */
[----:B------:R-:W-:Y:S01]  /*bde00*/  UMOV UR46, UR43 ;  /* 0x0000002b002e7c82 */ /* 0x000fe20008000000 */
[----:B------:R-:W-:Y:S01]  /*bde10*/  ULDC UR4, c[0x0][0x248] ;  /* 0x0000920000047ab9 */ /* 0x000fe20000000800 */
[----:B------:R0:W-:Y:S01]  /*bde20*/  STL [R1+0x1054], R0 ;  /* 0x0010540001007387 */ /* 0x0001e20000100800 */
[----:B------:R-:W-:-:S04]  /*bde30*/  ULDC.64 UR42, c[0x0][0x228] ;  /* 0x00008a00002a7ab9 */ /* 0x000fc80000000a00 */
[----:B------:R-:W-:-:S04]  /*bde40*/  @P1 LOP3.LUT R20, R20, 0x8, RZ, 0xfc, !PT ;  /* 0x0000000814141812 */ /* 0x000fc800078efcff */
[----:B------:R-:W-:Y:S01]  /*bde50*/  LOP3.LUT R20, R20, 0xfffffffe, RZ, 0xc0, !PT ;  /* 0xfffffffe14147812 */ /* 0x000fe200078ec0ff */
[----:B0-----:R-:W-:-:S03]  /*bde60*/  VIADD R0, R0, UR4 ;  /* 0x0000000400007c36 */ /* 0x001fc60008000000 */
[----:B------:R-:W-:Y:S02]  /*bde70*/  @P0 LOP3.LUT R20, R20, 0x1, RZ, 0xfc, !PT ;  /* 0x0000000114140812 */ /* 0x000fe400078efcff */
[----:B------:R-:W-:Y:S01]  /*bde80*/  ISETP.GE.AND P0, PT, R2, UR53, PT ;  /* 0x0000003502007c0c */ /* 0x000fe2000bf06270 */
[----:B------:R-:W-:-:S03]  /*bde90*/  UMOV UR4, UR42 ;  /* 0x0000002a00047c82 */ /* 0x000fc60008000000 */
[----:B------:R-:W-:Y:S01]  /*bdea0*/  ISETP.LT.AND P1, PT, R17, UR58, !P0 ;  /* 0x0000003a11007c0c */ /* 0x000fe2000c721270 */
[----:B------:R-:W-:Y:S01]  /*bdeb0*/  VIADD R2, R3, 0xf3 ;  /* 0x000000f303027836 */ /* 0x000fe20000000000 */
[----:B------:R-:W-:Y:S01]  /*bdec0*/  ISETP.LT.AND P0, PT, R15, UR4, !P0 ;  /* 0x000000040f007c0c */ /* 0x000fe2000c701270 */
[----:B------:R-:W-:Y:S01]  /*bded0*/  ULDC.64 UR58, c[0x0][0x228] ;  /* 0x00008a00003a7ab9 */ /* 0x000fe20000000a00 */
[----:B------:R-:W-:Y:S02]  /*bdee0*/  LOP3.LUT R19, R19, 0xbfffffff, RZ, 0xc0, !PT ;  /* 0xbfffffff13137812 */ /* 0x000fe400078ec0ff */
[----:B------:R-:W-:Y:S01]  /*bdef0*/  MOV R22, UR46 ;  /* 0x0000002e00167c02 */ /* 0x000fe20008000f00 */
[----:B------:R-:W-:Y:S01]  /*bdf00*/  UMOV UR50, UR43 ;  /* 0x0000002b00327c82 */ /* 0x000fe20008000000 */
[----:B------:R-:W-:Y:S01]  /*bdf10*/  LOP3.LUT R20, R20, 0xfffffffd, RZ, 0xc0, !PT ;  /* 0xfffffffd14147812 */ /* 0x000fe200078ec0ff */
[----:B------:R-:W-:Y:S01]  /*bdf20*/  ULDC UR4, c[0x0][0x248] ;  /* 0x0000920000047ab9 */ /* 0x000fe20000000800 */
[----:B------:R-:W-:-:S05]  /*bdf30*/  ULDC.64 UR42, c[0x0][0x228] ;  /* 0x00008a00002a7ab9 */ /* 0x000fca0000000a00 */
[----:B------:R-:W-:Y:S02]  /*bdf40*/  @P0 LOP3.LUT R19, R19, 0x40000000, RZ, 0xfc, !PT ;  /* 0x4000000013130812 */ /* 0x000fe400078efcff */
[----:B------:R-:W-:Y:S02]  /*bdf50*/  ISETP.GE.AND P0, PT, R2, UR59, PT ;  /* 0x0000003b02007c0c */ /* 0x000fe4000bf06270 */
[----:B------:R-:W-:Y:S02]  /*bdf60*/  @P1 LOP3.LUT R20, R20, 0x2, RZ, 0xfc, !PT ;  /* 0x0000000214141812 */ /* 0x000fe400078efcff */
[----:B------:R-:W-:Y:S01]  /*bdf70*/  ISETP.LT.AND P1, PT, R17, UR56, !P0 ;  /* 0x0000003811007c0c */ /* 0x000fe2000c721270 */
[----:B------:R-:W-:Y:S01]  /*bdf80*/  STL [R1+0x2c44], R22 ;  /* 0x002c441601007387 */ /* 0x000fe20000100800 */
[----:B------:R-:W-:Y:S01]  /*bdf90*/  LOP3.LUT R19, R19, 0x7fffffff, RZ, 0xc0, !PT ;  /* 0x7fffffff13137812 */ /* 0x000fe200078ec0ff */
[----:B------:R-:W-:Y:S01]  /*bdfa0*/  VIADD R2, R3, 0xf5 ;  /* 0x000000f503027836 */ /* 0x000fe20000000000 */
[----:B------:R-:W-:Y:S01]  /*bdfb0*/  ULDC.64 UR56, c[0x0][0x228] ;  /* 0x00008a0000387ab9 */ /* 0x000fe20000000a00 */
[----:B------:R0:W-:Y:S02]  /*bdfc0*/  STL [R1+0x1058], R0 ;  /* 0x0010580001007387 */ /* 0x0001e40000100800 */
[----:B0-----:R-:W-:Y:S01]  /*bdfd0*/  VIADD R0, R0, UR4 ;  /* 0x0000000400007c36 */ /* 0x001fe20008000000 */
[----:B------:R-:W-:-:S02]  /*bdfe0*/  UMOV UR4, UR42 ;  /* 0x0000002a00047c82 */ /* 0x000fc40008000000 */
[----:B------:R-:W-:Y:S02]  /*bdff0*/  ISETP.LT.AND P0, PT, R15, UR4, !P0 ;  /* 0x000000040f007c0c */ /* 0x000fe4000c701270 */
[----:B------:R-:W-:Y:S01]  /*be000*/  MOV R5, UR50 ;  /* 0x0000003200057c02 */ /* 0x000fe20008000f00 */
[----:B------:R-:W-:Y:S01]  /*be010*/  UMOV UR48, UR43 ;  /* 0x0000002b00307c82 */ /* 0x000fe20008000000 */
[----:B------:R-:W-:Y:S01]  /*be020*/  @P1 LOP3.LUT R19, R19, 0x80000000, RZ, 0xfc, !PT ;  /* 0x8000000013131812 */ /* 0x000fe200078efcff */
[----:B------:R-:W-:Y:S01]  /*be030*/  ULDC UR4, c[0x0][0x248] ;  /* 0x0000920000047ab9 */ /* 0x000fe20000000800 */
[----:B------:R-:W-:Y:S02]  /*be040*/  ULDC.64 UR42, c[0x0][0x228] ;  /* 0x00008a00002a7ab9 */ /* 0x000fe40000000a00 */
[----:B------:R-:W-:-:S05]  /*be050*/  LOP3.LUT R19, R19, 0xefffffff, RZ, 0xc0, !PT ;  /* 0xefffffff13137812 */ /* 0x000fca00078ec0ff */
[----:B------:R-:W-:Y:S02]  /*be060*/  @P0 LOP3.LUT R19, R19, 0x10000000, RZ, 0xfc, !PT ;  /* 0x1000000013130812 */ /* 0x000fe400078efcff */
[----:B------:R-:W-:Y:S01]  /*be070*/  ISETP.GE.AND P0, PT, R2, UR57, PT ;  /* 0x0000003902007c0c */ /* 0x000fe2000bf06270 */
[----:B------:R-:W-:Y:S03]  /*be080*/  STL [R1+0x2c48], R5 ;  /* 0x002c480501007387 */ /* 0x000fe60000100800 */
        /* <DEDUP_REMOVED lines=8> */
[----:B------:R-:W-:Y:S01]  /*be110*/  ISETP.LT.AND P0, PT, R15, UR4, !P0 ;  /* 0x000000040f007c0c */ /* 0x000fe2000c701270 */
[----:B------:R-:W-:Y:S02]  /*be120*/  UMOV UR46, UR43 ;  /* 0x0000002b002e7c82 */ /* 0x000fe40008000000 */
[----:B------:R-:W-:Y:S01]  /*be130*/  @P1 LOP3.LUT R19, R19, 0x20000000, RZ, 0xfc, !PT ;  /* 0x2000000013131812 */ /* 0x000fe200078efcff */
[----:B------:R-:W-:Y:S01]  /*be140*/  ULDC UR4, c[0x0][0x248] ;  /* 0x0000920000047ab9 */ /* 0x000fe20000000800 */
[----:B------:R-:W-:Y:S01]  /*be150*/  MOV R20, UR48 ;  /* 0x0000003000147c02 */ /* 0x000fe20008000f00 */
[----:B------:R-:W-:Y:S01]  /*be160*/  ULDC.64 UR42, c[0x0][0x228] ;  /* 0x00008a00002a7ab9 */ /* 0x000fe20000000a00 */
[----:B------:R-:W-:-:S06]  /*be170*/  LOP3.LUT R19, R19, 0xfbffffff, RZ, 0xc0, !PT ;  /* 0xfbffffff13137812 */ /* 0x000fcc00078ec0ff */
        /* <DEDUP_REMOVED lines=184> */
[----:B------:R-:W-:Y:S02]  /*bed00*/  ULDC.64 UR42, c[0x0][0x228] ;  /* 0x00008a00002a7ab9 */ /* 0x000fe40000000a00 */
[----:B------:R-:W-:-:S04]  /*bed10*/  LOP3.LUT R19, R19, 0xffffffef, RZ, 0xc0, !PT ;  /* 0xffffffef13137812 */ /* 0x000fc800078ec0ff */
[----:B------:R-:W-:Y:S02]  /*bed20*/  @P0 LOP3.LUT R19, R19, 0x10, RZ, 0xfc, !PT ;  /* 0x0000001013130812 */ /* 0x000fe400078efcff */
[----:B------:R-:W-:-:S04]  /*bed30*/  ISETP.GE.AND P0, PT, R4, UR57, PT ;  /* 0x0000003904007c0c */ /* 0x000fc8000bf06270 */
[----:B------:R-:W-:Y:S01]  /*bed40*/  ISETP.LT.AND P1, PT, R17, UR54, !P0 ;  /* 0x0000003611007c0c */ /* 0x000fe2000c721270 */
[----:B------:R-:W-:Y:S01]  /*bed50*/  VIADD R2, R0, UR4 ;  /* 0x0000000400027c36 */ /* 0x000fe20008000000 */
[----:B------:R-:W-:Y:S01]  /*bed60*/  UMOV UR4, UR42 ;  /* 0x0000002a00047c82 */ /* 0x000fe20008000000 */
[----:B------:R-:W-:Y:S01]  /*bed70*/  LOP3.LUT R19, R19, 0xffffffdf, RZ, 0xc0, !PT ;  /* 0xffffffdf13137812 */ /* 0x000fe200078ec0ff */
[----:B------:R-:W-:Y:S01]  /*bed80*/  VIADD R4, R3, 0x10f ;  /* 0x0000010f03047836 */ /* 0x000fe20000000000 */
[----:B------:R-:W-:Y:S01]  /*bed90*/  ISETP.LT.AND P0, PT, R15, UR4, !P0 ;  /* 0x000000040f007c0c */ /* 0x000fe2000c701270 */
[----:B------:R-:W-:Y:S01]  /*beda0*/  ULDC.64 UR54, c[0x0][0x228] ;  /* 0x00008a0000367ab9 */ /* 0x000fe20000000a00 */
[----:B------:R-:W-:Y:S01]  /*bedb0*/  STL [R1+0x108c], R0 ;  /* 0x00108c0001007387 */ /* 0x000fe20000100800 */
[----:B------:R-:W-:Y:S01]  /*bedc0*/  UMOV UR46, UR43 ;  /* 0x0000002b002e7c82 */ /* 0x000fe20008000000 */
[----:B------:R-:W-:Y:S01]  /*bedd0*/  ULDC UR4, c[0x0][0x248] ;  /* 0x0000920000047ab9 */ /* 0x000fe20000000800 */
[----:B------:R-:W-:-:S03]  /*bede0*/  ULDC.64 UR42, c[0x0][0x228] ;  /* 0x00008a00002a7ab9 */ /* 0x000fc60000000a00 */
[----:B------:R-:W-:-:S04]  /*bedf0*/  @P1 LOP3.LUT R19, R19, 0x20, RZ, 0xfc, !PT ;  /* 0x0000002013131812 */ /* 0x000fc800078efcff */
[----:B------:R-:W-:-:S04]  /*bee00*/  LOP3.LUT R19, R19, 0xfffffffb, RZ, 0xc0, !PT ;  /* 0xfffffffb13137812 */ /* 0x000fc800078ec0ff */
[----:B------:R-:W-:Y:S02]  /*bee10*/  @P0 LOP3.LUT R19, R19, 0x4, RZ, 0xfc, !PT ;  /* 0x0000000413130812 */ /* 0x000fe400078efcff */
[----:B------:R-:W-:-:S04]  /*bee20*/  ISETP.GE.AND P0, PT, R4, UR55, PT ;  /* 0x0000003704007c0c */ /* 0x000fc8000bf06270 */
[----:B------:R-:W-:Y:S01]  /*bee30*/  ISETP.LT.AND P1, PT, R17, UR52, !P0 ;  /* 0x0000003411007c0c */ /* 0x000fe2000c721270 */
[----:B------:R0:W-:Y:S01]  /*bee40*/  STL [R1+0x1090], R2 ;  /* 0x0010900201007387 */ /* 0x0001e20000100800 */
[----:B------:R-:W-:Y:S01]  /*bee50*/  LOP3.LUT R19, R19, 0xfffffff7, RZ, 0xc0, !PT ;  /* 0xfffffff713137812 */ /* 0x000fe200078ec0ff */
[----:B------:R-:W-:Y:S01]  /*bee60*/  VIADD R4, R3, 0x111 ;  /* 0x0000011103047836 */ /* 0x000fe20000000000 */
[----:B------:R-:W-:Y:S01]  /*bee70*/  ULDC.64 UR52, c[0x0][0x228] ;  /* 0x00008a0000347ab9 */ /* 0x000fe20000000a00 */
[----:B0-----:R-:W-:Y:S01]  /*bee80*/  VIADD R2, R2, UR4 ;  /* 0x0000000402027c36 */ /* 0x001fe20008000000 */
[----:B------:R-:W-:Y:S02]  /*bee90*/  UMOV UR4, UR42 ;  /* 0x0000002a00047c82 */ /* 0x000fe40008000000 */
[----:B------:R-:W-:Y:S01]  /*beea0*/  ISETP.LT.AND P0, PT, R15, UR4, !P0 ;  /* 0x000000040f007c0c */ /* 0x000fe2000c701270 */
[----:B------:R-:W-:-:S04]  /*beeb0*/  ULDC UR4, c[0x0][0x248] ;  /* 0x0000920000047ab9 */ /* 0x000fc80000000800 */
[----:B------:R-:W-:-:S04]  /*beec0*/  @P1 LOP3.LUT R19, R19, 0x8, RZ, 0xfc, !PT ;  /* 0x0000000813131812 */ /* 0x000fc800078efcff */
[----:B------:R-:W-:Y:S02]  /*beed0*/  LOP3.LUT R19, R19, 0xfffffffe, RZ, 0xc0, !PT ;  /* 0xfffffffe13137812 */ /* 0x000fe400078ec0ff */
[----:B------:R-:W-:Y:S01]  /*beee0*/  MOV R8, UR50 ;  /* 0x0000003200087c02 */ /* 0x000fe20008000f00 */
[----:B------:R-:W-:Y:S01]  /*beef0*/  UMOV UR50, UR43 ;  /* 0x0000002b00327c82 */ /* 0x000fe20008000000 */
[----:B------:R0:W-:Y:S01]  /*bef00*/  STL [R1+0x1094], R2 ;  /* 0x0010940201007387 */ /* 0x0001e20000100800 */
[----:B------:R-:W-:Y:S01]  /*bef10*/  ULDC.64 UR42, c[0x0][0x228] ;  /* 0x00008a00002a7ab9 */ /* 0x000fe20000000a00 */
[----:B------:R-:W-:Y:S02]  /*bef20*/  @P0 LOP3.LUT R19, R19, 0x1, RZ, 0xfc, !PT ;  /* 0x0000000113130812 */ /* 0x000fe400078efcff */
[----:B------:R-:W-:Y:S01]  /*bef30*/  ISETP.GE.AND P0, PT, R4, UR53, PT ;  /* 0x0000003504007c0c */ /* 0x000fe2000bf06270 */
[----:B0-----:R-:W-:Y:S01]  /*bef40*/  VIADD R2, R2, UR4 ;  /* 0x0000000402027c36 */ /* 0x001fe20008000000 */
[----:B------:R-:W-:-:S02]  /*bef50*/  UMOV UR4, UR42 ;  /* 0x0000002a00047c82 */ /* 0x000fc40008000000 */
[----:B------:R-:W-:Y:S01]  /*bef60*/  ISETP.LT.AND P1, PT, R17, UR58, !P0 ;  /* 0x0000003a11007c0c */ /* 0x000fe2000c721270 */
[----:B------:R-:W-:Y:S01]  /*bef70*/  VIADD R4, R3, 0x113 ;  /* 0x0000011303047836 */ /* 0x000fe20000000000 */
[----:B------:R-:W-:Y:S01]  /*bef80*/  ISETP.LT.AND P0, PT, R15, UR4, !P0 ;  /* 0x000000040f007c0c */ /* 0x000fe2000c701270 */
[----:B------:R-:W-:Y:S01]  /*bef90*/  ULDC.64 UR58, c[0x0][0x228] ;  /* 0x00008a00003a7ab9 */ /* 0x000fe20000000a00 */
[----:B------:R-:W-:Y:S01]  /*befa0*/  LOP3.LUT R13, R13, 0xbfffffff, RZ, 0xc0, !PT ;  /* 0xbfffffff0d0d7812 */ /* 0x000fe200078ec0ff */
[----:B------:R-:W-:Y:S01]  /*befb0*/  ULDC UR4, c[0x0][0x248] ;  /* 0x0000920000047ab9 */ /* 0x000fe20000000800 */
[----:B------:R-:W-:Y:S02]  /*befc0*/  LOP3.LUT R19, R19, 0xfffffffd, RZ, 0xc0, !PT ;  /* 0xfffffffd13137812 */ /* 0x000fe400078ec0ff */
[----:B------:R-:W-:-:S07]  /*befd0*/  MOV R21, UR48 ;  /* 0x0000003000157c02 */ /* 0x000fce0008000f00 */
[----:B------:R-:W-:Y:S02]  /*befe0*/  @P0 LOP3.LUT R13, R13, 0x40000000, RZ, 0xfc, !PT ;  /* 0x400000000d0d0812 */ /* 0x000fe400078efcff */
[----:B------:R-:W-:Y:S02]  /*beff0*/  ISETP.GE.AND P0, PT, R4, UR59, PT ;  /* 0x0000003b04007c0c */ /* 0x000fe4000bf06270 */
[----:B------:R-:W-:Y:S02]  /*bf000*/  @P1 LOP3.LUT R19, R19, 0x2, RZ, 0xfc, !PT ;  /* 0x0000000213131812 */ /* 0x000fe400078efcff */
[----:B------:R-:W-:Y:S01]  /*bf010*/  ISETP.LT.AND P1, PT, R17, UR56, !P0 ;  /* 0x0000003811007c0c */ /* 0x000fe2000c721270 */
[----:B------:R-:W-:Y:S01]  /*bf020*/  UMOV UR48, UR43 ;  /* 0x0000002b00307c82 */ /* 0x000fe20008000000 */
[----:B------:R0:W-:Y:S01]  /*bf030*/  STL [R1+0x1098], R2 ;  /* 0x0010980201007387 */ /* 0x0001e20000100800 */
[----:B------:R-:W-:Y:S01]  /*bf040*/  ULDC.64 UR42, c[0x0][0x228] ;  /* 0x00008a00002a7ab9 */ /* 0x000fe20000000a00 */
[----:B------:R-:W-:Y:S01]  /*bf050*/  LOP3.LUT R13, R13, 0x7fffffff, RZ, 0xc0, !PT ;  /* 0x7fffffff0d0d7812 */ /* 0x000fe200078ec0ff */
[----:B------:R-:W-:Y:S01]  /*bf060*/  VIADD R4, R3, 0x115 ;  /* 0x0000011503047836 */ /* 0x000fe20000000000 */
[----:B------:R-:W-:Y:S01]  /*bf070*/  ULDC.64 UR56, c[0x0][0x228] ;  /* 0x00008a0000387ab9 */ /* 0x000fe20000000a00 */
[----:B0-----:R-:W-:Y:S01]  /*bf080*/  VIADD R2, R2, UR4 ;  /* 0x0000000402027c36 */ /* 0x001fe20008000000 */
[----:B------:R-:W-:-:S02]  /*bf090*/  UMOV UR4, UR42 ;  /* 0x0000002a00047c82 */ /* 0x000fc40008000000 */
[----:B------:R-:W-:Y:S01]  /*bf0a0*/  ISETP.LT.AND P0, PT, R15, UR4, !P0 ;  /* 0x000000040f007c0c */ /* 0x000fe2000c701270 */
[----:B------:R-:W-:Y:S02]  /*bf0b0*/  STL [R1+0x2afc], R19 ;  /* 0x002afc1301007387 */ /* 0x000fe40000100800 */
[----:B------:R-:W-:Y:S01]  /*bf0c0*/  @P1 LOP3.LUT R13, R13, 0x80000000, RZ, 0xfc, !PT ;  /* 0x800000000d0d1812 */ /* 0x000fe200078efcff */
[----:B------:R-:W-:-:S03]  /*bf0d0*/  ULDC UR4, c[0x0][0x248] ;  /* 0x0000920000047ab9 */ /* 0x000fc60000000800 */
[----:B------:R-:W-:-:S06]  /*bf0e0*/  LOP3.LUT R13, R13, 0xefffffff, RZ, 0xc0, !PT ;  /* 0xefffffff0d0d7812 */ /* 0x000fcc00078ec0ff */
[----:B------:R-:W-:Y:S02]  /*bf0f0*/  @P0 LOP3.LUT R13, R13, 0x10000000, RZ, 0xfc, !PT ;  /* 0x100000000d0d0812 */ /* 0x000fe400078efcff */
[----:B------:R-:W-:Y:S02]  /*bf100*/  ISETP.GE.AND P0, PT, R4, UR57, PT ;  /* 0x0000003904007c0c */ /* 0x000fe4000bf06270 */
[----:B------:R-:W-:Y:S02]  /*bf110*/  MOV R0, UR46 ;  /* 0x0000002e00007c02 */ /* 0x000fe40008000f00 */
        /* <DEDUP_REMOVED lines=10> */
[----:B------:R-:W-:Y:S02]  /*bf1c0*/  ULDC UR4, c[0x0][0x248] ;  /* 0x0000920000047ab9 */ /* 0x000fe40000000800 */
[----:B------:R-:W-:-:S04]  /*bf1d0*/  @P1 LOP3.LUT R13, R13, 0x20000000, RZ, 0xfc, !PT ;  /* 0x200000000d0d1812 */ /* 0x000fc800078efcff */
        /* <DEDUP_REMOVED lines=54> */
[----:B------:R-:W-:Y:S01]  /*bf540*/  ULDC.64 UR42, c[0x0][0x228] ;  /* 0x00008a00002a7ab9 */ /* 0x000fe20000000a00 */
[----:B------:R-:W-:Y:S01]  /*bf550*/  VIADD R4, R2, UR4 ;  /* 0x0000000402047c36 */ /* 0x000fe20008000000 */
[----:B------:R-:W-:Y:S01]  /*bf560*/  UMOV UR4, UR42 ;  /* 0x0000002a00047c82 */ /* 0x000fe20008000000 */
[----:B------:R-:W-:Y:S01]  /*bf570*/  LOP3.LUT R13, R13, 0xffdfffff, RZ, 0xc0, !PT ;  /* 0xffdfffff0d0d7812 */ /* 0x000fe200078ec0ff */
[----:B------:R-:W-:Y:S01]  /*bf580*/  VIADD R6, R3, 0x11f ;  /* 0x0000011f03067836 */ /* 0x000fe20000000000 */
[----:B------:R-:W-:Y:S01]  /*bf590*/  ISETP.LT.AND P0, PT, R15, UR4, !P0 ;  /* 0x000000040f007c0c */ /* 0x000fe2000c701270 */
[----:B------:R-:W-:Y:S01]  /*bf5a0*/  ULDC.64 UR54, c[0x0][0x228] ;  /* 0x00008a0000367ab9 */ /* 0x000fe20000000a00 */
[----:B------:R-:W-:-:S04]  /*bf5b0*/  MOV R10, UR48 ;  /* 0x00000030000a7c02 */ /* 0x000fc80008000f00 */
[----:B------:R-:W-:Y:S01]  /*bf5c0*/  @P1 LOP3.LUT R13, R13, 0x200000, RZ, 0xfc, !PT ;  /* 0x002000000d0d1812 */ /* 0x000fe200078efcff */
[----:B------:R-:W-:Y:S01]  /*bf5d0*/  STL [R1+0x10b8], R2 ;  /* 0x0010b80201007387 */ /* 0x000fe20000100800 */
[----:B------:R-:W-:Y:S02]  /*bf5e0*/  ULDC UR4, c[0x0][0x248] ;  /* 0x0000920000047ab9 */ /* 0x000fe40000000800 */
[----:B------:R-:W-:-:S04]  /*bf5f0*/  LOP3.LUT R13, R13, 0xfffbffff, RZ, 0xc0, !PT ;  /* 0xfffbffff0d0d7812 */ /* 0x000fc800078ec0ff */
[----:B------:R-:W-:Y:S02]  /*bf600*/  @P0 LOP3.LUT R13, R13, 0x40000, RZ, 0xfc, !PT ;  /* 0x000400000d0d0812 */ /* 0x000fe400078efcff */
[----:B------:R-:W-:Y:S01]  /*bf610*/  ISETP.GE.AND P0, PT, R6, UR55, PT ;  /* 0x0000003706007c0c */ /* 0x000fe2000bf06270 */
[----:B------:R-:W-:Y:S01]  /*bf620*/  UMOV UR48, UR43 ;  /* 0x0000002b00307c82 */ /* 0x000fe20008000000 */
[----:B------:R0:W-:Y:S01]  /*bf630*/  STL [R1+0x10bc], R4 ;  /* 0x0010bc0401007387 */ /* 0x0001e20000100800 */
[----:B------:R-:W-:Y:S01]  /*bf640*/  ULDC.64 UR42, c[0x0][0x228] ;  /* 0x00008a00002a7ab9 */ /* 0x000fe20000000a00 */
[----:B------:R-:W-:Y:S02]  /*bf650*/  ISETP.LT.AND P1, PT, R17, UR52, !P0 ;  /* 0x0000003411007c0c */ /* 0x000fe4000c721270 */
[----:B------:R-:W-:Y:S01]  /*bf660*/  LOP3.LUT R13, R13, 0xfff7ffff, RZ, 0xc0, !PT ;  /* 0xfff7ffff0d0d7812 */ /* 0x000fe200078ec0ff */
[----:B------:R-:W-:Y:S01]  /*bf670*/  VIADD R6, R3, 0x121 ;  /* 0x0000012103067836 */ /* 0x000fe20000000000 */
[----:B------:R-:W-:Y:S01]  /*bf680*/  ULDC.64 UR52, c[0x0][0x228] ;  /* 0x00008a0000347ab9 */ /* 0x000fe20000000a00 */
[----:B0-----:R-:W-:Y:S01]  /*bf690*/  VIADD R4, R4, UR4 ;  /* 0x0000000404047c36 */ /* 0x001fe20008000000 */
[----:B------:R-:W-:-:S02]  /*bf6a0*/  UMOV UR4, UR42 ;  /* 0x0000002a00047c82 */ /* 0x000fc40008000000 */
[----:B------:R-:W-:Y:S01]  /*bf6b0*/  ISETP.LT.AND P0, PT, R15, UR4, !P0 ;  /* 0x000000040f007c0c */ /* 0x000fe2000c701270 */
[----:B------:R-:W-:-:S04]  /*bf6c0*/  ULDC UR4, c[0x0][0x248] ;  /* 0x0000920000047ab9 */ /* 0x000fc80000000800 */
[----:B------:R-:W-:-:S04]  /*bf6d0*/  @P1 LOP3.LUT R13, R13, 0x80000, RZ, 0xfc, !PT ;  /* 0x000800000d0d1812 */ /* 0x000fc800078efcff */
[----:B------:R-:W-:-:S04]  /*bf6e0*/  LOP3.LUT R13, R13, 0xfffeffff, RZ, 0xc0, !PT ;  /* 0xfffeffff0d0d7812 */ /* 0x000fc800078ec0ff */
        /* <DEDUP_REMOVED lines=73> */
[----:B------:R-:W-:Y:S01]  /*bfb80*/  ULDC.64 UR58, c[0x0][0x228] ;  /* 0x00008a00003a7ab9 */ /* 0x000fe20000000a00 */
[----:B------:R-:W-:Y:S01]  /*bfb90*/  ISETP.LT.AND P0, PT, R15, UR4, !P0 ;  /* 0x000000040f007c0c */ /* 0x000fe2000c701270 */
[----:B------:R-:W-:Y:S01]  /*bfba0*/  STL [R1+0x10d0], R6 ;  /* 0x0010d00601007387 */ /* 0x000fe20000100800 */
[----:B------:R-:W-:-:S04]  /*bfbb0*/  R2UR UR42, R28 ;  /* 0x000000001c2a72ca */ /* 0x000fc800000e0000 */
[----:B------:R-:W-:Y:S01]  /*bfbc0*/  @P1 LOP3.LUT R13, R13, 0x200, RZ, 0xfc, !PT ;  /* 0x000002000d0d1812 */ /* 0x000fe200078efcff */
[----:B------:R-:W-:Y:S01]  /*bfbd0*/  VIADD R28, R3, 0x12b ;  /* 0x0000012b031c7836 */ /* 0x000fe20000000000 */
[----:B------:R-:W-:Y:S01]  /*bfbe0*/  UMOV UR12, UR30 ;  /* 0x0000001e000c7c82 */ /* 0x000fe20008000000 */
[----:B------:R-:W-:Y:S01]  /*bfbf0*/  UMOV UR38, UR31 ;  /* 0x0000001f00267c82 */ /* 0x000fe20008000000 */
[----:B------:R-:W-:Y:S01]  /*bfc00*/  LOP3.LUT R13, R13, 0xffffffbf, RZ, 0xc0, !PT ;  /* 0xffffffbf0d0d7812 */ /* 0x000fe200078ec0ff */
[----:B------:R-:W-:Y:S01]  /*bfc10*/  ULDC UR4, c[0x0][0x248] ;  /* 0x0000920000047ab9 */ /* 0x000fe20000000800 */
[----:B------:R0:W-:Y:S01]  /*bfc20*/  STL [R1+0x10d4], R7 ;  /* 0x0010d40701007387 */ /* 0x0001e20000100800 */
[----:B------:R-:W-:Y:S01]  /*bfc30*/  ULDC.64 UR30, c[0x0][0x228] ;  /* 0x00008a00001e7ab9 */ /* 0x000fe20000000a00 */
[----:B------:R-:W-:Y:S02]  /*bfc40*/  @P0 LOP3.LUT R13, R13, 0x40, RZ, 0xfc, !PT ;  /* 0x000000400d0d0812 */ /* 0x000fe400078efcff */
[----:B------:R-:W-:-:S04]  /*bfc50*/  ISETP.GE.AND P0, PT, R28, UR59, PT ;  /* 0x0000003b1c007c0c */ /* 0x000fc8000bf06270 */
[----:B------:R-:W-:Y:S01]  /*bfc60*/  ISETP.LT.AND P1, PT, R17, UR56, !P0 ;  /* 0x0000003811007c0c */ /* 0x000fe2000c721270 */
[----:B0-----:R-:W-:Y:S01]  /*bfc70*/  VIADD R7, R7, UR4 ;  /* 0x0000000407077c36 */ /* 0x001fe20008000000 */
[----:B------:R-:W-:Y:S01]  /*bfc80*/  UMOV UR4, UR30 ;  /* 0x0000001e00047c82 */ /* 0x000fe20008000000 */
[----:B------:R-:W-:Y:S01]  /*bfc90*/  MOV R4, UR48 ;  /* 0x0000003000047c02 */ /* 0x000fe20008000f00 */
[----:B------:R-:W-:Y:S01]  /*bfca0*/  UMOV UR48, UR43 ;  /* 0x0000002b00307c82 */ /* 0x000fe20008000000 */
[----:B------:R-:W-:Y:S02]  /*bfcb0*/  ISETP.LT.AND P0, PT, R15, UR4, !P0 ;  /* 0x000000040f007c0c */ /* 0x000fe4000c701270 */
[----:B------:R-:W-:Y:S01]  /*bfcc0*/  LOP3.LUT R13, R13, 0xffffff7f, RZ, 0xc0, !PT ;  /* 0xffffff7f0d0d7812 */ /* 0x000fe200078ec0ff */
[----:B------:R-:W-:Y:S01]  /*bfcd0*/  VIADD R28, R3, 0x12d ;  /* 0x0000012d031c7836 */ /* 0x000fe20000000000 */
[----:B------:R-:W-:Y:S01]  /*bfce0*/  R2UR UR43, R11 ;  /* 0x000000000b2b72ca */ /* 0x000fe200000e0000 */
[----:B------:R-:W-:Y:S01]  /*bfcf0*/  ULDC.64 UR56, c[0x0][0x228] ;  /* 0x00008a0000387ab9 */ /* 0x000fe20000000a00 */
[----:B------:R-:W2:Y:S02]  /*bfd00*/  LDL.LU R11, [R1+0x2cc8] ;  /* 0x002cc800010b7983 */ /* 0x000ea40000300800 */
[----:B------:R-:W-:Y:S01]  /*bfd10*/  @P1 LOP3.LUT R13, R13, 0x80, RZ, 0xfc, !PT ;  /* 0x000000800d0d1812 */ /* 0x000fe200078efcff */
[----:B------:R-:W-:-:S03]  /*bfd20*/  ULDC UR4, c[0x0][0x248] ;  /* 0x0000920000047ab9 */ /* 0x000fc60000000800 */
[----:B------:R-:W-:Y:S02]  /*bfd30*/  LOP3.LUT R13, R13, 0xffffffef, RZ, 0xc0, !PT ;  /* 0xffffffef0d0d7812 */ /* 0x000fe400078ec0ff */
[----:B------:R-:W-:Y:S01]  /*bfd40*/  MOV R25, UR46 ;  /* 0x0000002e00197c02 */ /* 0x000fe20008000f00 */
[----:B------:R-:W-:Y:S01]  /*bfd50*/  UMOV UR46, UR31 ;  /* 0x0000001f002e7c82 */ /* 0x000fe20008000000 */
[----:B------:R-:W-:Y:S01]  /*bfd60*/  @P0 LOP3.LUT R13, R13, 0x10, RZ, 0xfc, !PT ;  /* 0x000000100d0d0812 */ /* 0x000fe200078efcff */
[----:B------:R0:W-:Y:S01]  /*bfd70*/  STL [R1+0x10d8], R7 ;  /* 0x0010d80701007387 */ /* 0x0001e20000100800 */
[----:B------:R-:W-:Y:S01]  /*bfd80*/  ISETP.GE.AND P0, PT, R28, UR57, PT ;  /* 0x000000391c007c0c */ /* 0x000fe2000bf06270 */
[----:B------:R-:W-:-:S03]  /*bfd90*/  ULDC.64 UR30, c[0x0][0x228] ;  /* 0x00008a00001e7ab9 */ /* 0x000fc60000000a00 */
[----:B------:R-:W-:Y:S01]  /*bfda0*/  ISETP.LT.AND P1, PT, R17, UR54, !P0 ;  /* 0x0000003611007c0c */ /* 0x000fe2000c721270 */
[----:B0-----:R-:W-:Y:S01]  /*bfdb0*/  VIADD R7, R7, UR4 ;  /* 0x0000000407077c36 */ /* 0x001fe20008000000 */
[----:B------:R-:W-:Y:S01]  /*bfdc0*/  UMOV UR4, UR30 ;  /* 0x0000001e00047c82 */ /* 0x000fe20008000000 */
[----:B------:R-:W-:Y:S02]  /*bfdd0*/  MOV R24, UR50 ;  /* 0x0000003200187c02 */ /* 0x000fe40008000f00 */
[----:B------:R-:W-:Y:S02]  /*bfde0*/  MOV R6, UR48 ;  /* 0x0000003000067c02 */ /* 0x000fe40008000f00 */
[----:B------:R-:W-:Y:S01]  /*bfdf0*/  LOP3.LUT R13, R13, 0xffffffdf, RZ, 0xc0, !PT ;  /* 0xffffffdf0d0d7812 */ /* 0x000fe200078ec0ff */
[----:B------:R-:W-:Y:S01]  /*bfe00*/  VIADD R28, R3, 0x12f ;  /* 0x0000012f031c7836 */ /* 0x000fe20000000000 */
[----:B------:R-:W-:Y:S01]  /*bfe10*/  ISETP.LT.AND P0, PT, R15, UR4, !P0 ;  /* 0x000000040f007c0c */ /* 0x000fe2000c701270 */
[----:B------:R-:W-:Y:S01]  /*bfe20*/  ULDC UR4, c[0x0][0x248] ;  /* 0x0000920000047ab9 */ /* 0x000fe20000000800 */
[----:B------:R0:W-:Y:S01]  /*bfe30*/  STL [R1+0x10dc], R7 ;  /* 0x0010dc0701007387 */ /* 0x0001e20000100800 */
[----:B------:R-:W-:Y:S01]  /*bfe40*/  UMOV UR50, UR31 ;  /* 0x0000001f00327c82 */ /* 0x000fe20008000000 */
[----:B------:R-:W-:Y:S01]  /*bfe50*/  ULDC.64 UR30, c[0x0][0x228] ;  /* 0x00008a00001e7ab9 */ /* 0x000fe20000000a00 */
[----:B------:R-:W-:Y:S01]  /*bfe60*/  ULDC.64 UR54, c[0x0][0x228] ;  /* 0x00008a0000367ab9 */ /* 0x000fe20000000a00 */
[----:B------:R-:W-:Y:S01]  /*bfe70*/  UMOV UR48, UR31 ;  /* 0x0000001f00307c82 */ /* 0x000fe20008000000 */
[----:B------:R-:W-:Y:S01]  /*bfe80*/  R2UR UR31, R12 ;  /* 0x000000000c1f72ca */ /* 0x000fe200000e0000 */
[----:B0-----:R-:W-:Y:S01]  /*bfe90*/  VIADD R7, R7, UR4 ;  /* 0x0000000407077c36 */ /* 0x001fe20008000000 */
[----:B------:R-:W-:Y:S01]  /*bfea0*/  UMOV UR4, UR30 ;  /* 0x0000001e00047c82 */ /* 0x000fe20008000000 */
[----:B------:R-:W-:-:S03]  /*bfeb0*/  R2UR UR30, R26 ;  /* 0x000000001a1e72ca */ /* 0x000fc600000e0000 */
[----:B------:R0:W-:Y:S04]  /*bfec0*/  STL [R1+0x10e0], R7 ;  /* 0x0010e00701007387 */ /* 0x0001e80000100800 */
[----:B------:R-:W3:Y:S04]  /*bfed0*/  LDL.LU R12, [R1+0x2cc4] ;  /* 0x002cc400010c7983 */ /* 0x000ee80000300800 */
[----:B------:R-:W4:Y:S01]  /*bfee0*/  LDL.LU R26, [R1+0x2cc0] ;  /* 0x002cc000011a7983 */ /* 0x000f220000300800 */
[----:B------:R-:W-:-:S04]  /*bfef0*/  @P1 LOP3.LUT R13, R13, 0x20, RZ, 0xfc, !PT ;  /* 0x000000200d0d1812 */ /* 0x000fc800078efcff */
[----:B------:R-:W-:-:S04]  /*bff00*/  LOP3.LUT R13, R13, 0xfffffffb, RZ, 0xc0, !PT ;  /* 0xfffffffb0d0d7812 */ /* 0x000fc800078ec0ff */
[----:B------:R-:W-:Y:S02]  /*bff10*/  @P0 LOP3.LUT R13, R13, 0x4, RZ, 0xfc, !PT ;  /* 0x000000040d0d0812 */ /* 0x000fe400078efcff */
[----:B------:R-:W-:-:S04]  /*bff20*/  ISETP.GE.AND P0, PT, R28, UR55, PT ;  /* 0x000000371c007c0c */ /* 0x000fc8000bf06270 */
[----:B------:R-:W-:Y:S02]  /*bff30*/  ISETP.LT.AND P1, PT, R17, UR52, !P0 ;  /* 0x0000003411007c0c */ /* 0x000fe4000c721270 */
[----:B------:R-:W-:Y:S01]  /*bff40*/  LOP3.LUT R13, R13, 0xfffffff7, RZ, 0xc0, !PT ;  /* 0xfffffff70d0d7812 */ /* 0x000fe200078ec0ff */
[----:B------:R-:W-:Y:S01]  /*bff50*/  VIADD R28, R3, 0x131 ;  /* 0x00000131031c7836 */ /* 0x000fe20000000000 */
[----:B------:R-:W-:Y:S01]  /*bff60*/  ISETP.LT.AND P0, PT, R15, UR4, !P0 ;  /* 0x000000040f007c0c */ /* 0x000fe2000c701270 */
[----:B------:R-:W-:Y:S01]  /*bff70*/  ULDC UR4, c[0x0][0x248] ;  /* 0x0000920000047ab9 */ /* 0x000fe20000000800 */
[----:B------:R-:W-:Y:S01]  /*bff80*/  ULDC.64 UR52, c[0x0][0x228] ;  /* 0x00008a0000347ab9 */ /* 0x000fe20000000a00 */
[----:B0-----:R-:W-:-:S06]  /*bff90*/  VIADD R7, R7, UR4 ;  /* 0x0000000407077c36 */ /* 0x001fcc0008000000 */
[----:B------:R-:W-:-:S04]  /*bffa0*/  @P1 LOP3.LUT R13, R13, 0x8, RZ, 0xfc, !PT ;  /* 0x000000080d0d1812 */ /* 0x000fc800078efcff */
[----:B------:R-:W-:Y:S01]  /*bffb0*/  LOP3.LUT R13, R13, 0xfffffffe, RZ, 0xc0, !PT ;  /* 0xfffffffe0d0d7812 */ /* 0x000fe200078ec0ff */
[----:B------:R-:W-:Y:S03]  /*bffc0*/  STL [R1+0x10e4], R7 ;  /* 0x0010e40701007387 */ /* 0x000fe60000100800 */
[----:B------:R-:W-:Y:S02]  /*bffd0*/  @P0 LOP3.LUT R13, R13, 0x1, RZ, 0xfc, !PT ;  /* 0x000000010d0d0812 */ /* 0x000fe400078efcff */
[----:B------:R-:W-:Y:S02]  /*bffe0*/  ISETP.GE.AND P0, PT, R28, UR53, PT ;  /* 0x000000351c007c0c */ /* 0x000fe4000bf06270 */
[----:B------:R-:W3:Y:S02]  /*bfff0*/  LDL.LU R28, [R1+0x2cbc] ;  /* 0x002cbc00011c7983 */ /* 0x000ee40000300800 */
[----:B------:R-:W-:Y:S01]  /*c0000*/  ISETP.LT.AND P1, PT, R17, UR58, !P0 ;  /* 0x0000003a11007c0c */ /* 0x000fe2000c721270 */
[----:B------:R-:W-:Y:S01]  /*c0010*/  UMOV UR24, UR12 ;  /* 0x0000000c00187c82 */ /* 0x000fe20008000000 */
[----:B------:R-:W-:Y:S01]  /*c0020*/  UMOV UR12, UR38 ;  /* 0x00000026000c7c82 */ /* 0x000fe20008000000 */
[----:B------:R-:W-:Y:S01]  /*c0030*/  UMOV UR36, UR18 ;  /* 0x0000001200247c82 */ /* 0x000fe20008000000 */
[----:B------:R-:W-:Y:S01]  /*c0040*/  UMOV UR38, UR19 ;  /* 0x0000001300267c82 */ /* 0x000fe20008000000 */
[----:B------:R-:W-:Y:S01]  /*c0050*/  ULDC.64 UR18, c[0x0][0x228] ;  /* 0x00008a0000127ab9 */ /* 0x000fe20000000a00 */
[----:B------:R-:W-:Y:S01]  /*c0060*/  LOP3.LUT R13, R13, 0xfffffffd, RZ, 0xc0, !PT ;  /* 0xfffffffd0d0d7812 */ /* 0x000fe200078ec0ff */
[----:B------:R-:W-:Y:S01]  /*c0070*/  UMOV UR4, UR18 ;  /* 0x0000001200047c82 */ /* 0x000fe20008000000 */
[----:B------:R-:W-:Y:S01]  /*c0080*/  ULDC.64 UR58, c[0x0][0x228] ;  /* 0x00008a00003a7ab9 */ /* 0x000fe20000000a00 */
[----:B------:R-:W-:-:S04]  /*c0090*/  ISETP.LT.AND P0, PT, R15, UR4, !P0 ;  /* 0x000000040f007c0c */ /* 0x000fc8000c701270 */
[----:B------:R-:W-:Y:S01]  /*c00a0*/  @P1 LOP3.LUT R13, R13, 0x2, RZ, 0xfc, !PT ;  /* 0x000000020d0d1812 */ /* 0x000fe200078efcff */
[----:B------:R-:W-:Y:S01]  /*c00b0*/  UMOV UR55, UR60 ;  /* 0x0000003c00377c82 */ /* 0x000fe20008000000 */
[----:B------:R-:W-:Y:S01]  /*c00c0*/  UMOV UR18, UR61 ;  /* 0x0000003d00127c82 */ /* 0x000fe20008000000 */
[----:B------:R-:W-:Y:S01]  /*c00d0*/  ULDC UR4, c[0x0][0x248] ;  /* 0x0000920000047ab9 */ /* 0x000fe20000000800 */
[----:B------:R-:W-:Y:S01]  /*c00e0*/  ULDC.64 UR60, c[0x0][0x228] ;  /* 0x00008a00003c7ab9 */ /* 0x000fe20000000a00 */
[----:B------:R0:W-:Y:S02]  /*c00f0*/  STL [R1+0x2b00], R13 ;  /* 0x002b000d01007387 */ /* 0x0001e40000100800 */
[----:B0-----:R-:W-:Y:S02]  /*c0100*/  VIADD R13, R3, 0x133 ;  /* 0x00000133030d7836 */ /* 0x001fe40000000000 */
[----:B------:R-:W-:Y:S01]  /*c0110*/  VIADD R7, R7, UR4 ;  /* 0x0000000407077c36 */ /* 0x000fe20008000000 */
[----:B------:R-:W-:-:S04]  /*c0120*/  UMOV UR4, UR60 ;  /* 0x0000003c00047c82 */ /* 0x000fc80008000000 */
[----:B------:R0:W-:Y:S01]  /*c0130*/  STL [R1+0x10e8], R7 ;  /* 0x0010e80701007387 */ /* 0x0001e20000100800 */
[----:B------:R-:W-:Y:S01]  /*c0140*/  MOV R23, UR46 ;  /* 0x0000002e00177c02 */ /* 0x000fe20008000f00 */
[----:B------:R-:W-:Y:S01]  /*c0150*/  UMOV UR46, UR19 ;  /* 0x00000013002e7c82 */ /* 0x000fe20008000000 */
[----:B------:R-:W-:Y:S01]  /*c0160*/  UMOV UR53, UR61 ;  /* 0x0000003d00357c82 */ /* 0x000fe20008000000 */
[----:B--2---:R-:W-:-:S04]  /*c0170*/  LOP3.LUT R11, R11, 0xbfffffff, RZ, 0xc0, !PT ;  /* 0xbfffffff0b0b7812 */ /* 0x004fc800078ec0ff */
        /* <DEDUP_REMOVED lines=9> */
[----:B------:R-:W-:Y:S01]  /*c0210*/  @P1 LOP3.LUT R11, R11, 0x80000000, RZ, 0xfc, !PT ;  /* 0x800000000b0b1812 */ /* 0x000fe200078efcff */
[----:B------:R-:W-:-:S03]  /*c0220*/  UMOV UR4, UR57 ;  /* 0x0000003900047c82 */ /* 0x000fc60008000000 */
[----:B------:R-:W-:-:S04]  /*c0230*/  LOP3.LUT R11, R11, 0xefffffff, RZ, 0xc0, !PT ;  /* 0xefffffff0b0b7812 */ /* 0x000fc800078ec0ff */
[----:B------:R-:W-:Y:S02]  /*c0240*/  @P0 LOP3.LUT R11, R11, 0x10000000, RZ, 0xfc, !PT ;  /* 0x100000000b0b0812 */ /* 0x000fe400078efcff */
[----:B------:R-:W-:Y:S02]  /*c0250*/  ISETP.GE.AND P0, PT, R13, UR4, PT ;  /* 0x000000040d007c0c */ /* 0x000fe4000bf06270 */
[----:B------:R-:W-:Y:S02]  /*c0260*/  LOP3.LUT R11, R11, 0xdfffffff, RZ, 0xc0, !PT ;  /* 0xdfffffff0b0b7812 */ /* 0x000fe400078ec0ff */
[----:B----4-:R-:W-:Y:S01]  /*c0270*/  R2UR UR60, R26 ;  /* 0x000000001a3c72ca */ /* 0x010fe200000e0000 */
[----:B------:R-:W-:Y:S01]  /*c0280*/  VIADD R13, R3, 0x134 ;  /* 0x00000134030d7836 */ /* 0x000fe20000000000 */
[----:B------:R-:W-:Y:S01]  /*c0290*/  ISETP.LT.AND P1, PT, R15, UR58, !P0 ;  /* 0x0000003a0f007c0c */ /* 0x000fe2000c721270 */
[----:B------:R-:W-:Y:S01]  /*c02a0*/  ULDC.64 UR58, c[0x0][0x228] ;  /* 0x00008a00003a7ab9 */ /* 0x000fe20000000a00 */
[----:B------:R-:W-:-:S09]  /*c02b0*/  ULDC UR4, c[0x0][0x248] ;  /* 0x0000920000047ab9 */ /* 0x000fd20000000800 */
[----:B------:R-:W-:Y:S01]  /*c02c0*/  UMOV UR19, UR60 ;  /* 0x0000003c00137c82 */ /* 0x000fe20008000000 */
[----:B------:R-:W-:Y:S01]  /*c02d0*/  UMOV UR60, UR56 ;  /* 0x00000038003c7c82 */ /* 0x000fe20008000000 */
[----:B------:R-:W-:Y:S02]  /*c02e0*/  ULDC.64 UR56, c[0x0][0x228] ;  /* 0x00008a0000387ab9 */ /* 0x000fe40000000a00 */
[----:B------:R-:W-:Y:S02]  /*c02f0*/  ISETP.LT.AND P0, PT, R17, UR56, !P0 ;  /* 0x0000003811007c0c */ /* 0x000fe4000c701270 */
[----:B------:R-:W-:-:S04]  /*c0300*/  @P1 LOP3.LUT R11, R11, 0x20000000, RZ, 0xfc, !PT ;  /* 0x200000000b0b1812 */ /* 0x000fc800078efcff */
[----:B------:R-:W-:-:S07]  /*c0310*/  LOP3.LUT R11, R11, 0xf7ffffff, RZ, 0xc0, !PT ;  /* 0xf7ffffff0b0b7812 */ /* 0x000fce00078ec0ff */
[----:B------:R-:W-:Y:S02]  /*c0320*/  @P0 LOP3.LUT R11, R11, 0x8000000, RZ, 0xfc, !PT ;  /* 0x080000000b0b0812 */ /* 0x000fe400078efcff */
[----:B------:R-:W-:Y:S02]  /*c0330*/  ISETP.GE.AND P0, PT, R13, UR57, PT ;  /* 0x000000390d007c0c */ /* 0x000fe4000bf06270 */
[----:B------:R-:W-:Y:S01]  /*c0340*/  LOP3.LUT R11, R11, 0xfbffffff, RZ, 0xc0, !PT ;  /* 0xfbffffff0b0b7812 */ /* 0x000fe200078ec0ff */
[----:B------:R-:W-:Y:S01]  /*c0350*/  VIADD R13, R3, 0x137 ;  /* 0x00000137030d7836 */ /* 0x000fe20000000000 */
[----:B------:R-:W-:Y:S01]  /*c0360*/  ISETP.LT.AND P1, PT, R15, UR54, !P0 ;  /* 0x000000360f007c0c */ /* 0x000fe2000c721270 */
[----:B------:R-:W-:Y:S01]  /*c0370*/  ULDC.64 UR56, c[0x0][0x228] ;  /* 0x00008a0000387ab9 */ /* 0x000fe20000000a00 */
[----:B------:R-:W-:Y:S02]  /*c0380*/  ISETP.LT.AND P0, PT, R17, UR58, !P0 ;  /* 0x0000003a11007c0c */ /* 0x000fe4000c701270 */
[----:B------:R-:W-:Y:S01]  /*c0390*/  MOV R26, UR60 ;  /* 0x0000003c001a7c02 */ /* 0x000fe20008000f00 */
[----:B------:R-:W-:Y:S01]  /*c03a0*/  UMOV UR60, UR55 ;  /* 0x00000037003c7c82 */ /* 0x000fe20008000000 */
[----:B------:R-:W-:-:S07]  /*c03b0*/  ULDC.64 UR54, c[0x0][0x228] ;  /* 0x00008a0000367ab9 */ /* 0x000fce0000000a00 */
        /* <DEDUP_REMOVED lines=8> */
[----:B------:R-:W-:-:S08]  /*c0440*/  ULDC.64 UR54, c[0x0][0x228] ;  /* 0x00008a0000367ab9 */ /* 0x000fd00000000a00 */
[----:B------:R-:W-:-:S04]  /*c0450*/  @P1 LOP3.LUT R11, R11, 0x2000000, RZ, 0xfc, !PT ;  /* 0x020000000b0b1812 */ /* 0x000fc800078efcff */
[----:B------:R-:W-:-:S04]  /*c0460*/  LOP3.LUT R11, R11, 0xff7fffff, RZ, 0xc0, !PT ;  /* 0xff7fffff0b0b7812 */ /* 0x000fc800078ec0ff */
[----:B------:R-:W-:Y:S02]  /*c0470*/  @P0 LOP3.LUT R11, R11, 0x800000, RZ, 0xfc, !PT ;  /* 0x008000000b0b0812 */ /* 0x000fe400078efcff */
[----:B------:R-:W-:-:S04]  /*c0480*/  ISETP.GE.AND P0, PT, R13, UR57, PT ;  /* 0x000000390d007c0c */ /* 0x000fc8000bf06270 */
[----:B------:R-:W-:Y:S02]  /*c0490*/  ISETP.LT.AND P1, PT, R15, UR52, !P0 ;  /* 0x000000340f007c0c */ /* 0x000fe4000c721270 */
[----:B------:R-:W-:Y:S01]  /*c04a0*/  ISETP.LT.AND P0, PT, R17, UR54, !P0 ;  /* 0x0000003611007c0c */ /* 0x000fe2000c701270 */
[----:B------:R0:W-:Y:S01]  /*c04b0*/  STL [R1+0x10ec], R7 ;  /* 0x0010ec0701007387 */ /* 0x0001e20000100800 */
[----:B------:R-:W-:-:S03]  /*c04c0*/  LOP3.LUT R11, R11, 0xffbfffff, RZ, 0xc0, !PT ;  /* 0xffbfffff0b0b7812 */ /* 0x000fc600078ec0ff */
[----:B------:R1:W-:Y:S01]  /*c04d0*/  STL [R1+0xb40], R26 ;  /* 0x000b401a01007387 */ /* 0x0003e20000100800 */
[----:B0-----:R-:W-:-:S05]  /*c04e0*/  VIADD R7, R7, UR4 ;  /* 0x0000000407077c36 */ /* 0x001fca0008000000 */
[----:B------:R-:W-:Y:S01]  /*c04f0*/  @P1 LOP3.LUT R11, R11, 0x400000, RZ, 0xfc, !PT ;  /* 0x004000000b0b1812 */ /* 0x000fe200078efcff */
[----:B------:R-:W-:Y:S01]  /*c0500*/  ULDC UR4, c[0x0][0x248] ;  /* 0x0000920000047ab9 */ /* 0x000fe20000000800 */
[----:B-1----:R-:W-:Y:S01]  /*c0510*/  VIADD R26, R3, 0x62 ;  /* 0x00000062031a7836 */ /* 0x002fe20000000000 */
[----:B------:R0:W-:Y:S01]  /*c0520*/  STL [R1+0x10f0], R7 ;  /* 0x0010f00701007387 */ /* 0x0001e20000100800 */
[----:B------:R-:W-:Y:S01]  /*c0530*/  LOP3.LUT R11, R11, 0xffdfffff, RZ, 0xc0, !PT ;  /* 0xffdfffff0b0b7812 */ /* 0x000fe200078ec0ff */
[----:B------:R-:W-:Y:S01]  /*c0540*/  UMOV UR58, UR18 ;  /* 0x00000012003a7c82 */ /* 0x000fe20008000000 */
[----:B------:R-:W-:Y:S01]  /*c0550*/  UMOV UR56, UR19 ;  /* 0x0000001300387c82 */ /* 0x000fe20008000000 */
[----:B------:R-:W-:Y:S01]  /*c0560*/  ULDC.64 UR18, c[0x0][0x228] ;  /* 0x00008a0000127ab9 */ /* 0x000fe20000000a00 */
[----:B------:R-:W-:Y:S01]  /*c0570*/  @P0 LOP3.LUT R11, R11, 0x200000, RZ, 0xfc, !PT ;  /* 0x002000000b0b0812 */ /* 0x000fe200078efcff */
[----:B0-----:R-:W-:Y:S01]  /*c0580*/  VIADD R7, R7, UR4 ;  /* 0x0000000407077c36 */ /* 0x001fe20008000000 */
[----:B------:R-:W-:Y:S01]  /*c0590*/  ULDC UR4, c[0x0][0x248] ;  /* 0x0000920000047ab9 */ /* 0x000fe20000000800 */
[----:B------:R-:W-:Y:S01]  /*c05a0*/  ISETP.GE.AND P0, PT, R26, UR5, PT ;  /* 0x000000051a007c0c */ /* 0x000fe2000bf06270 */
[----:B------:R-:W-:-:S02]  /*c05b0*/  UMOV UR52, UR18 ;  /* 0x0000001200347c82 */ /* 0x000fc40008000000 */
[----:B------:R0:W-:Y:S01]  /*c05c0*/  STL [R1+0x10f4], R7 ;  /* 0x0010f40701007387 */ /* 0x0001e20000100800 */
[----:B------:R-:W-:Y:S01]  /*c05d0*/  ISETP.LT.AND P1, PT, R17, UR52, !P0 ;  /* 0x0000003411007c0c */ /* 0x000fe2000c721270 */
[----:B0-----:R-:W-:Y:S01]  /*c05e0*/  VIADD R7, R7, UR4 ;  /* 0x0000000407077c36 */ /* 0x001fe20008000000 */
[----:B------:R-:W-:-:S03]  /*c05f0*/  ULDC UR4, c[0x0][0x248] ;  /* 0x0000920000047ab9 */ /* 0x000fc60000000800 */
[----:B------:R-:W-:Y:S01]  /*c0600*/  VIADD R13, R7, UR4 ;  /* 0x00000004070d7c36 */ /* 0x000fe20008000000 */
[----:B------:R0:W-:Y:S01]  /*c0610*/  STL [R1+0x10f8], R7 ;  /* 0x0010f80701007387 */ /* 0x0001e20000100800 */
[----:B------:R-:W-:Y:S01]  /*c0620*/  LOP3.LUT R11, R11, 0xffffbfff, RZ, 0xc0, !PT ;  /* 0xffffbfff0b0b7812 */ /* 0x000fe200078ec0ff */
[----:B0-----:R-:W-:Y:S01]  /*c0630*/  IMAD.U32 R7, RZ, RZ, UR19 ;  /* 0x00000013ff077e24 */ /* 0x001fe2000f8e00ff */
[----:B------:R-:W-:Y:S02]  /*c0640*/  ULDC.64 UR18, c[0x0][0x228] ;  /* 0x00008a0000127ab9 */ /* 0x000fe40000000a00 */
[----:B------:R-:W-:Y:S02]  /*c0650*/  UMOV UR4, UR18 ;  /* 0x0000001200047c82 */ /* 0x000fe40008000000 */
[----:B------:R-:W-:Y:S01]  /*c0660*/  ISETP.LT.AND P0, PT, R15, UR4, !P0 ;  /* 0x000000040f007c0c */ /* 0x000fe2000c701270 */
[----:B------:R-:W-:Y:S01]  /*c0670*/  VIADD R26, R3, 0x61 ;  /* 0x00000061031a7836 */ /* 0x000fe20000000000 */
[----:B------:R-:W-:Y:S01]  /*c0680*/  @P1 LOP3.LUT R11, R11, 0x4000, RZ, 0xfc, !PT ;  /* 0x000040000b0b1812 */ /* 0x000fe200078efcff */
[----:B------:R-:W-:-:S03]  /*c0690*/  ULDC UR4, c[0x0][0x248] ;  /* 0x0000920000047ab9 */ /* 0x000fc60000000800 */
[----:B------:R-:W-:Y:S02]  /*c06a0*/  LOP3.LUT R11, R11, 0xffffdfff, RZ, 0xc0, !PT ;  /* 0xffffdfff0b0b7812 */ /* 0x000fe400078ec0ff */
[----:B---3--:R-:W-:Y:S02]  /*c06b0*/  R2UR UR61, R28 ;  /* 0x000000001c3d72ca */ /* 0x008fe400000e0000 */
[----:B------:R-:W-:Y:S01]  /*c06c0*/  MOV R28, UR53 ;  /* 0x00000035001c7c02 */ /* 0x000fe20008000f00 */
[----:B------:R-:W-:Y:S02]  /*c06d0*/  ULDC.64 UR52, c[0x0][0x228] ;  /* 0x00008a0000347ab9 */ /* 0x000fe40000000a00 */
[----:B------:R-:W-:Y:S02]  /*c06e0*/  @P0 LOP3.LUT R11, R11, 0x2000, RZ, 0xfc, !PT ;  /* 0x000020000b0b0812 */ /* 0x000fe400078efcff */
[----:B------:R-:W-:Y:S01]  /*c06f0*/  ISETP.GE.AND P0, PT, R26, UR7, PT ;  /* 0x000000071a007c0c */ /* 0x000fe2000bf06270 */
[----:B------:R-:W-:Y:S01]  /*c0700*/  UMOV UR5, UR52 ;  /* 0x0000003400057c82 */ /* 0x000fe20008000000 */
[----:B------:R-:W-:-:S02]  /*c0710*/  R2UR UR18, R27 ;  /* 0x000000001b1272ca */ /* 0x000fc400000e0000 */
[----:B------:R-:W-:Y:S01]  /*c0720*/  ISETP.LT.AND P1, PT, R17, UR5, !P0 ;  /* 0x0000000511007c0c */ /* 0x000fe2000c721270 */
[----:B------:R-:W-:Y:S01]  /*c0730*/  IMAD.U32 R27, RZ, RZ, UR53 ;  /* 0x00000035ff1b7e24 */ /* 0x000fe2000f8e00ff */
[----:B------:R0:W-:Y:S01]  /*c0740*/  STL [R1+0x10fc], R13 ;  /* 0x0010fc0d01007387 */ /* 0x0001e20000100800 */
[----:B------:R-:W-:Y:S01]  /*c0750*/  ULDC.64 UR52, c[0x0][0x228] ;  /* 0x00008a0000347ab9 */ /* 0x000fe20000000a00 */
[----:B------:R-:W-:Y:S02]  /*c0760*/  LOP3.LUT R11, R11, 0xffffefff, RZ, 0xc0, !PT ;  /* 0xffffefff0b0b7812 */ /* 0x000fe400078ec0ff */
[----:B------:R1:W-:Y:S01]  /*c0770*/  STL [R1+0xb34], R7 ;  /* 0x000b340701007387 */ /* 0x0003e20000100800 */
[----:B0-----:R-:W-:Y:S01]  /*c0780*/  VIADD R13, R13, UR4 ;  /* 0x000000040d0d7c36 */ /* 0x001fe20008000000 */
[----:B------:R-:W-:Y:S02]  /*c0790*/  UMOV UR4, UR52 ;  /* 0x0000003400047c82 */ /* 0x000fe40008000000 */
[----:B------:R-:W-:Y:S01]  /*c07a0*/  ISETP.LT.AND P0, PT, R15, UR4, !P0 ;  /* 0x000000040f007c0c */ /* 0x000fe2000c701270 */
[----:B-1----:R-:W-:-:S02]  /*c07b0*/  IMAD.U32 R7, RZ, RZ, UR19 ;  /* 0x00000013ff077e24 */ /* 0x002fc4000f8e00ff */
[----:B------:R-:W-:Y:S01]  /*c07c0*/  @P1 LOP3.LUT R11, R11, 0x1000, RZ, 0xfc, !PT ;  /* 0x000010000b0b1812 */ /* 0x000fe200078efcff */
[----:B------:R-:W-:Y:S01]  /*c07d0*/  VIADD R26, R3, 0x60 ;  /* 0x00000060031a7836 */ /* 0x000fe20000000000 */
[----:B------:R-:W-:Y:S01]  /*c07e0*/  R2UR UR19, R29 ;  /* 0x000000001d1372ca */ /* 0x000fe200000e0000 */
[----:B------:R-:W-:Y:S01]  /*c07f0*/  ULDC UR4, c[0x0][0x248] ;  /* 0x0000920000047ab9 */ /* 0x000fe20000000800 */
[----:B------:R0:W-:Y:S01]  /*c0800*/  STL [R1+0xb2c], R7 ;  /* 0x000b2c0701007387 */ /* 0x0001e20000100800 */
[----:B------:R-:W-:-:S03]  /*c0810*/  LOP3.LUT R11, R11, 0xfffff7ff, RZ, 0xc0, !PT ;  /* 0xfffff7ff0b0b7812 */ /* 0x000fc600078ec0ff */
[----:B0-----:R-:W2:Y:S02]  /*c0820*/  LDL.LU R7, [R1+0x2cb8] ;  /* 0x002cb80001077983 */ /* 0x001ea40000300800 */
[----:B------:R-:W-:Y:S02]  /*c0830*/  @P0 LOP3.LUT R11, R11, 0x800, RZ, 0xfc, !PT ;  /* 0x000008000b0b0812 */ /* 0x000fe400078efcff */
[----:B------:R-:W3:Y:S01]  /*c0840*/  LDL.LU R29, [R1+0x2cb4] ;  /* 0x002cb400011d7983 */ /* 0x000ee20000300800 */
[----:B------:R-:W-:-:S03]  /*c0850*/  ISETP.GE.AND P0, PT, R26, UR9, PT ;  /* 0x000000091a007c0c */ /* 0x000fc6000bf06270 */
[----:B------:R-:W-:Y:S04]  /*c0860*/  STL [R1+0x1100], R13 ;  /* 0x0011000d01007387 */ /* 0x000fe80000100800 */
[----:B------:R0:W-:Y:S02]  /*c0870*/  STL [R1+0xb20], R27 ;  /* 0x000b201b01007387 */ /* 0x0001e40000100800 */
[----:B0-----:R-:W-:Y:S01]  /*c0880*/  IMAD.U32 R27, RZ, RZ, UR53 ;  /* 0x00000035ff1b7e24 */ /* 0x001fe2000f8e00ff */
[----:B------:R-:W-:Y:S02]  /*c0890*/  ULDC.64 UR52, c[0x0][0x228] ;  /* 0x00008a0000347ab9 */ /* 0x000fe40000000a00 */
[----:B------:R-:W-:Y:S02]  /*c08a0*/  UMOV UR5, UR52 ;  /* 0x0000003400057c82 */ /* 0x000fe40008000000 */
[----:B------:R-:W-:Y:S01]  /*c08b0*/  ISETP.LT.AND P1, PT, R17, UR5, !P0 ;  /* 0x0000000511007c0c */ /* 0x000fe2000c721270 */
[----:B------:R0:W-:Y:S01]  /*c08c0*/  STL [R1+0xb18], R27 ;  /* 0x000b181b01007387 */ /* 0x0001e20000100800 */
[----:B------:R-:W-:Y:S01]  /*c08d0*/  VIADD R13, R13, UR4 ;  /* 0x000000040d0d7c36 */ /* 0x000fe20008000000 */
[----:B------:R-:W-:Y:S01]  /*c08e0*/  LOP3.LUT R11, R11, 0xfffffbff, RZ, 0xc0, !PT ;  /* 0xfffffbff0b0b7812 */ /* 0x000fe200078ec0ff */
[----:B0-----:R-:W-:Y:S01]  /*c08f0*/  IMAD.U32 R27, RZ, RZ, UR53 ;  /* 0x00000035ff1b7e24 */ /* 0x001fe2000f8e00ff */
[----:B------:R-:W-:-:S02]  /*c0900*/  ULDC.64 UR52, c[0x0][0x228] ;  /* 0x00008a0000347ab9 */ /* 0x000fc40000000a00 */
[----:B------:R-:W-:Y:S02]  /*c0910*/  UMOV UR4, UR52 ;  /* 0x0000003400047c82 */ /* 0x000fe40008000000 */
[----:B------:R-:W-:Y:S01]  /*c0920*/  ISETP.LT.AND P0, PT, R15, UR4, !P0 ;  /* 0x000000040f007c0c */ /* 0x000fe2000c701270 */
[----:B------:R-:W-:-:S03]  /*c0930*/  VIADD R26, R3, 0x5f ;  /* 0x0000005f031a7836 */ /* 0x000fc60000000000 */
[----:B------:R-:W-:Y:S01]  /*c0940*/  @P1 LOP3.LUT R11, R11, 0x400, RZ, 0xfc, !PT ;  /* 0x000004000b0b1812 */ /* 0x000fe200078efcff */
[----:B------:R-:W-:Y:S01]  /*c0950*/  STL [R1+0x1104], R13 ;  /* 0x0011040d01007387 */ /* 0x000fe20000100800 */
[----:B------:R-:W-:Y:S02]  /*c0960*/  ULDC UR4, c[0x0][0x248] ;  /* 0x0000920000047ab9 */ /* 0x000fe40000000800 */
[----:B------:R-:W-:Y:S01]  /*c0970*/  LOP3.LUT R11, R11, 0xfffffdff, RZ, 0xc0, !PT ;  /* 0xfffffdff0b0b7812 */ /* 0x000fe200078ec0ff */
[----:B------:R0:W-:Y:S04]  /*c0980*/  STL [R1+0xb14], R27 ;  /* 0x000b141b01007387 */ /* 0x0001e80000100800 */
[----:B------:R-:W-:Y:S02]  /*c0990*/  @P0 LOP3.LUT R11, R11, 0x200, RZ, 0xfc, !PT ;  /* 0x000002000b0b0812 */ /* 0x000fe400078efcff */
[----:B------:R-:W-:Y:S01]  /*c09a0*/  ISETP.GE.AND P0, PT, R26, UR11, PT ;  /* 0x0000000b1a007c0c */ /* 0x000fe2000bf06270 */
[----:B0-----:R-:W-:Y:S01]  /*c09b0*/  IMAD.U32 R27, RZ, RZ, UR53 ;  /* 0x00000035ff1b7e24 */ /* 0x001fe2000f8e00ff */
[----:B------:R-:W-:-:S02]  /*c09c0*/  ULDC.64 UR52, c[0x0][0x228] ;  /* 0x00008a0000347ab9 */ /* 0x000fc40000000a00 */
[----:B------:R-:W-:Y:S02]  /*c09d0*/  UMOV UR5, UR52 ;  /* 0x0000003400057c82 */ /* 0x000fe40008000000 */
[----:B------:R-:W-:Y:S01]  /*c09e0*/  ISETP.LT.AND P1, PT, R17, UR5, !P0 ;  /* 0x0000000511007c0c */ /* 0x000fe2000c721270 */
[----:B------:R0:W-:Y:S01]  /*c09f0*/  STL [R1+0xb0c], R27 ;  /* 0x000b0c1b01007387 */ /* 0x0001e20000100800 */
[----:B------:R-:W-:Y:S01]  /*c0a00*/  VIADD R13, R13, UR4 ;  /* 0x000000040d0d7c36 */ /* 0x000fe20008000000 */
[----:B------:R-:W-:Y:S01]  /*c0a10*/  LOP3.LUT R11, R11, 0xfffffeff, RZ, 0xc0, !PT ;  /* 0xfffffeff0b0b7812 */ /* 0x000fe200078ec0ff */
[----:B0-----:R-:W-:Y:S01]  /*c0a20*/  IMAD.U32 R27, RZ, RZ, UR53 ;  /* 0x00000035ff1b7e24 */ /* 0x001fe2000f8e00ff */
[----:B------:R-:W-:Y:S02]  /*c0a30*/  ULDC.64 UR52, c[0x0][0x228] ;  /* 0x00008a0000347ab9 */ /* 0x000fe40000000a00 */
        /* <DEDUP_REMOVED lines=40> */
[----:B------:R-:W-:Y:S03]  /*c0cc0*/  STL [R1+0x1114], R13 ;  /* 0x0011140d01007387 */ /* 0x000fe60000100800 */
[----:B------:R-:W-:Y:S01]  /*c0cd0*/  @P1 LOP3.LUT R11, R11, 0x10, RZ, 0xfc, !PT ;  /* 0x000000100b0b1812 */ /* 0x000fe200078efcff */
[----:B------:R-:W-:Y:S01]  /*c0ce0*/  VIADD R26, R3, 0x5c ;  /* 0x0000005c031a7836 */ /* 0x000fe20000000000 */
[----:B------:R-:W-:Y:S01]  /*c0cf0*/  ULDC UR4, c[0x0][0x248] ;  /* 0x0000920000047ab9 */ /* 0x000fe20000000800 */
[----:B------:R0:W-:Y:S01]  /*c0d00*/  STL [R1+0xaf0], R27 ;  /* 0x000af01b01007387 */ /* 0x0001e20000100800 */
[----:B------:R-:W-:Y:S01]  /*c0d10*/  LOP3.LUT R11, R11, 0xfffffff7, RZ, 0xc0, !PT ;  /* 0xfffffff70b0b7812 */ /* 0x000fe200078ec0ff */
[----:B0-----:R-:W-:Y:S01]  /*c0d20*/  IMAD.U32 R27, RZ, RZ, UR53 ;  /* 0x00000035ff1b7e24 */ /* 0x001fe2000f8e00ff */
[----:B------:R-:W-:-:S03]  /*c0d30*/  ULDC.64 UR52, c[0x0][0x228] ;  /* 0x00008a0000347ab9 */ /* 0x000fc60000000a00 */
[----:B------:R-:W-:Y:S01]  /*c0d40*/  @P0 LOP3.LUT R11, R11, 0x8, RZ, 0xfc, !PT ;  /* 0x000000080b0b0812 */ /* 0x000fe200078efcff */
[----:B------:R-:W-:Y:S01]  /*c0d50*/  VIADD R13, R13, UR4 ;  /* 0x000000040d0d7c36 */ /* 0x000fe20008000000 */
[----:B------:R-:W-:Y:S01]  /*c0d60*/  UMOV UR5, UR52 ;  /* 0x0000003400057c82 */ /* 0x000fe20008000000 */
[----:B------:R0:W-:Y:S01]  /*c0d70*/  STL [R1+0xae8], R27 ;  /* 0x000ae81b01007387 */ /* 0x0001e20000100800 */
[----:B------:R-:W-:-:S03]  /*c0d80*/  ISETP.GE.AND P0, PT, R26, UR47, PT ;  /* 0x0000002f1a007c0c */ /* 0x000fc6000bf06270 */
[----:B------:R1:W-:Y:S01]  /*c0d90*/  STL [R1+0x1118], R13 ;  /* 0x0011180d01007387 */ /* 0x0003e20000100800 */
[----:B------:R-:W-:Y:S01]  /*c0da0*/  ISETP.LT.AND P1, PT, R17, UR5, !P0 ;  /* 0x0000000511007c0c */ /* 0x000fe2000c721270 */
[----:B0-----:R-:W-:Y:S01]  /*c0db0*/  IMAD.U32 R27, RZ, RZ, UR53 ;  /* 0x00000035ff1b7e24 */ /* 0x001fe2000f8e00ff */
[----:B------:R-:W-:Y:S02]  /*c0dc0*/  ULDC.64 UR52, c[0x0][0x228] ;  /* 0x00008a0000347ab9 */ /* 0x000fe40000000a00 */
[----:B------:R-:W-:Y:S02]  /*c0dd0*/  UMOV UR4, UR52 ;  /* 0x0000003400047c82 */ /* 0x000fe40008000000 */
[----:B------:R0:W-:Y:S01]  /*c0de0*/  STL [R1+0xae4], R27 ;  /* 0x000ae41b01007387 */ /* 0x0001e20000100800 */
[----:B------:R-:W-:Y:S01]  /*c0df0*/  ISETP.LT.AND P0, PT, R15, UR4, !P0 ;  /* 0x000000040f007c0c */ /* 0x000fe2000c701270 */
[----:B------:R-:W-:Y:S02]  /*c0e00*/  ULDC UR4, c[0x0][0x248] ;  /* 0x0000920000047ab9 */ /* 0x000fe40000000800 */
[----:B-1----:R-:W-:-:S02]  /*c0e10*/  VIADD R13, R13, UR4 ;  /* 0x000000040d0d7c36 */ /* 0x002fc40008000000 */
[----:B0-----:R-:W-:Y:S01]  /*c0e20*/  IMAD.U32 R27, RZ, RZ, UR53 ;  /* 0x00000035ff1b7e24 */ /* 0x001fe2000f8e00ff */
[----:B------:R-:W-:Y:S02]  /*c0e30*/  ULDC.64 UR52, c[0x0][0x228] ;  /* 0x00008a0000347ab9 */ /* 0x000fe40000000a00 */
[----:B------:R-:W-:Y:S01]  /*c0e40*/  IMAD.U32 R26, RZ, RZ, UR53 ;  /* 0x00000035ff1a7e24 */ /* 0x000fe2000f8e00ff */
[----:B------:R-:W-:Y:S01]  /*c0e50*/  UMOV UR5, UR52 ;  /* 0x0000003400057c82 */ /* 0x000fe20008000000 */
[----:B------:R-:W-:Y:S01]  /*c0e60*/  STL [R1+0xadc], R27 ;  /* 0x000adc1b01007387 */ /* 0x000fe20000100800 */
[----:B------:R-:W-:-:S03]  /*c0e70*/  ULDC.64 UR52, c[0x0][0x228] ;  /* 0x00008a0000347ab9 */ /* 0x000fc60000000a00 */
[----:B------:R-:W-:Y:S04]  /*c0e80*/  STL [R1+0x111c], R13 ;  /* 0x00111c0d01007387 */ /* 0x000fe80000100800 */
[----:B------:R0:W-:Y:S02]  /*c0e90*/  STL [R1+0xad8], R26 ;  /* 0x000ad81a01007387 */ /* 0x0001e40000100800 */
[----:B0-----:R-:W-:-:S05]  /*c0ea0*/  IMAD.U32 R26, RZ, RZ, UR53 ;  /* 0x00000035ff1a7e24 */ /* 0x001fca000f8e00ff */
[----:B------:R0:W-:Y:S04]  /*c0eb0*/  STL [R1+0xad0], R26 ;  /* 0x000ad01a01007387 */ /* 0x0001e80000100800 */
[----:B0-----:R-:W4:Y:S01]  /*c0ec0*/  LDL.LU R26, [R1+0x2cb0] ;  /* 0x002cb000011a7983 */ /* 0x001f220000300800 */
[----:B------:R-:W-:-:S04]  /*c0ed0*/  LOP3.LUT R11, R11, 0xfffffffb, RZ, 0xc0, !PT ;  /* 0xfffffffb0b0b7812 */ /* 0x000fc800078ec0ff */
[----:B------:R-:W-:Y:S01]  /*c0ee0*/  @P1 LOP3.LUT R11, R11, 0x4, RZ, 0xfc, !PT ;  /* 0x000000040b0b1812 */ /* 0x000fe200078efcff */
[----:B------:R-:W-:-:S03]  /*c0ef0*/  VIADD R27, R3, 0x5b ;  /* 0x0000005b031b7836 */ /* 0x000fc60000000000 */
[----:B------:R-:W-:-:S04]  /*c0f00*/  LOP3.LUT R11, R11, 0xfffffffd, RZ, 0xc0, !PT ;  /* 0xfffffffd0b0b7812 */ /* 0x000fc800078ec0ff */
[----:B------:R-:W-:Y:S02]  /*c0f10*/  @P0 LOP3.LUT R11, R11, 0x2, RZ, 0xfc, !PT ;  /* 0x000000020b0b0812 */ /* 0x000fe400078efcff */
[----:B------:R-:W-:-:S04]  /*c0f20*/  ISETP.GE.AND P0, PT, R27, UR45, PT ;  /* 0x0000002d1b007c0c */ /* 0x000fc8000bf06270 */
[----:B------:R-:W-:Y:S01]  /*c0f30*/  ISETP.LT.AND P1, PT, R17, UR5, !P0 ;  /* 0x0000000511007c0c */ /* 0x000fe2000c721270 */
[----:B------:R-:W-:Y:S01]  /*c0f40*/  UMOV UR4, UR52 ;  /* 0x0000003400047c82 */ /* 0x000fe20008000000 */
[----:B------:R-:W-:Y:S01]  /*c0f50*/  LOP3.LUT R11, R11, 0xfffffffe, RZ, 0xc0, !PT ;  /* 0xfffffffe0b0b7812 */ /* 0x000fe200078ec0ff */
[----:B------:R-:W-:Y:S01]  /*c0f60*/  ULDC.64 UR52, c[0x0][0x228] ;  /* 0x00008a0000347ab9 */ /* 0x000fe20000000a00 */
[----:B------:R-:W-:-:S09]  /*c0f70*/  ISETP.LT.AND P0, PT, R15, UR4, !P0 ;  /* 0x000000040f007c0c */ /* 0x000fd2000c701270 */
[----:B------:R-:W-:Y:S01]  /*c0f80*/  @P1 LOP3.LUT R11, R11, 0x1, RZ, 0xfc, !PT ;  /* 0x000000010b0b1812 */ /* 0x000fe200078efcff */
[----:B------:R-:W-:Y:S01]  /*c0f90*/  UMOV UR5, UR52 ;  /* 0x0000003400057c82 */ /* 0x000fe20008000000 */
[----:B------:R-:W-:-:S03]  /*c0fa0*/  ULDC UR4, c[0x0][0x248] ;  /* 0x0000920000047ab9 */ /* 0x000fc60000000800 */
[----:B------:R0:W-:Y:S02]  /*c0fb0*/  STL [R1+0x2b04], R11 ;  /* 0x002b040b01007387 */ /* 0x0001e40000100800 */
[----:B0-----:R-:W-:Y:S02]  /*c0fc0*/  VIADD R11, R3, 0x5a ;  /* 0x0000005a030b7836 */ /* 0x001fe40000000000 */
[----:B------:R-:W-:Y:S01]  /*c0fd0*/  IMAD.U32 R27, RZ, RZ, UR53 ;  /* 0x00000035ff1b7e24 */ /* 0x000fe2000f8e00ff */
[----:B------:R-:W-:Y:S01]  /*c0fe0*/  ULDC.64 UR52, c[0x0][0x228] ;  /* 0x00008a0000347ab9 */ /* 0x000fe20000000a00 */
[----:B------:R-:W-:Y:S01]  /*c0ff0*/  VIADD R13, R13, UR4 ;  /* 0x000000040d0d7c36 */ /* 0x000fe20008000000 */
[----:B------:R-:W-:-:S04]  /*c1000*/  UMOV UR4, UR52 ;  /* 0x0000003400047c82 */ /* 0x000fc80008000000 */
[----:B------:R-:W-:Y:S04]  /*c1010*/  STL [R1+0x1120], R13 ;  /* 0x0011200d01007387 */ /* 0x000fe80000100800 */
[----:B------:R0:W-:Y:S02]  /*c1020*/  STL [R1+0xacc], R27 ;  /* 0x000acc1b01007387 */ /* 0x0001e40000100800 */
[----:B0-----:R-:W-:Y:S01]  /*c1030*/  IMAD.U32 R27, RZ, RZ, UR53 ;  /* 0x00000035ff1b7e24 */ /* 0x001fe2000f8e00ff */
[----:B------:R-:W-:-:S04]  /*c1040*/  ULDC.64 UR52, c[0x0][0x228] ;  /* 0x00008a0000347ab9 */ /* 0x000fc80000000a00 */
[----:B------:R0:W-:Y:S02]  /*c1050*/  STL [R1+0xac4], R27 ;  /* 0x000ac41b01007387 */ /* 0x0001e40000100800 */
[----:B0-----:R-:W-:Y:S01]  /*c1060*/  IMAD.U32 R27, RZ, RZ, UR53 ;  /* 0x00000035ff1b7e24 */ /* 0x001fe2000f8e00ff */
[----:B----4-:R-:W-:-:S04]  /*c1070*/  LOP3.LUT R26, R26, 0x7fffffff, RZ, 0xc0, !PT ;  /* 0x7fffffff1a1a7812 */ /* 0x010fc800078ec0ff */
[----:B------:R-:W-:Y:S02]  /*c1080*/  @P0 LOP3.LUT R26, R26, 0x80000000, RZ, 0xfc, !PT ;  /* 0x800000001a1a0812 */ /* 0x000fe400078efcff */
[----:B------:R-:W-:-:S04]  /*c1090*/  ISETP.GE.AND P0, PT, R11, UR43, PT ;  /* 0x0000002b0b007c0c */ /* 0x000fc8000bf06270 */
[----:B------:R-:W-:Y:S02]  /*c10a0*/  ISETP.LT.AND P1, PT, R17, UR5, !P0 ;  /* 0x0000000511007c0c */ /* 0x000fe4000c721270 */
[----:B------:R-:W-:Y:S01]  /*c10b0*/  ISETP.LT.AND P0, PT, R15, UR4, !P0 ;  /* 0x000000040f007c0c */ /* 0x000fe2000c701270 */
[----:B------:R-:W-:Y:S01]  /*c10c0*/  ULDC UR4, c[0x0][0x248] ;  /* 0x0000920000047ab9 */ /* 0x000fe20000000800 */
[----:B------:R-:W-:Y:S01]  /*c10d0*/  LOP3.LUT R26, R26, 0xbfffffff, RZ, 0xc0, !PT ;  /* 0xbfffffff1a1a7812 */ /* 0x000fe200078ec0ff */
[----:B------:R-:W-:Y:S02]  /*c10e0*/  VIADD R11, R13, UR4 ;  /* 0x000000040d0b7c36 */ /* 0x000fe40008000000 */
[----:B------:R-:W-:-:S06]  /*c10f0*/  VIADD R13, R3, 0x59 ;  /* 0x00000059030d7836 */ /* 0x000fcc0000000000 */
[----:B------:R-:W-:-:S04]  /*c1100*/  @P1 LOP3.LUT R26, R26, 0x40000000, RZ, 0xfc, !PT ;  /* 0x400000001a1a1812 */ /* 0x000fc800078efcff */
[----:B------:R-:W-:Y:S01]  /*c1110*/  LOP3.LUT R26, R26, 0xdfffffff, RZ, 0xc0, !PT ;  /* 0xdfffffff1a1a7812 */ /* 0x000fe200078ec0ff */
[----:B------:R-:W-:Y:S01]  /*c1120*/  UMOV UR5, UR52 ;  /* 0x0000003400057c82 */ /* 0x000fe20008000000 */
[----:B------:R-:W-:Y:S02]  /*c1130*/  ULDC.64 UR52, c[0x0][0x228] ;  /* 0x00008a0000347ab9 */ /* 0x000fe40000000a00 */
[----:B------:R-:W-:Y:S02]  /*c1140*/  @P0 LOP3.LUT R26, R26, 0x20000000, RZ, 0xfc, !PT ;  /* 0x200000001a1a0812 */ /* 0x000fe400078efcff */
[----:B------:R-:W-:-:S04]  /*c1150*/  ISETP.GE.AND P0, PT, R13, UR41, PT ;  /* 0x000000290d007c0c */ /* 0x000fc8000bf06270 */
[----:B------:R-:W-:Y:S01]  /*c1160*/  ISETP.LT.AND P1, PT, R17, UR5, !P0 ;  /* 0x0000000511007c0c */ /* 0x000fe2000c721270 */
[----:B------:R-:W-:Y:S01]  /*c1170*/  UMOV UR4, UR52 ;  /* 0x0000003400047c82 */ /* 0x000fe20008000000 */
[----:B------:R-:W-:Y:S02]  /*c1180*/  LOP3.LUT R26, R26, 0xefffffff, RZ, 0xc0, !PT ;  /* 0xefffffff1a1a7812 */ /* 0x000fe400078ec0ff */
[----:B------:R-:W-:Y:S01]  /*c1190*/  ISETP.LT.AND P0, PT, R15, UR4, !P0 ;  /* 0x000000040f007c0c */ /* 0x000fe2000c701270 */
[----:B------:R-:W-:Y:S01]  /*c11a0*/  VIADD R13, R3, 0x58 ;  /* 0x00000058030d7836 */ /* 0x000fe20000000000 */
[----:B------:R-:W-:Y:S01]  /*c11b0*/  STL [R1+0x1124], R11 ;  /* 0x0011240b01007387 */ /* 0x000fe20000100800 */
[----:B------:R-:W-:-:S06]  /*c11c0*/  ULDC UR4, c[0x0][0x248] ;  /* 0x0000920000047ab9 */ /* 0x000fcc0000000800 */
[----:B------:R-:W-:Y:S01]  /*c11d0*/  @P1 LOP3.LUT R26, R26, 0x10000000, RZ, 0xfc, !PT ;  /* 0x100000001a1a1812 */ /* 0x000fe200078efcff */
[----:B------:R0:W-:Y:S03]  /*c11e0*/  STL [R1+0xac0], R27 ;  /* 0x000ac01b01007387 */ /* 0x0001e60000100800 */
[----:B------:R-:W-:-:S04]  /*c11f0*/  LOP3.LUT R26, R26, 0xf7ffffff, RZ, 0xc0, !PT ;  /* 0xf7ffffff1a1a7812 */ /* 0x000fc800078ec0ff */
[----:B------:R-:W-:Y:S02]  /*c1200*/  @P0 LOP3.LUT R26, R26, 0x8000000, RZ, 0xfc, !PT ;  /* 0x080000001a1a0812 */ /* 0x000fe400078efcff */
[----:B------:R-:W-:Y:S01]  /*c1210*/  ISETP.GE.AND P0, PT, R13, UR39, PT ;  /* 0x000000270d007c0c */ /* 0x000fe2000bf06270 */
        /* <DEDUP_REMOVED lines=222> */
[----:B------:R-:W-:Y:S01]  /*c2000*/  ULDC UR4, c[0x0][0x248] ;  /* 0x0000920000047ab9 */ /* 0x000fe20000000800 */
[----:B------:R0:W-:Y:S02]  /*c2010*/  STL [R1+0x9a8], R27 ;  /* 0x0009a81b01007387 */ /* 0x0001e40000100800 */
[----:B------:R-:W-:Y:S01]  /*c2020*/  LOP3.LUT R26, R26, 0xfffffff7, RZ, 0xc0, !PT ;  /* 0xfffffff71a1a7812 */ /* 0x000fe200078ec0ff */
[----:B------:R-:W-:-:S02]  /*c2030*/  VIADD R13, R3, 0x4c ;  /* 0x0000004c030d7836 */ /* 0x000fc40000000000 */
[----:B0-----:R-:W-:Y:S01]  /*c2040*/  IMAD.U32 R27, RZ, RZ, UR53 ;  /* 0x00000035ff1b7e24 */ /* 0x001fe2000f8e00ff */
[----:B------:R-:W-:Y:S01]  /*c2050*/  ULDC.64 UR52, c[0x0][0x228] ;  /* 0x00008a0000347ab9 */ /* 0x000fe20000000a00 */
[----:B------:R-:W-:-:S03]  /*c2060*/  VIADD R11, R11, UR4 ;  /* 0x000000040b0b7c36 */ /* 0x000fc60008000000 */
[----:B------:R0:W-:Y:S01]  /*c2070*/  STL [R1+0x9a4], R27 ;  /* 0x0009a41b01007387 */ /* 0x0001e20000100800 */
[----:B------:R-:W-:Y:S01]  /*c2080*/  @P0 LOP3.LUT R26, R26, 0x8, RZ, 0xfc, !PT ;  /* 0x000000081a1a0812 */ /* 0x000fe200078efcff */
[----:B------:R-:W-:Y:S01]  /*c2090*/  UMOV UR5, UR52 ;  /* 0x0000003400057c82 */ /* 0x000fe20008000000 */
[----:B------:R-:W-:Y:S01]  /*c20a0*/  ISETP.GE.AND P0, PT, R13, UR15, PT ;  /* 0x0000000f0d007c0c */ /* 0x000fe2000bf06270 */
[----:B------:R1:W-:Y:S01]  /*c20b0*/  STL [R1+0x1158], R11 ;  /* 0x0011580b01007387 */ /* 0x0003e20000100800 */
[----:B0-----:R-:W-:Y:S01]  /*c20c0*/  IMAD.U32 R27, RZ, RZ, UR53 ;  /* 0x00000035ff1b7e24 */ /* 0x001fe2000f8e00ff */
[----:B------:R-:W-:Y:S01]  /*c20d0*/  ULDC.64 UR52, c[0x0][0x228] ;  /* 0x00008a0000347ab9 */ /* 0x000fe20000000a00 */
[----:B------:R-:W-:Y:S01]  /*c20e0*/  ISETP.LT.AND P1, PT, R17, UR5, !P0 ;  /* 0x0000000511007c0c */ /* 0x000fe2000c721270 */
[----:B------:R-:W-:Y:S02]  /*c20f0*/  UMOV UR4, UR52 ;  /* 0x0000003400047c82 */ /* 0x000fe40008000000 */
[----:B------:R0:W-:Y:S01]  /*c2100*/  STL [R1+0x99c], R27 ;  /* 0x00099c1b01007387 */ /* 0x0001e20000100800 */
[----:B------:R-:W-:Y:S01]  /*c2110*/  ISETP.LT.AND P0, PT, R15, UR4, !P0 ;  /* 0x000000040f007c0c */ /* 0x000fe2000c701270 */
[----:B------:R-:W-:-:S02]  /*c2120*/  ULDC UR4, c[0x0][0x248] ;  /* 0x0000920000047ab9 */ /* 0x000fc40000000800 */
[----:B-1----:R-:W-:Y:S02]  /*c2130*/  VIADD R11, R11, UR4 ;  /* 0x000000040b0b7c36 */ /* 0x002fe40008000000 */
[----:B0-----:R-:W-:Y:S01]  /*c2140*/  IMAD.U32 R27, RZ, RZ, UR53 ;  /* 0x00000035ff1b7e24 */ /* 0x001fe2000f8e00ff */
[----:B------:R-:W-:-:S04]  /*c2150*/  ULDC.64 UR52, c[0x0][0x228] ;  /* 0x00008a0000347ab9 */ /* 0x000fc80000000a00 */
[----:B------:R0:W-:Y:S01]  /*c2160*/  STL [R1+0x994], R27 ;  /* 0x0009941b01007387 */ /* 0x0001e20000100800 */
[----:B------:R-:W-:-:S03]  /*c2170*/  UMOV UR5, UR52 ;  /* 0x0000003400057c82 */ /* 0x000fc60008000000 */
[----:B------:R-:W-:Y:S01]  /*c2180*/  STL [R1+0x115c], R11 ;  /* 0x00115c0b01007387 */ /* 0x000fe20000100800 */
[----:B0-----:R-:W-:Y:S01]  /*c2190*/  IMAD.U32 R27, RZ, RZ, UR53 ;  /* 0x00000035ff1b7e24 */ /* 0x001fe2000f8e00ff */
[----:B------:R-:W-:-:S04]  /*c21a0*/  ULDC.64 UR52, c[0x0][0x228] ;  /* 0x00008a0000347ab9 */ /* 0x000fc80000000a00 */
        /* <DEDUP_REMOVED lines=9> */
[----:B------:R-:W-:Y:S01]  /*c2240*/  ISETP.GE.AND P0, PT, R13, UR13, PT ;  /* 0x0000000d0d007c0c */ /* 0x000fe2000bf06270 */
[----:B------:R-:W-:Y:S01]  /*c2250*/  UMOV UR4, UR52 ;  /* 0x0000003400047c82 */ /* 0x000fe20008000000 */
[----:B------:R-:W-:Y:S01]  /*c2260*/  VIADD R13, R3, 0x4a ;  /* 0x0000004a030d7836 */ /* 0x000fe20000000000 */
[----:B------:R-:W-:Y:S01]  /*c2270*/  LOP3.LUT R26, R26, 0xfffffffe, RZ, 0xc0, !PT ;  /* 0xfffffffe1a1a7812 */ /* 0x000fe200078ec0ff */
[----:B------:R-:W-:Y:S01]  /*c2280*/  ULDC.64 UR52, c[0x0][0x228] ;  /* 0x00008a0000347ab9 */ /* 0x000fe20000000a00 */
[----:B------:R-:W-:Y:S02]  /*c2290*/  ISETP.LT.AND P1, PT, R17, UR5, !P0 ;  /* 0x0000000511007c0c */ /* 0x000fe4000c721270 */
[----:B------:R-:W-:Y:S01]  /*c22a0*/  ISETP.LT.AND P0, PT, R15, UR4, !P0 ;  /* 0x000000040f007c0c */ /* 0x000fe2000c701270 */
[----:B------:R-:W-:Y:S01]  /*c22b0*/  UMOV UR5, UR52 ;  /* 0x0000003400057c82 */ /* 0x000fe20008000000 */
[----:B------:R-:W-:-:S09]  /*c22c0*/  ULDC UR4, c[0x0][0x248] ;  /* 0x0000920000047ab9 */ /* 0x000fd20000000800 */
[----:B------:R-:W-:Y:S01]  /*c22d0*/  @P1 LOP3.LUT R26, R26, 0x1, RZ, 0xfc, !PT ;  /* 0x000000011a1a1812 */ /* 0x000fe200078efcff */
[----:B------:R-:W-:-:S04]  /*c22e0*/  VIADD R11, R11, UR4 ;  /* 0x000000040b0b7c36 */ /* 0x000fc80008000000 */
[----:B------:R0:W-:Y:S02]  /*c22f0*/  STL [R1+0x2b08], R26 ;  /* 0x002b081a01007387 */ /* 0x0001e40000100800 */
[----:B0-----:R-:W-:Y:S01]  /*c2300*/  IMAD.U32 R26, RZ, RZ, UR53 ;  /* 0x00000035ff1a7e24 */ /* 0x001fe2000f8e00ff */
[----:B------:R-:W-:Y:S02]  /*c2310*/  ULDC.64 UR52, c[0x0][0x228] ;  /* 0x00008a0000347ab9 */ /* 0x000fe40000000a00 */
[----:B------:R-:W-:Y:S01]  /*c2320*/  UMOV UR4, UR52 ;  /* 0x0000003400047c82 */ /* 0x000fe20008000000 */
[----:B------:R-:W-:Y:S04]  /*c2330*/  STL [R1+0x1160], R11 ;  /* 0x0011600b01007387 */ /* 0x000fe80000100800 */
[----:B------:R0:W-:Y:S02]  /*c2340*/  STL [R1+0x980], R26 ;  /* 0x0009801a01007387 */ /* 0x0001e40000100800 */
[----:B0-----:R-:W-:-:S05]  /*c2350*/  IMAD.U32 R26, RZ, RZ, UR53 ;  /* 0x00000035ff1a7e24 */ /* 0x001fca000f8e00ff */
[----:B------:R0:W-:Y:S01]  /*c2360*/  STL [R1+0x97c], R26 ;  /* 0x00097c1a01007387 */ /* 0x0001e20000100800 */
[----:B------:R-:W-:-:S03]  /*c2370*/  R2UR UR53, R28 ;  /* 0x000000001c3572ca */ /* 0x000fc600000e0000 */
[----:B------:R-:W3:Y:S01]  /*c2380*/  LDL.LU R28, [R1+0x2ca8] ;  /* 0x002ca800011c7983 */ /* 0x000ee20000300800 */
[----:B----4-:R-:W-:-:S04]  /*c2390*/  LOP3.LUT R27, R27, 0x7fffffff, RZ, 0xc0, !PT ;  /* 0x7fffffff1b1b7812 */ /* 0x010fc800078ec0ff */
[----:B------:R-:W-:Y:S02]  /*c23a0*/  @P0 LOP3.LUT R27, R27, 0x80000000, RZ, 0xfc, !PT ;  /* 0x800000001b1b0812 */ /* 0x000fe400078efcff */
[----:B------:R-:W-:Y:S02]  /*c23b0*/  ISETP.GE.AND P0, PT, R13, UR56, PT ;  /* 0x000000380d007c0c */ /* 0x000fe4000bf06270 */
[----:B------:R-:W-:Y:S01]  /*c23c0*/  LOP3.LUT R27, R27, 0xbfffffff, RZ, 0xc0, !PT ;  /* 0xbfffffff1b1b7812 */ /* 0x000fe200078ec0ff */
[----:B------:R-:W-:Y:S01]  /*c23d0*/  VIADD R13, R3, 0x49 ;  /* 0x00000049030d7836 */ /* 0x000fe20000000000 */
[----:B------:R-:W-:Y:S01]  /*c23e0*/  ISETP.LT.AND P1, PT, R17, UR5, !P0 ;  /* 0x0000000511007c0c */ /* 0x000fe2000c721270 */
[----:B------:R-:W-:Y:S01]  /*c23f0*/  ULDC.64 UR56, c[0x0][0x228] ;  /* 0x00008a0000387ab9 */ /* 0x000fe20000000a00 */
[----:B------:R-:W-:-:S11]  /*c2400*/  ISETP.LT.AND P0, PT, R15, UR4, !P0 ;  /* 0x000000040f007c0c */ /* 0x000fd6000c701270 */
[----:B------:R-:W-:Y:S01]  /*c2410*/  @P1 LOP3.LUT R27, R27, 0x40000000, RZ, 0xfc, !PT ;  /* 0x400000001b1b1812 */ /* 0x000fe200078efcff */
[----:B------:R-:W-:Y:S01]  /*c2420*/  UMOV UR5, UR56 ;  /* 0x0000003800057c82 */ /* 0x000fe20008000000 */
[----:B------:R-:W-:Y:S02]  /*c2430*/  ULDC UR4, c[0x0][0x248] ;  /* 0x0000920000047ab9 */ /* 0x000fe40000000800 */
[----:B------:R-:W-:-:S04]  /*c2440*/  LOP3.LUT R27, R27, 0xdfffffff, RZ, 0xc0, !PT ;  /* 0xdfffffff1b1b7812 */ /* 0x000fc800078ec0ff */
[----:B------:R-:W-:Y:S02]  /*c2450*/  @P0 LOP3.LUT R27, R27, 0x20000000, RZ, 0xfc, !PT ;  /* 0x200000001b1b0812 */ /* 0x000fe400078efcff */
[----:B------:R-:W-:Y:S01]  /*c2460*/  ISETP.GE.AND P0, PT, R13, UR58, PT ;  /* 0x0000003a0d007c0c */ /* 0x000fe2000bf06270 */
[----:B0-----:R-:W-:Y:S01]  /*c2470*/  IMAD.U32 R26, RZ, RZ, UR57 ;  /* 0x00000039ff1a7e24 */ /* 0x001fe2000f8e00ff */
[----:B------:R-:W-:Y:S02]  /*c2480*/  ULDC.64 UR56, c[0x0][0x228] ;  /* 0x00008a0000387ab9 */ /* 0x000fe40000000a00 */
[----:B------:R-:W-:Y:S01]  /*c2490*/  ISETP.LT.AND P1, PT, R17, UR5, !P0 ;  /* 0x0000000511007c0c */ /* 0x000fe2000c721270 */
[----:B------:R-:W-:Y:S01]  /*c24a0*/  VIADD R11, R11, UR4 ;  /* 0x000000040b0b7c36 */ /* 0x000fe20008000000 */
[----:B------:R-:W-:Y:S01]  /*c24b0*/  UMOV UR4, UR56 ;  /* 0x0000003800047c82 */ /* 0x000fe20008000000 */
[----:B------:R-:W-:Y:S02]  /*c24c0*/  LOP3.LUT R27, R27, 0xefffffff, RZ, 0xc0, !PT ;  /* 0xefffffff1b1b7812 */ /* 0x000fe400078ec0ff */
[----:B------:R-:W-:Y:S01]  /*c24d0*/  ISETP.LT.AND P0, PT, R15, UR4, !P0 ;  /* 0x000000040f007c0c */ /* 0x000fe2000c701270 */
[----:B------:R-:W-:Y:S01]  /*c24e0*/  VIADD R13, R3, 0x48 ;  /* 0x00000048030d7836 */ /* 0x000fe20000000000 */
[----:B------:R-:W-:Y:S01]  /*c24f0*/  STL [R1+0x1164], R11 ;  /* 0x0011640b01007387 */ /* 0x000fe20000100800 */
[----:B------:R-:W-:-:S05]  /*c2500*/  ULDC UR4, c[0x0][0x248] ;  /* 0x0000920000047ab9 */ /* 0x000fca0000000800 */
        /* <DEDUP_REMOVED lines=25> */
[----:B------:R-:W-:Y:S01]  /*c26a0*/  ULDC.64 UR56, c[0x0][0x228] ;  /* 0x00008a0000387ab9 */ /* 0x000fe20000000a00 */
[----:B------:R-:W-:Y:S01]  /*c26b0*/  VIADD R11, R11, UR4 ;  /* 0x000000040b0b7c36 */ /* 0x000fe20008000000 */
[----:B------:R-:W-:Y:S01]  /*c26c0*/  UMOV UR5, UR56 ;  /* 0x0000003800057c82 */ /* 0x000fe20008000000 */
[----:B------:R-:W-:Y:S01]  /*c26d0*/  LOP3.LUT R27, R27, 0xfeffffff, RZ, 0xc0, !PT ;  /* 0xfeffffff1b1b7812 */ /* 0x000fe200078ec0ff */
[----:B------:R-:W-:Y:S01]  /*c26e0*/  VIADD R13, R3, 0x46 ;  /* 0x00000046030d7836 */ /* 0x000fe20000000000 */
[----:B------:R-:W-:Y:S01]  /*c26f0*/  ISETP.LT.AND P1, PT, R17, UR5, !P0 ;  /* 0x0000000511007c0c */ /* 0x000fe2000c721270 */
[----:B------:R0:W-:Y:S01]  /*c2700*/  STL [R1+0x7e8], R26 ;  /* 0x0007e81a01007387 */ /* 0x0001e20000100800 */
[----:B------:R-:W-:Y:S01]  /*c2710*/  ULDC.64 UR36, c[0x0][0x228] ;  /* 0x00008a0000247ab9 */ /* 0x000fe20000000a00 */
[----:B0-----:R-:W-:Y:S01]  /*c2720*/  IMAD.U32 R26, RZ, RZ, UR57 ;  /* 0x00000039ff1a7e24 */ /* 0x001fe2000f8e00ff */
[----:B------:R-:W-:-:S02]  /*c2730*/  ULDC.64 UR56, c[0x0][0x228] ;  /* 0x00008a0000387ab9 */ /* 0x000fc40000000a00 */
[----:B------:R-:W-:Y:S02]  /*c2740*/  UMOV UR4, UR56 ;  /* 0x0000003800047c82 */ /* 0x000fe40008000000 */
[----:B------:R-:W-:-:S05]  /*c2750*/  ISETP.LT.AND P0, PT, R15, UR4, !P0 ;  /* 0x000000040f007c0c */ /* 0x000fca000c701270 */
[----:B------:R-:W-:Y:S01]  /*c2760*/  @P1 LOP3.LUT R27, R27, 0x1000000, RZ, 0xfc, !PT ;  /* 0x010000001b1b1812 */ /* 0x000fe200078efcff */
[----:B------:R-:W-:Y:S01]  /*c2770*/  STL [R1+0x116c], R11 ;  /* 0x00116c0b01007387 */ /* 0x000fe20000100800 */
[----:B------:R-:W-:Y:S01]  /*c2780*/  UMOV UR5, UR36 ;  /* 0x0000002400057c82 */ /* 0x000fe20008000000 */
[----:B------:R-:W-:Y:S01]  /*c2790*/  ULDC UR4, c[0x0][0x248] ;  /* 0x0000920000047ab9 */ /* 0x000fe20000000800 */
[----:B------:R-:W-:Y:S01]  /*c27a0*/  LOP3.LUT R27, R27, 0xff7fffff, RZ, 0xc0, !PT ;  /* 0xff7fffff1b1b7812 */ /* 0x000fe200078ec0ff */
[----:B------:R0:W-:Y:S03]  /*c27b0*/  STL [R1+0x7e4], R26 ;  /* 0x0007e41a01007387 */ /* 0x0001e60000100800 */
[----:B------:R-:W-:Y:S02]  /*c27c0*/  @P0 LOP3.LUT R27, R27, 0x800000, RZ, 0xfc, !PT ;  /* 0x008000001b1b0812 */ /* 0x000fe400078efcff */
[----:B------:R-:W-:Y:S01]  /*c27d0*/  ISETP.GE.AND P0, PT, R13, UR40, PT ;  /* 0x000000280d007c0c */ /* 0x000fe2000bf06270 */
[----:B0-----:R-:W-:-:S02]  /*c27e0*/  IMAD.U32 R26, RZ, RZ, UR57 ;  /* 0x00000039ff1a7e24 */ /* 0x001fc4000f8e00ff */
[----:B------:R-:W-:Y:S01]  /*c27f0*/  VIADD R11, R11, UR4 ;  /* 0x000000040b0b7c36 */ /* 0x000fe20008000000 */
[----:B------:R-:W-:Y:S01]  /*c2800*/  ISETP.LT.AND P1, PT, R17, UR5, !P0 ;  /* 0x0000000511007c0c */ /* 0x000fe2000c721270 */
[----:B------:R-:W-:Y:S01]  /*c2810*/  ULDC.64 UR56, c[0x0][0x228] ;  /* 0x00008a0000387ab9 */ /* 0x000fe20000000a00 */
[----:B------:R0:W-:Y:S01]  /*c2820*/  STL [R1+0x7e0], R26 ;  /* 0x0007e01a01007387 */ /* 0x0001e20000100800 */
[----:B------:R-:W-:Y:S01]  /*c2830*/  LOP3.LUT R27, R27, 0xffbfffff, RZ, 0xc0, !PT ;  /* 0xffbfffff1b1b7812 */ /* 0x000fe200078ec0ff */
[----:B0-----:R-:W-:Y:S01]  /*c2840*/  IMAD.U32 R26, RZ, RZ, UR37 ;  /* 0x00000025ff1a7e24 */ /* 0x001fe2000f8e00ff */
[----:B------:R-:W-:Y:S02]  /*c2850*/  ULDC.64 UR36, c[0x0][0x228] ;  /* 0x00008a0000247ab9 */ /* 0x000fe40000000a00 */
[----:B------:R-:W-:Y:S02]  /*c2860*/  UMOV UR4, UR36 ;  /* 0x0000002400047c82 */ /* 0x000fe40008000000 */
[----:B------:R-:W-:-:S02]  /*c2870*/  ISETP.LT.AND P0, PT, R15, UR4, !P0 ;  /* 0x000000040f007c0c */ /* 0x000fc4000c701270 */
[----:B------:R-:W-:Y:S02]  /*c2880*/  R2UR UR40, R12 ;  /* 0x000000000c2872ca */ /* 0x000fe400000e0000 */
[----:B------:R-:W-:Y:S01]  /*c2890*/  @P1 LOP3.LUT R27, R27, 0x400000, RZ, 0xfc, !PT ;  /* 0x004000001b1b1812 */ /* 0x000fe200078efcff */
[----:B------:R-:W-:Y:S01]  /*c28a0*/  VIADD R12, R3, 0x45 ;  /* 0x00000045030c7836 */ /* 0x000fe20000000000 */
[----:B------:R-:W-:Y:S01]  /*c28b0*/  STL [R1+0x11d8], R11 ;  /* 0x0011d80b01007387 */ /* 0x000fe20000100800 */
[----:B------:R-:W-:Y:S01]  /*c28c0*/  ULDC UR4, c[0x0][0x248] ;  /* 0x0000920000047ab9 */ /* 0x000fe20000000800 */
[----:B------:R-:W-:Y:S02]  /*c28d0*/  LOP3.LUT R27, R27, 0xffdfffff, RZ, 0xc0, !PT ;  /* 0xffdfffff1b1b7812 */ /* 0x000fe400078ec0ff */
[----:B------:R0:W-:Y:S03]  /*c28e0*/  STL [R1+0x7dc], R26 ;  /* 0x0007dc1a01007387 */ /* 0x0001e60000100800 */
[----:B------:R-:W-:-:S02]  /*c28f0*/  @P0 LOP3.LUT R27, R27, 0x200000, RZ, 0xfc, !PT ;  /* 0x002000001b1b0812 */ /* 0x000fc400078efcff */
        /* <DEDUP_REMOVED lines=8> */
[----:B------:R-:W-:Y:S01]  /*c2980*/  IMAD.U32 R13, RZ, RZ, UR37 ;  /* 0x00000025ff0d7e24 */ /* 0x000fe2000f8e00ff */
[----:B------:R-:W-:Y:S01]  /*c2990*/  ULDC.64 UR36, c[0x0][0x228] ;  /* 0x00008a0000247ab9 */ /* 0x000fe20000000a00 */
[----:B------:R-:W-:Y:S01]  /*c29a0*/  ULDC.64 UR24, c[0x0][0x228] ;  /* 0x00008a0000187ab9 */ /* 0x000fe20000000a00 */
[----:B------:R-:W-:-:S02]  /*c29b0*/  UMOV UR4, UR36 ;  /* 0x0000002400047c82 */ /* 0x000fc40008000000 */
[----:B------:R-:W-:Y:S01]  /*c29c0*/  ISETP.LT.AND P0, PT, R15, UR4, !P0 ;  /* 0x000000040f007c0c */ /* 0x000fe2000c701270 */
[----:B------:R-:W-:Y:S01]  /*c29d0*/  STL [R1+0x7d8], R26 ;  /* 0x0007d81a01007387 */ /* 0x000fe20000100800 */
[----:B------:R-:W-:-:S03]  /*c29e0*/  ULDC UR4, c[0x0][0x248] ;  /* 0x0000920000047ab9 */ /* 0x000fc60000000800 */
[----:B------:R-:W-:Y:S02]  /*c29f0*/  STL [R1+0x11dc], R11 ;  /* 0x0011dc0b01007387 */ /* 0x000fe40000100800 */
[----:B------:R-:W-:Y:S02]  /*c2a00*/  @P1 LOP3.LUT R27, R27, 0x100000, RZ, 0xfc, !PT ;  /* 0x001000001b1b1812 */ /* 0x000fe400078efcff */
[----:B------:R0:W-:Y:S02]  /*c2a10*/  STL [R1+0x7d4], R13 ;  /* 0x0007d40d01007387 */ /* 0x0001e40000100800 */
[----:B------:R-:W-:Y:S01]  /*c2a20*/  LOP3.LUT R27, R27, 0xfff7ffff, RZ, 0xc0, !PT ;  /* 0xfff7ffff1b1b7812 */ /* 0x000fe200078ec0ff */
[----:B0-----:R-:W-:Y:S02]  /*c2a30*/  IMAD.U32 R13, RZ, RZ, UR37 ;  /* 0x00000025ff0d7e24 */ /* 0x001fe4000f8e00ff */
[----:B------:R-:W-:Y:S01]  /*c2a40*/  VIADD R11, R11, UR4 ;  /* 0x000000040b0b7c36 */ /* 0x000fe20008000000 */
[----:B------:R-:W-:Y:S01]  /*c2a50*/  @P0 LOP3.LUT R27, R27, 0x80000, RZ, 0xfc, !PT ;  /* 0x000800001b1b0812 */ /* 0x000fe200078efcff */
[----:B------:R-:W-:Y:S01]  /*c2a60*/  UMOV UR5, UR24 ;  /* 0x0000001800057c82 */ /* 0x000fe20008000000 */
[----:B------:R0:W-:Y:S01]  /*c2a70*/  STL [R1+0x7d0], R13 ;  /* 0x0007d00d01007387 */ /* 0x0001e20000100800 */
[----:B------:R-:W-:Y:S01]  /*c2a80*/  ISETP.GE.AND P0, PT, R12, UR12, PT ;  /* 0x0000000c0c007c0c */ /* 0x000fe2000bf06270 */
[----:B------:R-:W-:-:S02]  /*c2a90*/  ULDC.64 UR36, c[0x0][0x228] ;  /* 0x00008a0000247ab9 */ /* 0x000fc40000000a00 */
[----:B------:R-:W-:Y:S01]  /*c2aa0*/  STL [R1+0x11f0], R11 ;  /* 0x0011f00b01007387 */ /* 0x000fe20000100800 */
[----:B0-----:R-:W-:Y:S01]  /*c2ab0*/  IMAD.U32 R13, RZ, RZ, UR25 ;  /* 0x00000019ff0d7e24 */ /* 0x001fe2000f8e00ff */
[----:B------:R-:W-:Y:S01]  /*c2ac0*/  ULDC.64 UR24, c[0x0][0x228] ;  /* 0x00008a0000187ab9 */ /* 0x000fe20000000a00 */
[----:B------:R-:W-:Y:S02]  /*c2ad0*/  ISETP.LT.AND P1, PT, R17, UR5, !P0 ;  /* 0x0000000511007c0c */ /* 0x000fe4000c721270 */
[----:B------:R-:W-:Y:S01]  /*c2ae0*/  LOP3.LUT R27, R27, 0xfffbffff, RZ, 0xc0, !PT ;  /* 0xfffbffff1b1b7812 */ /* 0x000fe200078ec0ff */
[----:B------:R0:W-:Y:S01]  /*c2af0*/  STL [R1+0x7cc], R13 ;  /* 0x0007cc0d01007387 */ /* 0x0001e20000100800 */
[----:B------:R-:W-:Y:S01]  /*c2b00*/  UMOV UR4, UR24 ;  /* 0x0000001800047c82 */ /* 0x000fe20008000000 */
[----:B------:R-:W-:Y:S01]  /*c2b10*/  VIADD R12, R3, 0x43 ;  /* 0x00000043030c7836 */ /* 0x000fe20000000000 */
[----:B------:R-:W-:Y:S01]  /*c2b20*/  ULDC.64 UR12, c[0x0][0x228] ;  /* 0x00008a00000c7ab9 */ /* 0x000fe20000000a00 */
[----:B0-----:R-:W-:Y:S01]  /*c2b30*/  IMAD.U32 R13, RZ, RZ, UR25 ;  /* 0x00000019ff0d7e24 */ /* 0x001fe2000f8e00ff */
[----:B------:R-:W-:Y:S01]  /*c2b40*/  ISETP.LT.AND P0, PT, R15, UR4, !P0 ;  /* 0x000000040f007c0c */ /* 0x000fe2000c701270 */
[----:B------:R-:W-:-:S04]  /*c2b50*/  ULDC UR4, c[0x0][0x248] ;  /* 0x0000920000047ab9 */ /* 0x000fc80000000800 */
[----:B------:R-:W-:Y:S01]  /*c2b60*/  @P1 LOP3.LUT R27, R27, 0x40000, RZ, 0xfc, !PT ;  /* 0x000400001b1b1812 */ /* 0x000fe200078efcff */
[----:B------:R-:W-:Y:S01]  /*c2b70*/  IMAD.U32 R26, RZ, RZ, UR13 ;  /* 0x0000000dff1a7e24 */ /* 0x000fe2000f8e00ff */
[----:B------:R0:W-:Y:S01]  /*c2b80*/  STL [R1+0x7c8], R13 ;  /* 0x0007c80d01007387 */ /* 0x0001e20000100800 */
[----:B------:R-:W-:Y:S01]  /*c2b90*/  UMOV UR5, UR12 ;  /* 0x0000000c00057c82 */ /* 0x000fe20008000000 */
[----:B------:R-:W-:Y:S01]  /*c2ba0*/  LOP3.LUT R27, R27, 0xfffdffff, RZ, 0xc0, !PT ;  /* 0xfffdffff1b1b7812 */ /* 0x000fe200078ec0ff */
[----:B------:R-:W-:Y:S01]  /*c2bb0*/  VIADD R11, R11, UR4 ;  /* 0x000000040b0b7c36 */ /* 0x000fe20008000000 */
[----:B------:R-:W-:Y:S01]  /*c2bc0*/  ULDC.64 UR12, c[0x0][0x228] ;  /* 0x00008a00000c7ab9 */ /* 0x000fe20000000a00 */
[----:B------:R-:W-:Y:S01]  /*c2bd0*/  ULDC.64 UR24, c[0x0][0x228] ;  /* 0x00008a0000187ab9 */ /* 0x000fe20000000a00 */
[----:B0-----:R-:W4:Y:S01]  /*c2be0*/  LDL.LU R13, [R1+0x3d4] ;  /* 0x0003d400010d7983 */ /* 0x001f220000300800 */
[----:B------:R-:W-:Y:S02]  /*c2bf0*/  @P0 LOP3.LUT R27, R27, 0x20000, RZ, 0xfc, !PT ;  /* 0x000200001b1b0812 */ /* 0x000fe400078efcff */
[----:B------:R-:W-:Y:S01]  /*c2c00*/  ISETP.GE.AND P0, PT, R12, UR38, PT ;  /* 0x000000260c007c0c */ /* 0x000fe2000bf06270 */
[----:B------:R-:W-:Y:S01]  /*c2c10*/  UMOV UR4, UR12 ;  /* 0x0000000c00047c82 */ /* 0x000fe20008000000 */
[----:B------:R0:W-:Y:S02]  /*c2c20*/  STL [R1+0x11f4], R11 ;  /* 0x0011f40b01007387 */ /* 0x0001e40000100800 */
[----:B------:R-:W-:-:S02]  /*c2c30*/  ISETP.LT.AND P1, PT, R17, UR5, !P0 ;  /* 0x0000000511007c0c */ /* 0x000fc4000c721270 */
[----:B------:R1:W-:Y:S01]  /*c2c40*/  STL [R1+0x7c4], R26 ;  /* 0x0007c41a01007387 */ /* 0x0003e20000100800 */
[----:B------:R-:W-:Y:S01]  /*c2c50*/  ISETP.LT.AND P0, PT, R15, UR4, !P0 ;  /* 0x000000040f007c0c */ /* 0x000fe2000c701270 */
[----:B------:R-:W-:Y:S02]  /*c2c60*/  ULDC UR4, c[0x0][0x248] ;  /* 0x0000920000047ab9 */ /* 0x000fe40000000800 */
[----:B0-----:R-:W-:Y:S02]  /*c2c70*/  VIADD R11, R11, UR4 ;  /* 0x000000040b0b7c36 */ /* 0x001fe40008000000 */
[----:B-1----:R-:W-:Y:S01]  /*c2c80*/  IMAD.U32 R26, RZ, RZ, UR13 ;  /* 0x0000000dff1a7e24 */ /* 0x002fe2000f8e00ff */
        /* <DEDUP_REMOVED lines=9> */
[----:B0-----:R-:W3:Y:S01]  /*c2d20*/  LDL.LU R12, [R1+0x2ca4] ;  /* 0x002ca400010c7983 */ /* 0x001ee20000300800 */
        /* <DEDUP_REMOVED lines=13> */
[----:B------:R-:W-:Y:S02]  /*c2e00*/  ULDC UR4, c[0x0][0x248] ;  /* 0x0000920000047ab9 */ /* 0x000fe40000000800 */
[----:B------:R-:W-:-:S04]  /*c2e10*/  LOP3.LUT R27, R27, 0xffffdfff, RZ, 0xc0, !PT ;  /* 0xffffdfff1b1b7812 */ /* 0x000fc800078ec0ff */
[----:B------:R-:W-:Y:S01]  /*c2e20*/  @P0 LOP3.LUT R27, R27, 0x2000, RZ, 0xfc, !PT ;  /* 0x000020001b1b0812 */ /* 0x000fe200078efcff */
[----:B------:R-:W-:Y:S01]  /*c2e30*/  IMAD.U32 R26, RZ, RZ, UR13 ;  /* 0x0000000dff1a7e24 */ /* 0x000fe2000f8e00ff */
[----:B------:R-:W-:Y:S01]  /*c2e40*/  ULDC.64 UR12, c[0x0][0x228] ;  /* 0x00008a00000c7ab9 */ /* 0x000fe20000000a00 */
[----:B------:R-:W-:Y:S01]  /*c2e50*/  VIADD R11, R11, UR4 ;  /* 0x000000040b0b7c36 */ /* 0x000fe20008000000 */
[----:B------:R-:W-:Y:S01]  /*c2e60*/  UMOV UR4, UR12 ;  /* 0x0000000c00047c82 */ /* 0x000fe20008000000 */
[----:B------:R-:W-:-:S03]  /*c2e70*/  LOP3.LUT R27, R27, 0xffffefff, RZ, 0xc0, !PT ;  /* 0xffffefff1b1b7812 */ /* 0x000fc600078ec0ff */
[----:B------:R-:W-:Y:S04]  /*c2e80*/  STL [R1+0x11fc], R11 ;  /* 0x0011fc0b01007387 */ /* 0x000fe80000100800 */
[----:B------:R0:W-:Y:S02]  /*c2e90*/  STL [R1+0x7b4], R26 ;  /* 0x0007b41a01007387 */ /* 0x0001e40000100800 */
[----:B0-----:R-:W-:Y:S01]  /*c2ea0*/  IMAD.U32 R26, RZ, RZ, UR13 ;  /* 0x0000000dff1a7e24 */ /* 0x001fe2000f8e00ff */
[----:B------:R-:W-:-:S04]  /*c2eb0*/  ULDC.64 UR12, c[0x0][0x228] ;  /* 0x00008a00000c7ab9 */ /* 0x000fc80000000a00 */
[----:B------:R0:W-:Y:S02]  /*c2ec0*/  STL [R1+0x7b0], R26 ;  /* 0x0007b01a01007387 */ /* 0x0001e40000100800 */
[----:B0-----:R-:W-:Y:S01]  /*c2ed0*/  IMAD.U32 R26, RZ, RZ, UR13 ;  /* 0x0000000dff1a7e24 */ /* 0x001fe2000f8e00ff */
[----:B----4-:R-:W-:Y:S01]  /*c2ee0*/  R2UR UR38, R13 ;  /* 0x000000000d2672ca */ /* 0x010fe200000e0000 */
[----:B------:R-:W-:-:S05]  /*c2ef0*/  VIADD R13, R3, 0x41 ;  /* 0x00000041030d7836 */ /* 0x000fca0000000000 */
[----:B------:R-:W-:-:S04]  /*c2f00*/  ISETP.GE.AND P0, PT, R13, UR44, PT ;  /* 0x0000002c0d007c0c */ /* 0x000fc8000bf06270 */
[----:B------:R-:W-:Y:S02]  /*c2f10*/  ISETP.LT.AND P1, PT, R17, UR5, !P0 ;  /* 0x0000000511007c0c */ /* 0x000fe4000c721270 */
[----:B------:R-:W-:Y:S01]  /*c2f20*/  ISETP.LT.AND P0, PT, R15, UR4, !P0 ;  /* 0x000000040f007c0c */ /* 0x000fe2000c701270 */
[----:B------:R-:W-:Y:S01]  /*c2f30*/  VIADD R13, R3, 0x40 ;  /* 0x00000040030d7836 */ /* 0x000fe20000000000 */
[----:B------:R-:W-:-:S09]  /*c2f40*/  ULDC UR4, c[0x0][0x248] ;  /* 0x0000920000047ab9 */ /* 0x000fd20000000800 */
[----:B------:R-:W-:-:S04]  /*c2f50*/  @P1 LOP3.LUT R27, R27, 0x1000, RZ, 0xfc, !PT ;  /* 0x000010001b1b1812 */ /* 0x000fc800078efcff */
[----:B------:R-:W-:Y:S01]  /*c2f60*/  LOP3.LUT R27, R27, 0xfffff7ff, RZ, 0xc0, !PT ;  /* 0xfffff7ff1b1b7812 */ /* 0x000fe200078ec0ff */
[----:B------:R-:W-:Y:S01]  /*c2f70*/  UMOV UR5, UR12 ;  /* 0x0000000c00057c82 */ /* 0x000fe20008000000 */
[----:B------:R-:W-:Y:S01]  /*c2f80*/  VIADD R11, R11, UR4 ;  /* 0x000000040b0b7c36 */ /* 0x000fe20008000000 */
[----:B--2---:R-:W-:Y:S01]  /*c2f90*/  R2UR UR44, R7 ;  /* 0x00000000072c72ca */ /* 0x004fe200000e0000 */
[----:B------:R-:W-:Y:S01]  /*c2fa0*/  ULDC.64 UR12, c[0x0][0x228] ;  /* 0x00008a00000c7ab9 */ /* 0x000fe20000000a00 */
[----:B------:R-:W-:Y:S01]  /*c2fb0*/  @P0 LOP3.LUT R27, R27, 0x800, RZ, 0xfc, !PT ;  /* 0x000008001b1b0812 */ /* 0x000fe200078efcff */
[----:B------:R-:W2:Y:S01]  /*c2fc0*/  LDL.LU R7, [R1+0x2ca0] ;  /* 0x002ca00001077983 */ /* 0x000ea20000300800 */
[----:B------:R-:W-:-:S04]  /*c2fd0*/  ISETP.GE.AND P0, PT, R13, UR32, PT ;  /* 0x000000200d007c0c */ /* 0x000fc8000bf06270 */
[----:B------:R-:W-:Y:S01]  /*c2fe0*/  ISETP.LT.AND P1, PT, R17, UR5, !P0 ;  /* 0x0000000511007c0c */ /* 0x000fe2000c721270 */
[----:B------:R-:W-:Y:S01]  /*c2ff0*/  UMOV UR4, UR12 ;  /* 0x0000000c00047c82 */ /* 0x000fe20008000000 */
[----:B------:R-:W-:Y:S02]  /*c3000*/  LOP3.LUT R27, R27, 0xfffffbff, RZ, 0xc0, !PT ;  /* 0xfffffbff1b1b7812 */ /* 0x000fe400078ec0ff */
[----:B------:R-:W-:Y:S01]  /*c3010*/  ISETP.LT.AND P0, PT, R15, UR4, !P0 ;  /* 0x000000040f007c0c */ /* 0x000fe2000c701270 */
[----:B------:R-:W-:Y:S01]  /*c3020*/  ULDC UR4, c[0x0][0x248] ;  /* 0x0000920000047ab9 */ /* 0x000fe20000000800 */
[----:B---3--:R-:W-:Y:S02]  /*c3030*/  R2UR UR32, R29 ;  /* 0x000000001d2072ca */ /* 0x008fe400000e0000 */
[----:B------:R-:W-:Y:S02]  /*c3040*/  R2UR UR40, R12 ;  /* 0x000000000c2872ca */ /* 0x000fe400000e0000 */
[----:B------:R-:W3:Y:S04]  /*c3050*/  LDL.LU R12, [R1+0x2c9c] ;  /* 0x002c9c00010c7983 */ /* 0x000ee80000300800 */
[----:B------:R-:W-:Y:S04]  /*c3060*/  STL [R1+0x1200], R11 ;  /* 0x0012000b01007387 */ /* 0x000fe80000100800 */
[----:B------:R0:W-:Y:S01]  /*c3070*/  STL [R1+0x7ac], R26 ;  /* 0x0007ac1a01007387 */ /* 0x0001e20000100800 */
[----:B------:R-:W-:Y:S01]  /*c3080*/  @P1 LOP3.LUT R27, R27, 0x400, RZ, 0xfc, !PT ;  /* 0x000004001b1b1812 */ /* 0x000fe200078efcff */
[----:B0-----:R-:W-:Y:S01]  /*c3090*/  IMAD.U32 R26, RZ, RZ, UR13 ;  /* 0x0000000dff1a7e24 */ /* 0x001fe2000f8e00ff */
[----:B------:R-:W-:Y:S01]  /*c30a0*/  ULDC.64 UR12, c[0x0][0x228] ;  /* 0x00008a00000c7ab9 */ /* 0x000fe20000000a00 */
[----:B------:R-:W-:-:S03]  /*c30b0*/  VIADD R11, R11, UR4 ;  /* 0x000000040b0b7c36 */ /* 0x000fc60008000000 */
[----:B------:R0:W-:Y:S01]  /*c30c0*/  STL [R1+0x7a8], R26 ;  /* 0x0007a81a01007387 */ /* 0x0001e20000100800 */
[----:B------:R-:W-:Y:S01]  /*c30d0*/  UMOV UR5, UR12 ;  /* 0x0000000c00057c82 */ /* 0x000fe20008000000 */
[----:B------:R-:W-:Y:S02]  /*c30e0*/  LOP3.LUT R27, R27, 0xfffffdff, RZ, 0xc0, !PT ;  /* 0xfffffdff1b1b7812 */ /* 0x000fe400078ec0ff */
[----:B------:R-:W4:Y:S01]  /*c30f0*/  LDL.LU R29, [R1+0x2c98] ;  /* 0x002c9800011d7983 */ /* 0x000f220000300800 */
[----:B------:R-:W-:Y:S02]  /*c3100*/  VIADD R13, R3, 0x3f ;  /* 0x0000003f030d7836 */ /* 0x000fe40000000000 */
[----:B0-----:R-:W-:Y:S01]  /*c3110*/  IMAD.U32 R26, RZ, RZ, UR13 ;  /* 0x0000000dff1a7e24 */ /* 0x001fe2000f8e00ff */
[----:B------:R-:W-:Y:S01]  /*c3120*/  STL [R1+0x1204], R11 ;  /* 0x0012040b01007387 */ /* 0x000fe20000100800 */
[----:B------:R-:W-:-:S03]  /*c3130*/  ULDC.64 UR12, c[0x0][0x228] ;  /* 0x00008a00000c7ab9 */ /* 0x000fc60000000a00 */
[----:B------:R0:W-:Y:S01]  /*c3140*/  STL [R1+0x7a4], R26 ;  /* 0x0007a41a01007387 */ /* 0x0001e20000100800 */
[----:B------:R-:W-:Y:S02]  /*c3150*/  @P0 LOP3.LUT R27, R27, 0x200, RZ, 0xfc, !PT ;  /* 0x000002001b1b0812 */ /* 0x000fe400078efcff */
[----:B------:R-:W-:Y:S02]  /*c3160*/  ISETP.GE.AND P0, PT, R13, UR20, PT ;  /* 0x000000140d007c0c */ /* 0x000fe4000bf06270 */
[----:B------:R-:W-:Y:S01]  /*c3170*/  R2UR UR20, R28 ;  /* 0x000000001c1472ca */ /* 0x000fe200000e0000 */
[----:B0-----:R-:W-:-:S05]  /*c3180*/  IMAD.U32 R26, RZ, RZ, UR13 ;  /* 0x0000000dff1a7e24 */ /* 0x001fca000f8e00ff */
[----:B------:R0:W-:Y:S04]  /*c3190*/  STL [R1+0x7a0], R26 ;  /* 0x0007a01a01007387 */ /* 0x0001e80000100800 */
[----:B------:R-:W3:Y:S01]  /*c31a0*/  LDL.LU R28, [R1+0x2c94] ;  /* 0x002c9400011c7983 */ /* 0x000ee20000300800 */
[----:B------:R-:W-:Y:S01]  /*c31b0*/  ISETP.LT.AND P1, PT, R17, UR5, !P0 ;  /* 0x0000000511007c0c */ /* 0x000fe2000c721270 */
[----:B------:R-:W-:Y:S01]  /*c31c0*/  UMOV UR4, UR12 ;  /* 0x0000000c00047c82 */ /* 0x000fe20008000000 */
[----:B------:R-:W-:Y:S01]  /*c31d0*/  LOP3.LUT R27, R27, 0xfffffeff, RZ, 0xc0, !PT ;  /* 0xfffffeff1b1b7812 */ /* 0x000fe200078ec0ff */
[----:B------:R-:W-:Y:S01]  /*c31e0*/  VIADD R13, R3, 0x3e ;  /* 0x0000003e030d7836 */ /* 0x000fe20000000000 */
[----:B------:R-:W-:Y:S01]  /*c31f0*/  ISETP.LT.AND P0, PT, R15, UR4, !P0 ;  /* 0x000000040f007c0c */ /* 0x000fe2000c701270 */
[----:B------:R-:W-:Y:S01]  /*c3200*/  ULDC.64 UR12, c[0x0][0x228] ;  /* 0x00008a00000c7ab9 */ /* 0x000fe20000000a00 */
[----:B------:R-:W-:-:S07]  /*c3210*/  ULDC UR4, c[0x0][0x248] ;  /* 0x0000920000047ab9 */ /* 0x000fce0000000800 */
[----:B------:R-:W-:-:S04]  /*c3220*/  @P1 LOP3.LUT R27, R27, 0x100, RZ, 0xfc, !PT ;  /* 0x000001001b1b1812 */ /* 0x000fc800078efcff */
[----:B------:R-:W-:Y:S01]  /*c3230*/  LOP3.LUT R27, R27, 0xffffff7f, RZ, 0xc0, !PT ;  /* 0xffffff7f1b1b7812 */ /* 0x000fe200078ec0ff */
[----:B------:R-:W-:-:S03]  /*c3240*/  UMOV UR5, UR12 ;  /* 0x0000000c00057c82 */ /* 0x000fc60008000000 */
[----:B------:R-:W-:Y:S02]  /*c3250*/  @P0 LOP3.LUT R27, R27, 0x80, RZ, 0xfc, !PT ;  /* 0x000000801b1b0812 */ /* 0x000fe400078efcff */
[----:B------:R-:W-:Y:S01]  /*c3260*/  ISETP.GE.AND P0, PT, R13, UR38, PT ;  /* 0x000000260d007c0c */ /* 0x000fe2000bf06270 */
[----:B0-----:R-:W-:Y:S01]  /*c3270*/  IMAD.U32 R26, RZ, RZ, UR13 ;  /* 0x0000000dff1a7e24 */ /* 0x001fe2000f8e00ff */
[----:B------:R-:W-:Y:S01]  /*c3280*/  ULDC.64 UR12, c[0x0][0x228] ;  /* 0x00008a00000c7ab9 */ /* 0x000fe20000000a00 */
[----:B------:R-:W-:Y:S01]  /*c3290*/  VIADD R11, R11, UR4 ;  /* 0x000000040b0b7c36 */ /* 0x000fe20008000000 */
        /* <DEDUP_REMOVED lines=8> */
[----:B------:R-:W-:Y:S01]  /*c3320*/  @P1 LOP3.LUT R27, R27, 0x40, RZ, 0xfc, !PT ;  /* 0x000000401b1b1812 */ /* 0x000fe200078efcff */
[----:B------:R0:W-:Y:S03]  /*c3330*/  STL [R1+0x79c], R26 ;  /* 0x00079c1a01007387 */ /* 0x0001e60000100800 */
[----:B------:R-:W-:-:S04]  /*c3340*/  LOP3.LUT R27, R27, 0xffffffdf, RZ, 0xc0, !PT ;  /* 0xffffffdf1b1b7812 */ /* 0x000fc800078ec0ff */
[----:B------:R-:W-:Y:S01]  /*c3350*/  @P0 LOP3.LUT R27, R27, 0x20, RZ, 0xfc, !PT ;  /* 0x000000201b1b0812 */ /* 0x000fe200078efcff */
[----:B0-----:R-:W-:Y:S01]  /*c3360*/  IMAD.U32 R26, RZ, RZ, UR13 ;  /* 0x0000000dff1a7e24 */ /* 0x001fe2000f8e00ff */
[----:B------:R-:W-:Y:S01]  /*c3370*/  ULDC.64 UR12, c[0x0][0x228] ;  /* 0x00008a00000c7ab9 */ /* 0x000fe20000000a00 */
[----:B------:R-:W-:Y:S01]  /*c3380*/  ISETP.GE.AND P0, PT, R13, UR40, PT ;  /* 0x000000280d007c0c */ /* 0x000fe2000bf06270 */
[----:B------:R-:W-:Y:S01]  /*c3390*/  UMOV UR5, UR12 ;  /* 0x0000000c00057c82 */ /* 0x000fe20008000000 */
[----:B------:R-:W-:Y:S01]  /*c33a0*/  VIADD R11, R11, UR4 ;  /* 0x000000040b0b7c36 */ /* 0x000fe20008000000 */
[----:B------:R0:W-:Y:S01]  /*c33b0*/  STL [R1+0x798], R26 ;  /* 0x0007981a01007387 */ /* 0x0001e20000100800 */
[----:B------:R-:W-:-:S03]  /*c33c0*/  ISETP.LT.AND P1, PT, R17, UR5, !P0 ;  /* 0x0000000511007c0c */ /* 0x000fc6000c721270 */
[----:B------:R1:W-:Y:S01]  /*c33d0*/  STL [R1+0x120c], R11 ;  /* 0x00120c0b01007387 */ /* 0x0003e20000100800 */
[----:B0-----:R-:W-:Y:S01]  /*c33e0*/  IMAD.U32 R26, RZ, RZ, UR13 ;  /* 0x0000000dff1a7e24 */ /* 0x001fe2000f8e00ff */
[----:B------:R-:W-:Y:S02]  /*c33f0*/  ULDC.64 UR12, c[0x0][0x228] ;  /* 0x00008a00000c7ab9 */ /* 0x000fe40000000a00 */
[----:B------:R-:W-:Y:S02]  /*c3400*/  UMOV UR4, UR12 ;  /* 0x0000000c00047c82 */ /* 0x000fe40008000000 */
[----:B------:R0:W-:Y:S01]  /*c3410*/  STL [R1+0x794], R26 ;  /* 0x0007941a01007387 */ /* 0x0001e20000100800 */
[----:B------:R-:W-:Y:S01]  /*c3420*/  ISETP.LT.AND P0, PT, R15, UR4, !P0 ;  /* 0x000000040f007c0c */ /* 0x000fe2000c701270 */
[----:B------:R-:W-:Y:S01]  /*c3430*/  ULDC UR4, c[0x0][0x248] ;  /* 0x0000920000047ab9 */ /* 0x000fe20000000800 */
[----:B------:R-:W-:Y:S01]  /*c3440*/  LOP3.LUT R27, R27, 0xffffffef, RZ, 0xc0, !PT ;  /* 0xffffffef1b1b7812 */ /* 0x000fe200078ec0ff */
[----:B-1----:R-:W-:-:S02]  /*c3450*/  VIADD R11, R11, UR4 ;  /* 0x000000040b0b7c36 */ /* 0x002fc40008000000 */
[----:B0-----:R-:W-:Y:S01]  /*c3460*/  IMAD.U32 R26, RZ, RZ, UR13 ;  /* 0x0000000dff1a7e24 */ /* 0x001fe2000f8e00ff */
[----:B------:R-:W-:Y:S01]  /*c3470*/  ULDC.64 UR12, c[0x0][0x228] ;  /* 0x00008a00000c7ab9 */ /* 0x000fe20000000a00 */
[----:B------:R-:W-:-:S03]  /*c3480*/  @P1 LOP3.LUT R27, R27, 0x10, RZ, 0xfc, !PT ;  /* 0x000000101b1b1812 */ /* 0x000fc600078efcff */
[----:B------:R0:W-:Y:S01]  /*c3490*/  STL [R1+0x790], R26 ;  /* 0x0007901a01007387 */ /* 0x0001e20000100800 */
[----:B------:R-:W-:Y:S01]  /*c34a0*/  UMOV UR5, UR12 ;  /* 0x0000000c00057c82 */ /* 0x000fe20008000000 */
[----:B------:R-:W-:Y:S01]  /*c34b0*/  LOP3.LUT R27, R27, 0xfffffff7, RZ, 0xc0, !PT ;  /* 0xfffffff71b1b7812 */ /* 0x000fe200078ec0ff */
[----:B------:R-:W-:Y:S01]  /*c34c0*/  VIADD R13, R3, 0x3c ;  /* 0x0000003c030d7836 */ /* 0x000fe20000000000 */
[----:B------:R-:W-:Y:S01]  /*c34d0*/  STL [R1+0x1210], R11 ;  /* 0x0012100b01007387 */ /* 0x000fe20000100800 */
[----:B0-----:R-:W-:Y:S01]  /*c34e0*/  IMAD.U32 R26, RZ, RZ, UR13 ;  /* 0x0000000dff1a7e24 */ /* 0x001fe2000f8e00ff */
[----:B------:R-:W-:-:S04]  /*c34f0*/  ULDC.64 UR12, c[0x0][0x228] ;  /* 0x00008a00000c7ab9 */ /* 0x000fc80000000a00 */
[----:B------:R0:W-:Y:S01]  /*c3500*/  STL [R1+0x78c], R26 ;  /* 0x00078c1a01007387 */ /* 0x0001e20000100800 */
[----:B------:R-:W-:Y:S02]  /*c3510*/  @P0 LOP3.LUT R27, R27, 0x8, RZ, 0xfc, !PT ;  /* 0x000000081b1b0812 */ /* 0x000fe400078efcff */
[----:B------:R-:W-:Y:S01]  /*c3520*/  ISETP.GE.AND P0, PT, R13, UR61, PT ;  /* 0x0000003d0d007c0c */ /* 0x000fe2000bf06270 */
[----:B0-----:R-:W-:-:S05]  /*c3530*/  IMAD.U32 R26, RZ, RZ, UR13 ;  /* 0x0000000dff1a7e24 */ /* 0x001fca000f8e00ff */
[----:B------:R0:W-:Y:S01]  /*c3540*/  STL [R1+0x788], R26 ;  /* 0x0007881a01007387 */ /* 0x0001e20000100800 */
[----:B--2---:R-:W-:-:S03]  /*c3550*/  R2UR UR61, R7 ;  /* 0x00000000073d72ca */ /* 0x004fc600000e0000 */
[----:B------:R-:W2:Y:S01]  /*c3560*/  LDL.LU R7, [R1+0x2c90] ;  /* 0x002c900001077983 */ /* 0x000ea20000300800 */
[----:B---3--:R-:W-:-:S03]  /*c3570*/  R2UR UR40, R28 ;  /* 0x000000001c2872ca */ /* 0x008fc600000e0000 */
[----:B------:R-:W3:Y:S01]  /*c3580*/  LDL.LU R28, [R1+0x2c8c] ;  /* 0x002c8c00011c7983 */ /* 0x000ee20000300800 */
[----:B------:R-:W-:Y:S01]  /*c3590*/  ISETP.LT.AND P1, PT, R17, UR5, !P0 ;  /* 0x0000000511007c0c */ /* 0x000fe2000c721270 */
[----:B------:R-:W-:Y:S01]  /*c35a0*/  UMOV UR4, UR12 ;  /* 0x0000000c00047c82 */ /* 0x000fe20008000000 */
[----:B------:R-:W-:Y:S01]  /*c35b0*/  LOP3.LUT R27, R27, 0xfffffffb, RZ, 0xc0, !PT ;  /* 0xfffffffb1b1b7812 */ /* 0x000fe200078ec0ff */
[----:B------:R-:W-:Y:S01]  /*c35c0*/  ULDC.64 UR12, c[0x0][0x228] ;  /* 0x00008a00000c7ab9 */ /* 0x000fe20000000a00 */
[----:B------:R-:W-:Y:S01]  /*c35d0*/  ISETP.LT.AND P0, PT, R15, UR4, !P0 ;  /* 0x000000040f007c0c */ /* 0x000fe2000c701270 */
[----:B------:R-:W-:Y:S01]  /*c35e0*/  ULDC UR4, c[0x0][0x248] ;  /* 0x0000920000047ab9 */ /* 0x000fe20000000800 */
[----:B0-----:R-:W-:Y:S02]  /*c35f0*/  IMAD.U32 R26, RZ, RZ, UR13 ;  /* 0x0000000dff1a7e24 */ /* 0x001fe4000f8e00ff */
[----:B------:R-:W-:Y:S01]  /*c3600*/  VIADD R11, R11, UR4 ;  /* 0x000000040b0b7c36 */ /* 0x000fe20008000000 */
[----:B------:R-:W-:Y:S01]  /*c3610*/  UMOV UR5, UR12 ;  /* 0x0000000c00057c82 */ /* 0x000fe20008000000 */
[----:B------:R-:W-:-:S03]  /*c3620*/  ULDC.64 UR12, c[0x0][0x228] ;  /* 0x00008a00000c7ab9 */ /* 0x000fc60000000a00 */
[----:B------:R-:W-:Y:S01]  /*c3630*/  @P1 LOP3.LUT R27, R27, 0x4, RZ, 0xfc, !PT ;  /* 0x000000041b1b1812 */ /* 0x000fe200078efcff */
[----:B------:R-:W-:Y:S01]  /*c3640*/  STL [R1+0x1214], R11 ;  /* 0x0012140b01007387 */ /* 0x000fe20000100800 */
[----:B------:R-:W-:Y:S02]  /*c3650*/  VIADD R13, R3, 0x3b ;  /* 0x0000003b030d7836 */ /* 0x000fe40000000000 */
[----:B------:R-:W-:Y:S01]  /*c3660*/  LOP3.LUT R27, R27, 0xfffffffd, RZ, 0xc0, !PT ;  /* 0xfffffffd1b1b7812 */ /* 0x000fe200078ec0ff */
[----:B------:R0:W-:Y:S03]  /*c3670*/  STL [R1+0x784], R26 ;  /* 0x0007841a01007387 */ /* 0x0001e60000100800 */
[----:B------:R-:W-:Y:S02]  /*c3680*/  @P0 LOP3.LUT R27, R27, 0x2, RZ, 0xfc, !PT ;  /* 0x000000021b1b0812 */ /* 0x000fe400078efcff */
[----:B------:R-:W-:Y:S01]  /*c3690*/  ISETP.GE.AND P0, PT, R13, UR34, PT ;  /* 0x000000220d007c0c */ /* 0x000fe2000bf06270 */
[----:B0-----:R-:W-:Y:S01]  /*c36a0*/  IMAD.U32 R26, RZ, RZ, UR13 ;  /* 0x0000000dff1a7e24 */ /* 0x001fe2000f8e00ff */
[----:B------:R-:W-:-:S04]  /*c36b0*/  R2UR UR34, R12 ;  /* 0x000000000c2272ca */ /* 0x000fc800000e0000 */
[----:B------:R0:W-:Y:S04]  /*c36c0*/  STL [R1+0x780], R26 ;  /* 0x0007801a01007387 */ /* 0x0001e80000100800 */
[----:B------:R-:W2:Y:S01]  /*c36d0*/  LDL.LU R12, [R1+0x2c88] ;  /* 0x002c8800010c7983 */ /* 0x000ea20000300800 */
[----:B------:R-:W-:Y:S01]  /*c36e0*/  UMOV UR4, UR12 ;  /* 0x0000000c00047c82 */ /* 0x000fe20008000000 */
[----:B------:R-:W-:Y:S01]  /*c36f0*/  ISETP.LT.AND P1, PT, R17, UR5, !P0 ;  /* 0x0000000511007c0c */ /* 0x000fe2000c721270 */
[----:B------:R-:W-:Y:S01]  /*c3700*/  VIADD R13, R3, 0x3a ;  /* 0x0000003a030d7836 */ /* 0x000fe20000000000 */
[----:B------:R-:W-:Y:S01]  /*c3710*/  ISETP.LT.AND P0, PT, R15, UR4, !P0 ;  /* 0x000000040f007c0c */ /* 0x000fe2000c701270 */
[----:B------:R-:W-:Y:S01]  /*c3720*/  ULDC.64 UR12, c[0x0][0x228] ;  /* 0x00008a00000c7ab9 */ /* 0x000fe20000000a00 */
[----:B------:R-:W-:Y:S01]  /*c3730*/  LOP3.LUT R27, R27, 0xfffffffe, RZ, 0xc0, !PT ;  /* 0xfffffffe1b1b7812 */ /* 0x000fe200078ec0ff */
[----:B------:R-:W-:Y:S01]  /*c3740*/  UMOV UR5, UR12 ;  /* 0x0000000c00057c82 */ /* 0x000fe20008000000 */
[----:B------:R-:W-:Y:S01]  /*c3750*/  ULDC UR4, c[0x0][0x248] ;  /* 0x0000920000047ab9 */ /* 0x000fe20000000800 */
[----:B0-----:R-:W-:Y:S01]  /*c3760*/  IMAD.U32 R26, RZ, RZ, UR13 ;  /* 0x0000000dff1a7e24 */ /* 0x001fe2000f8e00ff */
[----:B------:R-:W-:-:S05]  /*c3770*/  ULDC.64 UR12, c[0x0][0x228] ;  /* 0x00008a00000c7ab9 */ /* 0x000fca0000000a00 */
[----:B------:R-:W-:Y:S01]  /*c3780*/  @P1 LOP3.LUT R27, R27, 0x1, RZ, 0xfc, !PT ;  /* 0x000000011b1b1812 */ /* 0x000fe200078efcff */
[----:B------:R-:W-:Y:S01]  /*c3790*/  VIADD R11, R11, UR4 ;  /* 0x000000040b0b7c36 */ /* 0x000fe20008000000 */
[----:B------:R-:W-:-:S03]  /*c37a0*/  UMOV UR4, UR12 ;  /* 0x0000000c00047c82 */ /* 0x000fc60008000000 */
[----:B------:R-:W-:Y:S04]  /*c37b0*/  STL [R1+0x2b0c], R27 ;  /* 0x002b0c1b01007387 */ /* 0x000fe80000100800 */
[----:B------:R-:W-:Y:S04]  /*c37c0*/  STL [R1+0x1218], R11 ;  /* 0x0012180b01007387 */ /* 0x000fe80000100800 */
[----:B------:R0:W-:Y:S02]  /*c37d0*/  STL [R1+0x77c], R26 ;  /* 0x00077c1a01007387 */ /* 0x0001e40000100800 */
[----:B0-----:R-:W-:Y:S01]  /*c37e0*/  IMAD.U32 R26, RZ, RZ, UR13 ;  /* 0x0000000dff1a7e24 */ /* 0x001fe2000f8e00ff */
[----:B------:R-:W-:-:S04]  /*c37f0*/  ULDC.64 UR12, c[0x0][0x228] ;  /* 0x00008a00000c7ab9 */ /* 0x000fc80000000a00 */
[----:B------:R0:W-:Y:S02]  /*c3800*/  STL [R1+0x778], R26 ;  /* 0x0007781a01007387 */ /* 0x0001e40000100800 */
[----:B0-----:R-:W-:Y:S01]  /*c3810*/  IMAD.U32 R26, RZ, RZ, UR13 ;  /* 0x0000000dff1a7e24 */ /* 0x001fe2000f8e00ff */
[----:B---3--:R-:W-:-:S04]  /*c3820*/  LOP3.LUT R28, R28, 0x7fffffff, RZ, 0xc0, !PT ;  /* 0x7fffffff1c1c7812 */ /* 0x008fc800078ec0ff */
[----:B------:R-:W-:Y:S02]  /*c3830*/  @P0 LOP3.LUT R28, R28, 0x80000000, RZ, 0xfc, !PT ;  /* 0x800000001c1c0812 */ /* 0x000fe400078efcff */
[----:B------:R-:W-:-:S04]  /*c3840*/  ISETP.GE.AND P0, PT, R13, UR22, PT ;  /* 0x000000160d007c0c */ /* 0x000fc8000bf06270 */
[----:B------:R-:W-:Y:S02]  /*c3850*/  ISETP.LT.AND P1, PT, R17, UR5, !P0 ;  /* 0x0000000511007c0c */ /* 0x000fe4000c721270 */
[----:B------:R-:W-:Y:S02]  /*c3860*/  ISETP.LT.AND P0, PT, R15, UR4, !P0 ;  /* 0x000000040f007c0c */ /* 0x000fe4000c701270 */
[----:B------:R-:W-:Y:S01]  /*c3870*/  LOP3.LUT R28, R28, 0xbfffffff, RZ, 0xc0, !PT ;  /* 0xbfffffff1c1c7812 */ /* 0x000fe200078ec0ff */
[----:B------:R-:W-:Y:S01]  /*c3880*/  VIADD R13, R3, 0x39 ;  /* 0x00000039030d7836 */ /* 0x000fe20000000000 */
[----:B------:R-:W-:Y:S01]  /*c3890*/  UMOV UR5, UR12 ;  /* 0x0000000c00057c82 */ /* 0x000fe20008000000 */
[----:B------:R-:W-:Y:S01]  /*c38a0*/  ULDC UR4, c[0x0][0x248] ;  /* 0x0000920000047ab9 */ /* 0x000fe20000000800 */
[----:B----4-:R-:W-:Y:S01]  /*c38b0*/  R2UR UR22, R29 ;  /* 0x000000001d1672ca */ /* 0x010fe200000e0000 */
[----:B------:R-:W-:Y:S01]  /*c38c0*/  ULDC.64 UR12, c[0x0][0x228] ;  /* 0x00008a00000c7ab9 */ /* 0x000fe20000000a00 */
[----:B------:R-:W3:Y:S03]  /*c38d0*/  LDL.LU R29, [R1+0x2c84] ;  /* 0x002c8400011d7983 */ /* 0x000ee60000300800 */
[----:B------:R-:W-:-:S04]  /*c38e0*/  @P1 LOP3.LUT R28, R28, 0x40000000, RZ, 0xfc, !PT ;  /* 0x400000001c1c1812 */ /* 0x000fc800078efcff */
[----:B------:R-:W-:-:S04]  /*c38f0*/  LOP3.LUT R28, R28, 0xdfffffff, RZ, 0xc0, !PT ;  /* 0xdfffffff1c1c7812 */ /* 0x000fc800078ec0ff */
[----:B------:R-:W-:Y:S02]  /*c3900*/  @P0 LOP3.LUT R28, R28, 0x20000000, RZ, 0xfc, !PT ;  /* 0x200000001c1c0812 */ /* 0x000fe400078efcff */
[----:B------:R-:W-:Y:S01]  /*c3910*/  ISETP.GE.AND P0, PT, R13, UR26, PT ;  /* 0x0000001a0d007c0c */ /* 0x000fe2000bf06270 */
[----:B------:R-:W-:Y:S01]  /*c3920*/  VIADD R11, R11, UR4 ;  /* 0x000000040b0b7c36 */ /* 0x000fe20008000000 */
[----:B------:R-:W-:Y:S01]  /*c3930*/  LOP3.LUT R28, R28, 0xefffffff, RZ, 0xc0, !PT ;  /* 0xefffffff1c1c7812 */ /* 0x000fe200078ec0ff */
[----:B------:R-:W-:Y:S01]  /*c3940*/  VIADD R13, R3, 0x38 ;  /* 0x00000038030d7836 */ /* 0x000fe20000000000 */
[----:B------:R-:W-:Y:S01]  /*c3950*/  ISETP.LT.AND P1, PT, R17, UR5, !P0 ;  /* 0x0000000511007c0c */ /* 0x000fe2000c721270 */
[----:B------:R-:W-:Y:S01]  /*c3960*/  UMOV UR4, UR12 ;  /* 0x0000000c00047c82 */ /* 0x000fe20008000000 */
[----:B------:R-:W-:Y:S01]  /*c3970*/  ULDC.64 UR26, c[0x0][0x228] ;  /* 0x00008a00001a7ab9 */ /* 0x000fe20000000a00 */
[----:B------:R-:W-:Y:S01]  /*c3980*/  ISETP.LT.AND P0, PT, R15, UR4, !P0 ;  /* 0x000000040f007c0c */ /* 0x000fe2000c701270 */
[----:B------:R-:W-:Y:S01]  /*c3990*/  STL [R1+0x121c], R11 ;  /* 0x00121c0b01007387 */ /* 0x000fe20000100800 */
[----:B------:R-:W-:-:S08]  /*c39a0*/  ULDC UR4, c[0x0][0x248] ;  /* 0x0000920000047ab9 */ /* 0x000fd00000000800 */
[----:B------:R-:W-:Y:S01]  /*c39b0*/  @P1 LOP3.LUT R28, R28, 0x10000000, RZ, 0xfc, !PT ;  /* 0x100000001c1c1812 */ /* 0x000fe200078efcff */
[----:B------:R0:W-:Y:S03]  /*c39c0*/  STL [R1+0x774], R26 ;  /* 0x0007741a01007387 */ /* 0x0001e60000100800 */
[----:B------:R-:W-:-:S04]  /*c39d0*/  LOP3.LUT R28, R28, 0xf7ffffff, RZ, 0xc0, !PT ;  /* 0xf7ffffff1c1c7812 */ /* 0x000fc800078ec0ff */
        /* <DEDUP_REMOVED lines=17> */
[----:B------:R-:W-:Y:S02]  /*c3af0*/  ULDC UR4, c[0x0][0x248] ;  /* 0x0000920000047ab9 */ /* 0x000fe40000000800 */
[----:B------:R-:W-:Y:S01]  /*c3b00*/  LOP3.LUT R28, R28, 0xfdffffff, RZ, 0xc0, !PT ;  /* 0xfdffffff1c1c7812 */ /* 0x000fe200078ec0ff */
[----:B------:R0:W-:Y:S03]  /*c3b10*/  STL [R1+0x76c], R26 ;  /* 0x00076c1a01007387 */ /* 0x0001e60000100800 */
        /* <DEDUP_REMOVED lines=34> */
[----:B------:R-:W-:Y:S01]  /*c3d40*/  ULDC UR4, c[0x0][0x248] ;  /* 0x0000920000047ab9 */ /* 0x000fe20000000800 */
[----:B--2---:R-:W-:Y:S02]  /*c3d50*/  R2UR UR61, R12 ;  /* 0x000000000c3d72ca */ /* 0x004fe400000e0000 */
[----:B------:R-:W-:Y:S01]  /*c3d60*/  LOP3.LUT R28, R28, 0xffdfffff, RZ, 0xc0, !PT ;  /* 0xffdfffff1c1c7812 */ /* 0x000fe200078ec0ff */
[----:B------:R-:W2:Y:S04]  /*c3d70*/  LDL.LU R12, [R1+0x2c80] ;  /* 0x002c8000010c7983 */ /* 0x000ea80000300800 */
[----:B------:R-:W-:Y:S01]  /*c3d80*/  STL [R1+0x1228], R11 ;  /* 0x0012280b01007387 */ /* 0x000fe20000100800 */
[----:B------:R-:W-:-:S03]  /*c3d90*/  @P0 LOP3.LUT R28, R28, 0x200000, RZ, 0xfc, !PT ;  /* 0x002000001c1c0812 */ /* 0x000fc600078efcff */
[----:B------:R0:W-:Y:S01]  /*c3da0*/  STL [R1+0x75c], R26 ;  /* 0x00075c1a01007387 */ /* 0x0001e20000100800 */
        /* <DEDUP_REMOVED lines=88> */
[----:B---3--:R-:W-:Y:S01]  /*c4330*/  R2UR UR44, R29 ;  /* 0x000000001d2c72ca */ /* 0x008fe200000e0000 */
[----:B------:R-:W-:Y:S01]  /*c4340*/  ULDC.64 UR34, c[0x0][0x228] ;  /* 0x00008a0000227ab9 */ /* 0x000fe20000000a00 */
[----:B0-----:R-:W-:Y:S01]  /*c4350*/  IMAD.U32 R26, RZ, RZ, UR13 ;  /* 0x0000000dff1a7e24 */ /* 0x001fe2000f8e00ff */
[----:B------:R-:W-:-:S02]  /*c4360*/  ULDC.64 UR12, c[0x0][0x228] ;  /* 0x00008a00000c7ab9 */ /* 0x000fc40000000a00 */
[----:B------:R-:W-:Y:S02]  /*c4370*/  UMOV UR4, UR12 ;  /* 0x0000000c00047c82 */ /* 0x000fe40008000000 */
[----:B------:R-:W-:-:S04]  /*c4380*/  ISETP.LT.AND P0, PT, R15, UR4, !P0 ;  /* 0x000000040f007c0c */ /* 0x000fc8000c701270 */
        /* <DEDUP_REMOVED lines=34> */
[----:B------:R-:W-:Y:S01]  /*c45b0*/  UMOV UR60, UR13 ;  /* 0x0000000d003c7c82 */ /* 0x000fe20008000000 */
[----:B------:R-:W-:Y:S01]  /*c45c0*/  ULDC.64 UR12, c[0x0][0x228] ;  /* 0x00008a00000c7ab9 */ /* 0x000fe20000000a00 */
[----:B------:R-:W-:Y:S01]  /*c45d0*/  ULDC.64 UR30, c[0x0][0x228] ;  /* 0x00008a00001e7ab9 */ /* 0x000fe20000000a00 */
[----:B------:R-:W-:-:S02]  /*c45e0*/  UMOV UR4, UR12 ;  /* 0x0000000c00047c82 */ /* 0x000fc40008000000 */
[----:B------:R-:W-:Y:S01]  /*c45f0*/  ISETP.LT.AND P0, PT, R15, UR4, !P0 ;  /* 0x000000040f007c0c */ /* 0x000fe2000c701270 */
[----:B------:R0:W-:Y:S01]  /*c4600*/  STL [R1+0x728], R26 ;  /* 0x0007281a01007387 */ /* 0x0001e20000100800 */
[----:B------:R-:W-:-:S05]  /*c4610*/  ULDC UR4, c[0x0][0x248] ;  /* 0x0000920000047ab9 */ /* 0x000fca0000000800 */
        /* <DEDUP_REMOVED lines=8> */
[----:B------:R-:W-:Y:S02]  /*c46a0*/  ISETP.LT.AND P0, PT, R15, UR40, !P0 ;  /* 0x000000280f007c0c */ /* 0x000fe4000c701270 */
[----:B------:R-:W-:Y:S01]  /*c46b0*/  MOV R29, UR60 ;  /* 0x0000003c001d7c02 */ /* 0x000fe20008000f00 */
[----:B0-----:R-:W-:Y:S01]  /*c46c0*/  VIADD R26, R3, 0x2c ;  /* 0x0000002c031a7836 */ /* 0x001fe20000000000 */
[----:B------:R-:W-:-:S07]  /*c46d0*/  ULDC.64 UR16, c[0x0][0x228] ;  /* 0x00008a0000107ab9 */ /* 0x000fce0000000a00 */
[----:B------:R-:W-:-:S04]  /*c46e0*/  @P1 LOP3.LUT R28, R28, 0x40, RZ, 0xfc, !PT ;  /* 0x000000401c1c1812 */ /* 0x000fc800078efcff */
[----:B------:R-:W-:Y:S01]  /*c46f0*/  LOP3.LUT R28, R28, 0xffffffdf, RZ, 0xc0, !PT ;  /* 0xffffffdf1c1c7812 */ /* 0x000fe200078ec0ff */
[----:B-1----:R-:W-:Y:S01]  /*c4700*/  VIADD R11, R11, UR4 ;  /* 0x000000040b0b7c36 */ /* 0x002fe20008000000 */
[----:B------:R-:W-:Y:S01]  /*c4710*/  STL [R1+0x2b44], R29 ;  /* 0x002b441d01007387 */ /* 0x000fe20000100800 */
[----:B------:R-:W-:Y:S01]  /*c4720*/  ULDC UR4, c[0x0][0x248] ;  /* 0x0000920000047ab9 */ /* 0x000fe20000000800 */
[----:B------:R-:W-:Y:S02]  /*c4730*/  @P0 LOP3.LUT R28, R28, 0x20, RZ, 0xfc, !PT ;  /* 0x000000201c1c0812 */ /* 0x000fe400078efcff */
[----:B------:R-:W-:Y:S01]  /*c4740*/  ISETP.GE.AND P0, PT, R13, UR6, PT ;  /* 0x000000060d007c0c */ /* 0x000fe2000bf06270 */
[----:B------:R0:W-:Y:S03]  /*c4750*/  STL [R1+0x1248], R11 ;  /* 0x0012480b01007387 */ /* 0x0001e60000100800 */
[----:B------:R-:W-:Y:S01]  /*c4760*/  ISETP.LT.AND P1, PT, R17, UR38, !P0 ;  /* 0x0000002611007c0c */ /* 0x000fe2000c721270 */
[----:B0-----:R-:W-:Y:S01]  /*c4770*/  VIADD R11, R11, UR4 ;  /* 0x000000040b0b7c36 */ /* 0x001fe20008000000 */
[----:B------:R-:W-:Y:S01]  /*c4780*/  ISETP.LT.AND P0, PT, R15, UR36, !P0 ;  /* 0x000000240f007c0c */ /* 0x000fe2000c701270 */
[----:B------:R-:W-:-:S03]  /*c4790*/  ULDC UR4, c[0x0][0x248] ;  /* 0x0000920000047ab9 */ /* 0x000fc60000000800 */
[----:B------:R0:W-:Y:S01]  /*c47a0*/  STL [R1+0x124c], R11 ;  /* 0x00124c0b01007387 */ /* 0x0001e20000100800 */
[----:B------:R-:W-:-:S03]  /*c47b0*/  LOP3.LUT R28, R28, 0xffffffef, RZ, 0xc0, !PT ;  /* 0xffffffef1c1c7812 */ /* 0x000fc600078ec0ff */
[----:B------:R-:W3:Y:S03]  /*c47c0*/  LDL.LU R13, [R1+0x3f0] ;  /* 0x0003f000010d7983 */ /* 0x000ee60000300800 */
[----:B------:R-:W-:-:S04]  /*c47d0*/  @P1 LOP3.LUT R28, R28, 0x10, RZ, 0xfc, !PT ;  /* 0x000000101c1c1812 */ /* 0x000fc800078efcff */
[----:B------:R-:W-:-:S04]  /*c47e0*/  LOP3.LUT R28, R28, 0xfffffff7, RZ, 0xc0, !PT ;  /* 0xfffffff71c1c7812 */ /* 0x000fc800078ec0ff */
[----:B------:R-:W-:Y:S02]  /*c47f0*/  @P0 LOP3.LUT R28, R28, 0x8, RZ, 0xfc, !PT ;  /* 0x000000081c1c0812 */ /* 0x000fe400078efcff */
[----:B------:R-:W-:-:S04]  /*c4800*/  ISETP.GE.AND P0, PT, R26, UR44, PT ;  /* 0x0000002c1a007c0c */ /* 0x000fc8000bf06270 */
[----:B------:R-:W-:Y:S02]  /*c4810*/  ISETP.LT.AND P1, PT, R17, UR34, !P0 ;  /* 0x0000002211007c0c */ /* 0x000fe4000c721270 */
[----:B------:R-:W-:Y:S02]  /*c4820*/  ISETP.LT.AND P0, PT, R15, UR32, !P0 ;  /* 0x000000200f007c0c */ /* 0x000fe4000c701270 */
[----:B------:R-:W-:Y:S01]  /*c4830*/  LOP3.LUT R28, R28, 0xfffffffb, RZ, 0xc0, !PT ;  /* 0xfffffffb1c1c7812 */ /* 0x000fe200078ec0ff */
[----:B------:R-:W-:-:S08]  /*c4840*/  VIADD R26, R3, 0x2b ;  /* 0x0000002b031a7836 */ /* 0x000fd00000000000 */
[----:B------:R-:W-:-:S04]  /*c4850*/  @P1 LOP3.LUT R28, R28, 0x4, RZ, 0xfc, !PT ;  /* 0x000000041c1c1812 */ /* 0x000fc800078efcff */
[----:B------:R-:W-:-:S04]  /*c4860*/  LOP3.LUT R28, R28, 0xfffffffd, RZ, 0xc0, !PT ;  /* 0xfffffffd1c1c7812 */ /* 0x000fc800078ec0ff */
[----:B------:R-:W-:Y:S02]  /*c4870*/  @P0 LOP3.LUT R28, R28, 0x2, RZ, 0xfc, !PT ;  /* 0x000000021c1c0812 */ /* 0x000fe400078efcff */
[----:B------:R-:W-:Y:S01]  /*c4880*/  ISETP.GE.AND P0, PT, R26, UR22, PT ;  /* 0x000000161a007c0c */ /* 0x000fe2000bf06270 */
[----:B0-----:R-:W-:Y:S01]  /*c4890*/  VIADD R11, R11, UR4 ;  /* 0x000000040b0b7c36 */ /* 0x001fe20008000000 */
[----:B------:R-:W-:Y:S01]  /*c48a0*/  ULDC UR4, c[0x0][0x248] ;  /* 0x0000920000047ab9 */ /* 0x000fe20000000800 */
[----:B------:R-:W-:Y:S02]  /*c48b0*/  LOP3.LUT R28, R28, 0xfffffffe, RZ, 0xc0, !PT ;  /* 0xfffffffe1c1c7812 */ /* 0x000fe400078ec0ff */
[----:B------:R-:W-:Y:S01]  /*c48c0*/  R2UR UR44, R7 ;  /* 0x00000000072c72ca */ /* 0x000fe200000e0000 */
[----:B------:R-:W-:Y:S01]  /*c48d0*/  VIADD R26, R3, 0x2a ;  /* 0x0000002a031a7836 */ /* 0x000fe20000000000 */
[----:B------:R-:W-:Y:S01]  /*c48e0*/  ISETP.LT.AND P1, PT, R17, UR30, !P0 ;  /* 0x0000001e11007c0c */ /* 0x000fe2000c721270 */
[----:B------:R0:W-:Y:S01]  /*c48f0*/  STL [R1+0x1250], R11 ;  /* 0x0012500b01007387 */ /* 0x0001e20000100800 */
[----:B--2---:R-:W-:Y:S01]  /*c4900*/  LOP3.LUT R12, R12, 0x7fffffff, RZ, 0xc0, !PT ;  /* 0x7fffffff0c0c7812 */ /* 0x004fe200078ec0ff */
[----:B------:R-:W-:Y:S01]  /*c4910*/  ULDC.64 UR22, c[0x0][0x228] ;  /* 0x00008a0000167ab9 */ /* 0x000fe20000000a00 */
[----:B0-----:R-:W-:Y:S01]  /*c4920*/  VIADD R11, R11, UR4 ;  /* 0x000000040b0b7c36 */ /* 0x001fe20008000000 */
[----:B------:R-:W-:-:S08]  /*c4930*/  ULDC UR4, c[0x0][0x248] ;  /* 0x0000920000047ab9 */ /* 0x000fd00000000800 */
[----:B------:R-:W-:Y:S01]  /*c4940*/  @P1 LOP3.LUT R28, R28, 0x1, RZ, 0xfc, !PT ;  /* 0x000000011c1c1812 */ /* 0x000fe200078efcff */
[----:B------:R0:W-:Y:S04]  /*c4950*/  STL [R1+0x1254], R11 ;  /* 0x0012540b01007387 */ /* 0x0001e80000100800 */
[----:B------:R-:W-:Y:S01]  /*c4960*/  STL [R1+0x2b10], R28 ;  /* 0x002b101c01007387 */ /* 0x000fe20000100800 */
[----:B0-----:R-:W-:Y:S01]  /*c4970*/  VIADD R11, R11, UR4 ;  /* 0x000000040b0b7c36 */ /* 0x001fe20008000000 */
[----:B------:R-:W-:-:S04]  /*c4980*/  ULDC UR4, c[0x0][0x248] ;  /* 0x0000920000047ab9 */ /* 0x000fc80000000800 */
[----:B------:R0:W-:Y:S02]  /*c4990*/  STL [R1+0x1258], R11 ;  /* 0x0012580b01007387 */ /* 0x0001e40000100800 */
[----:B0-----:R-:W-:Y:S01]  /*c49a0*/  VIADD R11, R11, UR4 ;  /* 0x000000040b0b7c36 */ /* 0x001fe20008000000 */
[----:B------:R-:W-:Y:S01]  /*c49b0*/  ISETP.LT.AND P0, PT, R15, UR28, !P0 ;  /* 0x0000001c0f007c0c */ /* 0x000fe2000c701270 */
[----:B------:R-:W-:Y:S01]  /*c49c0*/  UMOV UR61, UR13 ;  /* 0x0000000d003d7c82 */ /* 0x000fe20008000000 */
[----:B------:R-:W-:Y:S01]  /*c49d0*/  ULDC.64 UR12, c[0x0][0x228] ;  /* 0x00008a00000c7ab9 */ /* 0x000fe20000000a00 */
[----:B------:R-:W-:Y:S01]  /*c49e0*/  ULDC UR4, c[0x0][0x248] ;  /* 0x0000920000047ab9 */ /* 0x000fe20000000800 */
[----:B------:R0:W-:Y:S04]  /*c49f0*/  STL [R1+0x125c], R11 ;  /* 0x00125c0b01007387 */ /* 0x0001e80000100800 */
[----:B------:R-:W2:Y:S05]  /*c4a00*/  LDL.LU R7, [R1+0x2c7c] ;  /* 0x002c7c0001077983 */ /* 0x000eaa0000300800 */
[----:B------:R-:W-:-:S02]  /*c4a10*/  @P0 LOP3.LUT R12, R12, 0x80000000, RZ, 0xfc, !PT ;  /* 0x800000000c0c0812 */ /* 0x000fc400078efcff */
[----:B------:R-:W-:Y:S01]  /*c4a20*/  ISETP.GE.AND P0, PT, R26, UR20, PT ;  /* 0x000000141a007c0c */ /* 0x000fe2000bf06270 */
[----:B------:R-:W-:-:S03]  /*c4a30*/  ULDC.64 UR20, c[0x0][0x228] ;  /* 0x00008a0000147ab9 */ /* 0x000fc60000000a00 */
[----:B------:R-:W-:Y:S02]  /*c4a40*/  ISETP.LT.AND P1, PT, R17, UR26, !P0 ;  /* 0x0000001a11007c0c */ /* 0x000fe4000c721270 */
[----:B------:R-:W-:Y:S02]  /*c4a50*/  ISETP.LT.AND P0, PT, R15, UR24, !P0 ;  /* 0x000000180f007c0c */ /* 0x000fe4000c701270 */
[----:B------:R-:W-:-:S09]  /*c4a60*/  LOP3.LUT R12, R12, 0xbfffffff, RZ, 0xc0, !PT ;  /* 0xbfffffff0c0c7812 */ /* 0x000fd200078ec0ff */
[----:B------:R-:W-:-:S04]  /*c4a70*/  @P1 LOP3.LUT R12, R12, 0x40000000, RZ, 0xfc, !PT ;  /* 0x400000000c0c1812 */ /* 0x000fc800078efcff */
[----:B------:R-:W-:-:S04]  /*c4a80*/  LOP3.LUT R12, R12, 0xdfffffff, RZ, 0xc0, !PT ;  /* 0xdfffffff0c0c7812 */ /* 0x000fc800078ec0ff */
[----:B------:R-:W-:-:S04]  /*c4a90*/  @P0 LOP3.LUT R12, R12, 0x20000000, RZ, 0xfc, !PT ;  /* 0x200000000c0c0812 */ /* 0x000fc800078efcff */
[----:B------:R-:W-:Y:S01]  /*c4aa0*/  LOP3.LUT R12, R12, 0xefffffff, RZ, 0xc0, !PT ;  /* 0xefffffff0c0c7812 */ /* 0x000fe200078ec0ff */
        /* <DEDUP_REMOVED lines=10> */
[----:B------:R-:W-:Y:S01]  /*c4b50*/  ULDC.64 UR4, c[0x0][0x228] ;  /* 0x00008a0000047ab9 */ /* 0x000fe20000000a00 */
[----:B---3--:R-:W-:Y:S01]  /*c4b60*/  R2UR UR6, R13 ;  /* 0x000000000d0672ca */ /* 0x008fe200000e0000 */
[----:B------:R-:W-:-:S05]  /*c4b70*/  VIADD R13, R3, 0x29 ;  /* 0x00000029030d7836 */ /* 0x000fca0000000000 */
[----:B------:R-:W-:Y:S01]  /*c4b80*/  ISETP.GE.AND P0, PT, R13, UR18, PT ;  /* 0x000000120d007c0c */ /* 0x000fe2000bf06270 */
[----:B------:R-:W-:Y:S01]  /*c4b90*/  VIADD R13, R3, 0x28 ;  /* 0x00000028030d7836 */ /* 0x000fe20000000000 */
[----:B------:R-:W-:Y:S02]  /*c4ba0*/  ULDC.64 UR18, c[0x0][0x228] ;  /* 0x00008a0000127ab9 */ /* 0x000fe40000000a00 */
[----:B------:R-:W-:Y:S02]  /*c4bb0*/  ISETP.LT.AND P1, PT, R17, UR22, !P0 ;  /* 0x0000001611007c0c */ /* 0x000fe4000c721270 */
[----:B------:R-:W-:-:S11]  /*c4bc0*/  ISETP.LT.AND P0, PT, R15, UR20, !P0 ;  /* 0x000000140f007c0c */ /* 0x000fd6000c701270 */
        /* <DEDUP_REMOVED lines=12> */
[----:B------:R-:W-:Y:S01]  /*c4c90*/  ISETP.GE.AND P0, PT, R13, UR8, PT ;  /* 0x000000080d007c0c */ /* 0x000fe2000bf06270 */
[----:B------:R-:W-:Y:S01]  /*c4ca0*/  VIADD R13, R3, 0x26 ;  /* 0x00000026030d7836 */ /* 0x000fe20000000000 */
[----:B------:R-:W-:Y:S02]  /*c4cb0*/  ULDC.64 UR8, c[0x0][0x228] ;  /* 0x00008a0000087ab9 */ /* 0x000fe40000000a00 */
[----:B------:R-:W-:Y:S02]  /*c4cc0*/  ISETP.LT.AND P1, PT, R17, UR14, !P0 ;  /* 0x0000000e11007c0c */ /* 0x000fe4000c721270 */
[----:B------:R-:W-:Y:S02]  /*c4cd0*/  ISETP.LT.AND P0, PT, R15, UR12, !P0 ;  /* 0x0000000c0f007c0c */ /* 0x000fe4000c701270 */
[----:B--2---:R-:W-:-:S09]  /*c4ce0*/  LOP3.LUT R7, R7, 0xfff7ffff, RZ, 0xc0, !PT ;  /* 0xfff7ffff07077812 */ /* 0x004fd200078ec0ff */
        /* <DEDUP_REMOVED lines=17> */
[----:B------:R-:W-:Y:S01]  /*c4e00*/  ISETP.LT.AND P0, PT, R15, UR4, !P0 ;  /* 0x000000040f007c0c */ /* 0x000fe2000c701270 */
[----:B------:R-:W-:Y:S01]  /*c4e10*/  ULDC UR4, c[0x0][0x248] ;  /* 0x0000920000047ab9 */ /* 0x000fe20000000800 */
[----:B------:R0:W-:Y:S01]  /*c4e20*/  STL [R1+0x126c], R11 ;  /* 0x00126c0b01007387 */ /* 0x0001e20000100800 */
[----:B------:R-:W-:Y:S01]  /*c4e30*/  LOP3.LUT R12, R12, 0xfdffffff, RZ, 0xc0, !PT ;  /* 0xfdffffff0c0c7812 */ /* 0x000fe200078ec0ff */
[----:B------:R-:W-:-:S07]  /*c4e40*/  ULDC UR6, c[0x0][0x228] ;  /* 0x00008a0000067ab9 */ /* 0x000fce0000000800 */
[----:B------:R-:W-:-:S04]  /*c4e50*/  @P1 LOP3.LUT R7, R7, 0x400, RZ, 0xfc, !PT ;  /* 0x0000040007071812 */ /* 0x000fc800078efcff */
[----:B------:R-:W-:-:S04]  /*c4e60*/  LOP3.LUT R7, R7, 0xfffffeff, RZ, 0xc0, !PT ;  /* 0xfffffeff07077812 */ /* 0x000fc800078ec0ff */
[----:B------:R-:W-:Y:S02]  /*c4e70*/  @P0 LOP3.LUT R7, R7, 0x100, RZ, 0xfc, !PT ;  /* 0x0000010007070812 */ /* 0x000fe400078efcff */
[----:B------:R-:W-:Y:S01]  /*c4e80*/  ISETP.GE.AND P0, PT, R13, UR55, PT ;  /* 0x000000370d007c0c */ /* 0x000fe2000bf06270 */
[----:B0-----:R-:W-:Y:S01]  /*c4e90*/  VIADD R11, R11, UR4 ;  /* 0x000000040b0b7c36 */ /* 0x001fe20008000000 */
[----:B------:R-:W-:Y:S01]  /*c4ea0*/  ULDC UR4, c[0x0][0x228] ;  /* 0x00008a0000047ab9 */ /* 0x000fe20000000800 */
        /* <DEDUP_REMOVED lines=13> */
[----:B------:R-:W-:Y:S01]  /*c4f80*/  ULDC UR6, c[0x0][0x228] ;  /* 0x00008a0000067ab9 */ /* 0x000fe20000000800 */
[----:B------:R-:W-:Y:S01]  /*c4f90*/  ULDC.64 UR58, c[0x0][0x228] ;  /* 0x00008a00003a7ab9 */ /* 0x000fe20000000a00 */
[----:B0-----:R-:W-:Y:S01]  /*c4fa0*/  VIADD R11, R11, UR4 ;  /* 0x000000040b0b7c36 */ /* 0x001fe20008000000 */
[----:B------:R-:W-:-:S02]  /*c4fb0*/  ULDC UR4, c[0x0][0x228] ;  /* 0x00008a0000047ab9 */ /* 0x000fc40000000800 */
[----:B------:R-:W-:Y:S01]  /*c4fc0*/  ISETP.LT.AND P0, PT, R15, UR4, !P0 ;  /* 0x000000040f007c0c */ /* 0x000fe2000c701270 */
[----:B------:R-:W-:-:S06]  /*c4fd0*/  ULDC UR4, c[0x0][0x248] ;  /* 0x0000920000047ab9 */ /* 0x000fcc0000000800 */
        /* <DEDUP_REMOVED lines=36> */
[----:B------:R-:W-:Y:S01]  /*c5220*/  ULDC UR6, c[0x0][0x228] ;  /* 0x00008a0000067ab9 */ /* 0x000fe20000000800 */
[----:B0-----:R-:W-:Y:S01]  /*c5230*/  VIADD R11, R11, UR4 ;  /* 0x000000040b0b7c36 */ /* 0x001fe20008000000 */
[----:B------:R-:W-:Y:S02]  /*c5240*/  ULDC UR4, c[0x0][0x228] ;  /* 0x00008a0000047ab9 */ /* 0x000fe40000000800 */
[----:B------:R-:W-:Y:S01]  /*c5250*/  ISETP.LT.AND P0, PT, R15, UR4, !P0 ;  /* 0x000000040f007c0c */ /* 0x000fe2000c701270 */
[----:B------:R-:W-:-:S04]  /*c5260*/  ULDC UR4, c[0x0][0x248] ;  /* 0x0000920000047ab9 */ /* 0x000fc80000000800 */
        /* <DEDUP_REMOVED lines=16> */
[----:B------:R-:W-:Y:S02]  /*c5370*/  ISETP.GE.AND P0, PT, R13, UR50, PT ;  /* 0x000000320d007c0c */ /* 0x000fe4000bf06270 */
[----:B------:R-:W-:Y:S02]  /*c5380*/  R2UR UR46, R23 ;  /* 0x00000000172e72ca */ /* 0x000fe400000e0000 */
[----:B------:R-:W-:Y:S01]  /*c5390*/  ISETP.LT.AND P1, PT, R17, UR6, !P0 ;  /* 0x0000000611007c0c */ /* 0x000fe2000c721270 */
[----:B------:R-:W2:Y:S01]  /*c53a0*/  LDL.LU R23, [R1+0x2c78] ;  /* 0x002c780001177983 */ /* 0x000ea20000300800 */
[----:B------:R-:W-:Y:S01]  /*c53b0*/  LOP3.LUT R12, R12, 0xffffefff, RZ, 0xc0, !PT ;  /* 0xffffefff0c0c7812 */ /* 0x000fe200078ec0ff */
[----:B------:R-:W-:Y:S01]  /*c53c0*/  VIADD R13, R3, 0x124 ;  /* 0x00000124030d7836 */ /* 0x000fe20000000000 */
[----:B------:R-:W-:Y:S01]  /*c53d0*/  ULDC UR6, c[0x0][0x228] ;  /* 0x00008a0000067ab9 */ /* 0x000fe20000000800 */
[----:B------:R0:W-:Y:S02]  /*c53e0*/  STL [R1+0x1284], R11 ;  /* 0x0012840b01007387 */ /* 0x0001e40000100800 */
[----:B0-----:R-:W-:Y:S01]  /*c53f0*/  VIADD R11, R11, UR4 ;  /* 0x000000040b0b7c36 */ /* 0x001fe20008000000 */
[----:B------:R-:W-:-:S02]  /*c5400*/  ULDC UR4, c[0x0][0x228] ;  /* 0x00008a0000047ab9 */ /* 0x000fc40000000800 */
[----:B------:R-:W-:Y:S01]  /*c5410*/  ISETP.LT.AND P0, PT, R15, UR4, !P0 ;  /* 0x000000040f007c0c */ /* 0x000fe2000c701270 */
[----:B------:R-:W-:Y:S02]  /*c5420*/  ULDC UR4, c[0x0][0x248] ;  /* 0x0000920000047ab9 */ /* 0x000fe40000000800 */
[----:B------:R-:W-:-:S04]  /*c5430*/  @P1 LOP3.LUT R12, R12, 0x1000, RZ, 0xfc, !PT ;  /* 0x000010000c0c1812 */ /* 0x000fc800078efcff */
[----:B------:R-:W-:-:S06]  /*c5440*/  LOP3.LUT R12, R12, 0xfffff7ff, RZ, 0xc0, !PT ;  /* 0xfffff7ff0c0c7812 */ /* 0x000fcc00078ec0ff */
[----:B------:R-:W-:Y:S02]  /*c5450*/  @P0 LOP3.LUT R12, R12, 0x800, RZ, 0xfc, !PT ;  /* 0x000008000c0c0812 */ /* 0x000fe400078efcff */
[----:B------:R-:W-:Y:S02]  /*c5460*/  ISETP.GE.AND P0, PT, R13, UR46, PT ;  /* 0x0000002e0d007c0c */ /* 0x000fe4000bf06270 */
[----:B------:R-:W-:Y:S02]  /*c5470*/  R2UR UR48, R6 ;  /* 0x00000000063072ca */ /* 0x000fe400000e0000 */
[----:B------:R-:W-:Y:S01]  /*c5480*/  ISETP.LT.AND P1, PT, R17, UR6, !P0 ;  /* 0x0000000611007c0c */ /* 0x000fe2000c721270 */
[----:B------:R-:W3:Y:S01]  /*c5490*/  LDL.LU R6, [R1+0x2c74] ;  /* 0x002c740001067983 */ /* 0x000ee20000300800 */
        /* <DEDUP_REMOVED lines=14> */
[----:B------:R-:W4:Y:S01]  /*c5580*/  LDL.LU R24, [R1+0x2c70] ;  /* 0x002c700001187983 */ /* 0x000f220000300800 */
        /* <DEDUP_REMOVED lines=30> */
[----:B------:R-:W-:Y:S02]  /*c5770*/  LOP3.LUT R12, R12, 0xffffffef, RZ, 0xc0, !PT ;  /* 0xffffffef0c0c7812 */ /* 0x000fe400078ec0ff */
[----:B------:R-:W-:Y:S01]  /*c5780*/  R2UR UR50, R16 ;  /* 0x00000000103272ca */ /* 0x000fe200000e0000 */
[----:B------:R0:W-:Y:S01]  /*c5790*/  STL [R1+0x1294], R11 ;  /* 0x0012940b01007387 */ /* 0x0001e20000100800 */
[----:B------:R-:W-:Y:S01]  /*c57a0*/  VIADD R13, R3, 0x11c ;  /* 0x0000011c030d7836 */ /* 0x000fe20000000000 */
[----:B------:R-:W-:Y:S01]  /*c57b0*/  R2UR UR46, R18 ;  /* 0x00000000122e72ca */ /* 0x000fe200000e0000 */
[----:B------:R-:W-:Y:S01]  /*c57c0*/  ULDC UR6, c[0x0][0x228] ;  /* 0x00008a0000067ab9 */ /* 0x000fe20000000800 */
[----:B------:R-:W4:Y:S01]  /*c57d0*/  LDL.LU R16, [R1+0x2c64] ;  /* 0x002c640001107983 */ /* 0x000f220000300800 */
[----:B0-----:R-:W-:Y:S01]  /*c57e0*/  VIADD R11, R11, UR4 ;  /* 0x000000040b0b7c36 */ /* 0x001fe20008000000 */
[----:B------:R-:W-:-:S02]  /*c57f0*/  ULDC UR4, c[0x0][0x228] ;  /* 0x00008a0000047ab9 */ /* 0x000fc40000000800 */
[----:B------:R-:W-:Y:S01]  /*c5800*/  ISETP.LT.AND P0, PT, R15, UR4, !P0 ;  /* 0x000000040f007c0c */ /* 0x000fe2000c701270 */
[----:B------:R-:W-:Y:S01]  /*c5810*/  ULDC UR4, c[0x0][0x248] ;  /* 0x0000920000047ab9 */ /* 0x000fe20000000800 */
[----:B------:R-:W-:Y:S01]  /*c5820*/  @P1 LOP3.LUT R12, R12, 0x10, RZ, 0xfc, !PT ;  /* 0x000000100c0c1812 */ /* 0x000fe200078efcff */
[----:B------:R0:W-:Y:S03]  /*c5830*/  STL [R1+0x1298], R11 ;  /* 0x0012980b01007387 */ /* 0x0001e60000100800 */
[----:B------:R-:W-:Y:S01]  /*c5840*/  LOP3.LUT R12, R12, 0xfffffff7, RZ, 0xc0, !PT ;  /* 0xfffffff70c0c7812 */ /* 0x000fe200078ec0ff */
[----:B------:R-:W4:Y:S01]  /*c5850*/  LDL.LU R18, [R1+0x2c60] ;  /* 0x002c600001127983 */ /* 0x000f220000300800 */
[----:B0-----:R-:W-:-:S05]  /*c5860*/  VIADD R11, R11, UR4 ;  /* 0x000000040b0b7c36 */ /* 0x001fca0008000000 */
[----:B------:R-:W-:Y:S01]  /*c5870*/  @P0 LOP3.LUT R12, R12, 0x8, RZ, 0xfc, !PT ;  /* 0x000000080c0c0812 */ /* 0x000fe200078efcff */
[----:B------:R-:W-:Y:S01]  /*c5880*/  ULDC UR4, c[0x0][0x228] ;  /* 0x00008a0000047ab9 */ /* 0x000fe20000000800 */
[----:B------:R-:W-:Y:S01]  /*c5890*/  ISETP.GE.AND P0, PT, R13, UR48, PT ;  /* 0x000000300d007c0c */ /* 0x000fe2000bf06270 */
[----:B------:R0:W-:Y:S01]  /*c58a0*/  STL [R1+0x129c], R11 ;  /* 0x00129c0b01007387 */ /* 0x0001e20000100800 */
[----:B------:R-:W-:-:S03]  /*c58b0*/  R2UR UR48, R2 ;  /* 0x00000000023072ca */ /* 0x000fc600000e0000 */
[----:B------:R-:W2:Y:S01]  /*c58c0*/  LDL.LU R2, [R1+0x2c5c] ;  /* 0x002c5c0001027983 */ /* 0x000ea20000300800 */
[----:B------:R-:W-:Y:S02]  /*c58d0*/  ISETP.LT.AND P1, PT, R17, UR6, !P0 ;  /* 0x0000000611007c0c */ /* 0x000fe4000c721270 */
[----:B------:R-:W-:Y:S01]  /*c58e0*/  LOP3.LUT R12, R12, 0xfffffffb, RZ, 0xc0, !PT ;  /* 0xfffffffb0c0c7812 */ /* 0x000fe200078ec0ff */
[----:B------:R-:W-:Y:S01]  /*c58f0*/  VIADD R13, R3, 0x11a ;  /* 0x0000011a030d7836 */ /* 0x000fe20000000000 */
[----:B------:R-:W-:Y:S01]  /*c5900*/  ISETP.LT.AND P0, PT, R15, UR4, !P0 ;  /* 0x000000040f007c0c */ /* 0x000fe2000c701270 */
[----:B------:R-:W-:Y:S01]  /*c5910*/  ULDC UR6, c[0x0][0x228] ;  /* 0x00008a0000067ab9 */ /* 0x000fe20000000800 */
[----:B------:R-:W-:-:S07]  /*c5920*/  ULDC UR4, c[0x0][0x248] ;  /* 0x0000920000047ab9 */ /* 0x000fce0000000800 */
[----:B------:R-:W-:-:S04]  /*c5930*/  @P1 LOP3.LUT R12, R12, 0x4, RZ, 0xfc, !PT ;  /* 0x000000040c0c1812 */ /* 0x000fc800078efcff */
[----:B------:R-:W-:-:S04]  /*c5940*/  LOP3.LUT R12, R12, 0xfffffffd, RZ, 0xc0, !PT ;  /* 0xfffffffd0c0c7812 */ /* 0x000fc800078ec0ff */
[----:B------:R-:W-:Y:S02]  /*c5950*/  @P0 LOP3.LUT R12, R12, 0x2, RZ, 0xfc, !PT ;  /* 0x000000020c0c0812 */ /* 0x000fe400078efcff */
[----:B------:R-:W-:-:S04]  /*c5960*/  ISETP.GE.AND P0, PT, R13, UR50, PT ;  /* 0x000000320d007c0c */ /* 0x000fc8000bf06270 */
[----:B------:R-:W-:Y:S01]  /*c5970*/  ISETP.LT.AND P1, PT, R17, UR6, !P0 ;  /* 0x0000000611007c0c */ /* 0x000fe2000c721270 */
[----:B0-----:R-:W-:Y:S01]  /*c5980*/  VIADD R11, R11, UR4 ;  /* 0x000000040b0b7c36 */ /* 0x001fe20008000000 */
[----:B------:R-:W-:Y:S01]  /*c5990*/  ULDC UR4, c[0x0][0x228] ;  /* 0x00008a0000047ab9 */ /* 0x000fe20000000800 */
[----:B------:R-:W-:Y:S01]  /*c59a0*/  LOP3.LUT R12, R12, 0xfffffffe, RZ, 0xc0, !PT ;  /* 0xfffffffe0c0c7812 */ /* 0x000fe200078ec0ff */
[----:B------:R-:W-:Y:S01]  /*c59b0*/  ULDC UR6, c[0x0][0x228] ;  /* 0x00008a0000067ab9 */ /* 0x000fe20000000800 */
[----:B------:R-:W-:Y:S01]  /*c59c0*/  ISETP.LT.AND P0, PT, R15, UR4, !P0 ;  /* 0x000000040f007c0c */ /* 0x000fe2000c701270 */
[----:B------:R-:W-:Y:S01]  /*c59d0*/  STL [R1+0x12a0], R11 ;  /* 0x0012a00b01007387 */ /* 0x000fe20000100800 */
[----:B------:R-:W-:Y:S01]  /*c59e0*/  R2UR UR50, R9 ;  /* 0x00000000093272ca */ /* 0x000fe200000e0000 */
[----:B------:R-:W-:Y:S02]  /*c59f0*/  ULDC UR4, c[0x0][0x248] ;  /* 0x0000920000047ab9 */ /* 0x000fe40000000800 */
[----:B------:R-:W4:Y:S03]  /*c5a00*/  LDL.LU R9, [R1+0x2c58] ;  /* 0x002c580001097983 */ /* 0x000f260000300800 */
[----:B------:R-:W-:-:S05]  /*c5a10*/  @P1 LOP3.LUT R12, R12, 0x1, RZ, 0xfc, !PT ;  /* 0x000000010c0c1812 */ /* 0x000fca00078efcff */
[----:B------:R0:W-:Y:S02]  /*c5a20*/  STL [R1+0x2b14], R12 ;  /* 0x002b140c01007387 */ /* 0x0001e40000100800 */
[----:B0-----:R-:W-:Y:S02]  /*c5a30*/  VIADD R12, R3, 0x118 ;  /* 0x00000118030c7836 */ /* 0x001fe40000000000 */
[----:B------:R-:W-:Y:S01]  /*c5a40*/  VIADD R11, R11, UR4 ;  /* 0x000000040b0b7c36 */ /* 0x000fe20008000000 */
[----:B------:R-:W-:-:S04]  /*c5a50*/  ULDC UR4, c[0x0][0x228] ;  /* 0x00008a0000047ab9 */ /* 0x000fc80000000800 */
[----:B------:R0:W-:Y:S01]  /*c5a60*/  STL [R1+0x12a4], R11 ;  /* 0x0012a40b01007387 */ /* 0x0001e20000100800 */
        /* <DEDUP_REMOVED lines=17> */
[----:B------:R-:W-:Y:S01]  /*c5b80*/  VIADD R12, R3, 0x114 ;  /* 0x00000114030c7836 */ /* 0x000fe20000000000 */
[----:B------:R-:W-:Y:S01]  /*c5b90*/  ISETP.LT.AND P0, PT, R15, UR4, !P0 ;  /* 0x000000040f007c0c */ /* 0x000fe2000c701270 */
[----:B------:R-:W-:Y:S01]  /*c5ba0*/  ULDC UR6, c[0x0][0x228] ;  /* 0x00008a0000067ab9 */ /* 0x000fe20000000800 */
[----:B------:R-:W-:Y:S01]  /*c5bb0*/  R2UR UR46, R14 ;  /* 0x000000000e2e72ca */ /* 0x000fe200000e0000 */
[----:B------:R-:W-:Y:S01]  /*c5bc0*/  ULDC UR4, c[0x0][0x248] ;  /* 0x0000920000047ab9 */ /* 0x000fe20000000800 */
[----:B------:R-:W2:Y:S04]  /*c5bd0*/  LDL.LU R14, [R1+0x2c54] ;  /* 0x002c5400010e7983 */ /* 0x000ea80000300800 */
        /* <DEDUP_REMOVED lines=46> */
[----:B------:R-:W-:-:S04]  /*c5ec0*/  ISETP.GE.AND P0, PT, R12, UR50, PT ;  /* 0x000000320c007c0c */ /* 0x000fc8000bf06270 */
[----:B------:R-:W-:Y:S01]  /*c5ed0*/  ISETP.LT.AND P1, PT, R17, UR6, !P0 ;  /* 0x0000000611007c0c */ /* 0x000fe2000c721270 */
[----:B------:R0:W-:Y:S01]  /*c5ee0*/  STL [R1+0x12b4], R11 ;  /* 0x0012b40b01007387 */ /* 0x0001e20000100800 */
[----:B------:R-:W-:Y:S02]  /*c5ef0*/  R2UR UR46, R19 ;  /* 0x00000000132e72ca */ /* 0x000fe400000e0000 */
[----:B------:R-:W-:Y:S01]  /*c5f00*/  LOP3.LUT R2, R2, 0xffefffff, RZ, 0xc0, !PT ;  /* 0xffefffff02027812 */ /* 0x000fe200078ec0ff */
[----:B------:R-:W-:Y:S01]  /*c5f10*/  VIADD R12, R3, 0x10c ;  /* 0x0000010c030c7836 */ /* 0x000fe20000000000 */
[----:B------:R-:W-:Y:S01]  /*c5f20*/  ULDC UR6, c[0x0][0x228] ;  /* 0x00008a0000067ab9 */ /* 0x000fe20000000800 */
[----:B0-----:R-:W-:Y:S01]  /*c5f30*/  VIADD R11, R11, UR4 ;  /* 0x000000040b0b7c36 */ /* 0x001fe20008000000 */
[----:B------:R-:W-:Y:S02]  /*c5f40*/  ULDC UR4, c[0x0][0x228] ;  /* 0x00008a0000047ab9 */ /* 0x000fe40000000800 */
[----:B------:R-:W-:Y:S01]  /*c5f50*/  ISETP.LT.AND P0, PT, R15, UR4, !P0 ;  /* 0x000000040f007c0c */ /* 0x000fe2000c701270 */
[----:B------:R-:W-:-:S02]  /*c5f60*/  ULDC UR4, c[0x0][0x248] ;  /* 0x0000920000047ab9 */ /* 0x000fc40000000800 */
        /* <DEDUP_REMOVED lines=94> */
[----:B---3--:R-:W-:Y:S02]  /*c6550*/  R2UR UR48, R6 ;  /* 0x00000000063072ca */ /* 0x008fe400000e0000 */
[----:B------:R-:W-:Y:S01]  /*c6560*/  ISETP.LT.AND P1, PT, R17, UR6, !P0 ;  /* 0x0000000611007c0c */ /* 0x000fe2000c721270 */
[----:B------:R-:W3:Y:S01]  /*c6570*/  LDL.LU R6, [R1+0x2c30] ;  /* 0x002c300001067983 */ /* 0x000ee20000300800 */
[----:B------:R-:W-:Y:S02]  /*c6580*/  LOP3.LUT R2, R2, 0xffffffbf, RZ, 0xc0, !PT ;  /* 0xffffffbf02027812 */ /* 0x000fe400078ec0ff */
[----:B----4-:R-:W-:Y:S01]  /*c6590*/  R2UR UR50, R24 ;  /* 0x00000000183272ca */ /* 0x010fe200000e0000 */
        /* <DEDUP_REMOVED lines=49> */
[----:B------:R-:W-:Y:S01]  /*c68b0*/  ISETP.LT.AND P1, PT, R17, UR6, !P0 ;  /* 0x0000000611007c0c */ /* 0x000fe2000c721270 */
[----:B------:R-:W-:Y:S01]  /*c68c0*/  ULDC UR6, c[0x0][0x228] ;  /* 0x00008a0000067ab9 */ /* 0x000fe20000000800 */
[----:B------:R-:W-:Y:S01]  /*c68d0*/  ISETP.LT.AND P0, PT, R15, UR4, !P0 ;  /* 0x000000040f007c0c */ /* 0x000fe2000c701270 */
[----:B------:R-:W-:Y:S01]  /*c68e0*/  ULDC UR4, c[0x0][0x248] ;  /* 0x0000920000047ab9 */ /* 0x000fe20000000800 */
[----:B------:R-:W-:Y:S01]  /*c68f0*/  LOP3.LUT R4, R4, 0xefffffff, RZ, 0xc0, !PT ;  /* 0xefffffff04047812 */ /* 0x000fe200078ec0ff */
[----:B------:R-:W-:Y:S01]  /*c6900*/  VIADD R2, R11, UR4 ;  /* 0x000000040b027c36 */ /* 0x000fe20008000000 */
[----:B------:R-:W-:Y:S01]  /*c6910*/  ULDC UR4, c[0x0][0x228] ;  /* 0x00008a0000047ab9 */ /* 0x000fe20000000800 */
[----:B0-----:R-:W-:-:S06]  /*c6920*/  VIADD R11, R3, 0xf8 ;  /* 0x000000f8030b7836 */ /* 0x001fcc0000000000 */
        /* <DEDUP_REMOVED lines=9> */
[----:B------:R-:W-:Y:S01]  /*c69c0*/  R2UR UR46, R18 ;  /* 0x00000000122e72ca */ /* 0x000fe200000e0000 */
[----:B------:R-:W-:Y:S01]  /*c69d0*/  ULDC UR4, c[0x0][0x248] ;  /* 0x0000920000047ab9 */ /* 0x000fe20000000800 */
[----:B------:R-:W2:Y:S05]  /*c69e0*/  LDL.LU R18, [R1+0x2c1c] ;  /* 0x002c1c0001127983 */ /* 0x000eaa0000300800 */
        /* <DEDUP_REMOVED lines=65> */
[----:B------:R-:W-:Y:S02]  /*c6e00*/  LOP3.LUT R4, R4, 0xffffffbf, RZ, 0xc0, !PT ;  /* 0xffffffbf04047812 */ /* 0x000fe400078ec0ff */
[----:B------:R-:W-:Y:S01]  /*c6e10*/  R2UR UR50, R5 ;  /* 0x00000000053272ca */ /* 0x000fe200000e0000 */
[----:B------:R-:W-:Y:S01]  /*c6e20*/  VIADD R11, R3, 0xec ;  /* 0x000000ec030b7836 */ /* 0x000fe20000000000 */
[----:B------:R-:W2:Y:S01]  /*c6e30*/  LDL.LU R5, [R1+0x2c0c] ;  /* 0x002c0c0001057983 */ /* 0x000ea20000300800 */
[----:B------:R-:W-:Y:S01]  /*c6e40*/  R2UR UR46, R22 ;  /* 0x00000000162e72ca */ /* 0x000fe200000e0000 */
[----:B------:R-:W-:Y:S01]  /*c6e50*/  ULDC UR6, c[0x0][0x228] ;  /* 0x00008a0000067ab9 */ /* 0x000fe20000000800 */
[----:B0-----:R-:W-:Y:S01]  /*c6e60*/  VIADD R2, R2, UR4 ;  /* 0x0000000402027c36 */ /* 0x001fe20008000000 */
[----:B------:R-:W-:-:S02]  /*c6e70*/  ULDC UR4, c[0x0][0x228] ;  /* 0x00008a0000047ab9 */ /* 0x000fc40000000800 */
[----:B------:R-:W-:Y:S01]  /*c6e80*/  ISETP.LT.AND P0, PT, R15, UR4, !P0 ;  /* 0x000000040f007c0c */ /* 0x000fe2000c701270 */
[----:B------:R-:W-:Y:S01]  /*c6e90*/  ULDC UR4, c[0x0][0x248] ;  /* 0x0000920000047ab9 */ /* 0x000fe20000000800 */
[----:B------:R-:W-:Y:S01]  /*c6ea0*/  @P1 LOP3.LUT R4, R4, 0x40, RZ, 0xfc, !PT ;  /* 0x0000004004041812 */ /* 0x000fe200078efcff */
[----:B------:R0:W-:Y:S03]  /*c6eb0*/  STL [R1+0x13d8], R2 ;  /* 0x0013d80201007387 */ /* 0x0001e60000100800 */
[----:B------:R-:W-:Y:S01]  /*c6ec0*/  LOP3.LUT R4, R4, 0xffffffef, RZ, 0xc0, !PT ;  /* 0xffffffef04047812 */ /* 0x000fe200078ec0ff */
[----:B------:R-:W2:Y:S01]  /*c6ed0*/  LDL.LU R22, [R1+0x2c08] ;  /* 0x002c080001167983 */ /* 0x000ea20000300800 */
[----:B0-----:R-:W-:-:S05]  /*c6ee0*/  VIADD R2, R2, UR4 ;  /* 0x0000000402027c36 */ /* 0x001fca0008000000 */
[----:B------:R-:W-:Y:S01]  /*c6ef0*/  @P0 LOP3.LUT R4, R4, 0x10, RZ, 0xfc, !PT ;  /* 0x0000001004040812 */ /* 0x000fe200078efcff */
[----:B------:R-:W-:Y:S01]  /*c6f00*/  ULDC UR4, c[0x0][0x228] ;  /* 0x00008a0000047ab9 */ /* 0x000fe20000000800 */
[----:B------:R-:W-:Y:S01]  /*c6f10*/  ISETP.GE.AND P0, PT, R11, UR48, PT ;  /* 0x000000300b007c0c */ /* 0x000fe2000bf06270 */
[----:B------:R0:W-:Y:S01]  /*c6f20*/  STL [R1+0x13dc], R2 ;  /* 0x0013dc0201007387 */ /* 0x0001e20000100800 */
[----:B------:R-:W-:-:S03]  /*c6f30*/  R2UR UR48, R0 ;  /* 0x00000000003072ca */ /* 0x000fc600000e0000 */
[----:B------:R-:W3:Y:S01]  /*c6f40*/  LDL.LU R0, [R1+0x2c04] ;  /* 0x002c040001007983 */ /* 0x000ee20000300800 */
        /* <DEDUP_REMOVED lines=13> */
[----:B------:R0:W-:Y:S01]  /*c7020*/  STL [R1+0x2b30], R4 ;  /* 0x002b300401007387 */ /* 0x0001e20000100800 */
[----:B------:R-:W-:Y:S01]  /*c7030*/  ISETP.LT.AND P0, PT, R15, UR4, !P0 ;  /* 0x000000040f007c0c */ /* 0x000fe2000c701270 */
[----:B------:R-:W-:Y:S01]  /*c7040*/  ULDC UR6, c[0x0][0x228] ;  /* 0x00008a0000067ab9 */ /* 0x000fe20000000800 */
[----:B------:R-:W-:Y:S01]  /*c7050*/  ULDC UR4, c[0x0][0x248] ;  /* 0x0000920000047ab9 */ /* 0x000fe20000000800 */
[----:B0-----:R-:W-:Y:S01]  /*c7060*/  VIADD R4, R3, 0xe8 ;  /* 0x000000e803047836 */ /* 0x001fe20000000000 */
[----:B------:R0:W-:Y:S02]  /*c7070*/  STL [R1+0x13e0], R2 ;  /* 0x0013e00201007387 */ /* 0x0001e40000100800 */
[----:B0-----:R-:W-:Y:S01]  /*c7080*/  VIADD R2, R2, UR4 ;  /* 0x0000000402027c36 */ /* 0x001fe20008000000 */
[----:B------:R-:W-:Y:S01]  /*c7090*/  ULDC UR4, c[0x0][0x228] ;  /* 0x00008a0000047ab9 */ /* 0x000fe20000000800 */
[----:B------:R-:W-:-:S02]  /*c70a0*/  R2UR UR50, R21 ;  /* 0x00000000153272ca */ /* 0x000fc400000e0000 */
[----:B------:R-:W2:Y:S04]  /*c70b0*/  LDL.LU R21, [R1+0x2c00] ;  /* 0x002c000001157983 */ /* 0x000ea80000300800 */
[----:B------:R0:W-:Y:S01]  /*c70c0*/  STL [R1+0x13e4], R2 ;  /* 0x0013e40201007387 */ /* 0x0001e20000100800 */
[----:B---3--:R-:W-:-:S04]  /*c70d0*/  LOP3.LUT R0, R0, 0x7fffffff, RZ, 0xc0, !PT ;  /* 0x7fffffff00007812 */ /* 0x008fc800078ec0ff */
        /* <DEDUP_REMOVED lines=23> */
[----:B------:R-:W3:Y:S04]  /*c7250*/  LDL.LU R8, [R1+0x2bfc] ;  /* 0x002bfc0001087983 */ /* 0x000ee80000300800 */
        /* <DEDUP_REMOVED lines=47> */
[----:B----4-:R-:W-:Y:S02]  /*c7550*/  R2UR UR46, R24 ;  /* 0x00000000182e72ca */ /* 0x010fe400000e0000 */
        /* <DEDUP_REMOVED lines=34> */
[----:B--2---:R-:W-:Y:S01]  /*c7780*/  R2UR UR46, R18 ;  /* 0x00000000122e72ca */ /* 0x004fe200000e0000 */
[----:B------:R0:W-:Y:S01]  /*c7790*/  STL [R1+0x13fc], R2 ;  /* 0x0013fc0201007387 */ /* 0x0001e20000100800 */
[----:B------:R-:W-:Y:S01]  /*c77a0*/  R2UR UR48, R9 ;  /* 0x00000000093072ca */ /* 0x000fe200000e0000 */
[----:B------:R-:W-:-:S02]  /*c77b0*/  ULDC UR6, c[0x0][0x228] ;  /* 0x00008a0000067ab9 */ /* 0x000fc40000000800 */
[----:B------:R-:W2:Y:S01]  /*c77c0*/  LDL.LU R18, [R1+0x2be4] ;  /* 0x002be40001127983 */ /* 0x000ea20000300800 */
[----:B0-----:R-:W-:Y:S01]  /*c77d0*/  VIADD R2, R2, UR4 ;  /* 0x0000000402027c36 */ /* 0x001fe20008000000 */
[----:B------:R-:W-:Y:S02]  /*c77e0*/  ULDC UR4, c[0x0][0x228] ;  /* 0x00008a0000047ab9 */ /* 0x000fe40000000800 */
[----:B------:R-:W-:Y:S01]  /*c77f0*/  ISETP.LT.AND P0, PT, R15, UR4, !P0 ;  /* 0x000000040f007c0c */ /* 0x000fe2000c701270 */
[----:B------:R-:W-:Y:S01]  /*c7800*/  ULDC UR4, c[0x0][0x248] ;  /* 0x0000920000047ab9 */ /* 0x000fe20000000800 */
[----:B------:R-:W-:-:S04]  /*c7810*/  @P1 LOP3.LUT R0, R0, 0x200, RZ, 0xfc, !PT ;  /* 0x0000020000001812 */ /* 0x000fc800078efcff */
[----:B------:R-:W-:Y:S01]  /*c7820*/  LOP3.LUT R0, R0, 0xfffffeff, RZ, 0xc0, !PT ;  /* 0xfffffeff00007812 */ /* 0x000fe200078ec0ff */
[----:B------:R0:W-:Y:S04]  /*c7830*/  STL [R1+0x1400], R2 ;  /* 0x0014000201007387 */ /* 0x0001e80000100800 */
[----:B------:R-:W2:Y:S02]  /*c7840*/  LDL.LU R9, [R1+0x2be0] ;  /* 0x002be00001097983 */ /* 0x000ea40000300800 */
[----:B------:R-:W-:Y:S02]  /*c7850*/  @P0 LOP3.LUT R0, R0, 0x100, RZ, 0xfc, !PT ;  /* 0x0000010000000812 */ /* 0x000fe400078efcff */
[----:B------:R-:W-:Y:S01]  /*c7860*/  ISETP.GE.AND P0, PT, R4, UR50, PT ;  /* 0x0000003204007c0c */ /* 0x000fe2000bf06270 */
[----:B0-----:R-:W-:Y:S01]  /*c7870*/  VIADD R2, R2, UR4 ;  /* 0x0000000402027c36 */ /* 0x001fe20008000000 */
[----:B------:R-:W-:-:S02]  /*c7880*/  ULDC UR4, c[0x0][0x228] ;  /* 0x00008a0000047ab9 */ /* 0x000fc40000000800 */
[----:B------:R-:W-:Y:S02]  /*c7890*/  ISETP.LT.AND P1, PT, R17, UR4, !P0 ;  /* 0x0000000411007c0c */ /* 0x000fe4000c721270 */
[----:B------:R-:W-:Y:S01]  /*c78a0*/  LOP3.LUT R0, R0, 0xffffff7f, RZ, 0xc0, !PT ;  /* 0xffffff7f00007812 */ /* 0x000fe200078ec0ff */
[----:B------:R-:W-:Y:S01]  /*c78b0*/  VIADD R4, R3, 0xd7 ;  /* 0x000000d703047836 */ /* 0x000fe20000000000 */
[----:B------:R-:W-:Y:S01]  /*c78c0*/  ISETP.LT.AND P0, PT, R15, UR52, !P0 ;  /* 0x000000340f007c0c */ /* 0x000fe2000c701270 */
[----:B------:R-:W-:-:S08]  /*c78d0*/  ULDC UR4, c[0x0][0x248] ;  /* 0x0000920000047ab9 */ /* 0x000fd00000000800 */
[----:B------:R-:W-:-:S04]  /*c78e0*/  @P1 LOP3.LUT R0, R0, 0x80, RZ, 0xfc, !PT ;  /* 0x0000008000001812 */ /* 0x000fc800078efcff */
[----:B------:R-:W-:Y:S01]  /*c78f0*/  LOP3.LUT R0, R0, 0xffffffbf, RZ, 0xc0, !PT ;  /* 0xffffffbf00007812 */ /* 0x000fe200078ec0ff */
[----:B------:R0:W-:Y:S03]  /*c7900*/  STL [R1+0x1404], R2 ;  /* 0x0014040201007387 */ /* 0x0001e60000100800 */
[----:B------:R-:W-:Y:S02]  /*c7910*/  @P0 LOP3.LUT R0, R0, 0x40, RZ, 0xfc, !PT ;  /* 0x0000004000000812 */ /* 0x000fe400078efcff */
[----:B------:R-:W-:Y:S01]  /*c7920*/  ISETP.GE.AND P0, PT, R4, UR46, PT ;  /* 0x0000002e04007c0c */ /* 0x000fe2000bf06270 */
[----:B0-----:R-:W-:Y:S01]  /*c7930*/  VIADD R2, R2, UR4 ;  /* 0x0000000402027c36 */ /* 0x001fe20008000000 */
[----:B------:R-:W-:Y:S02]  /*c7940*/  ULDC UR4, c[0x0][0x228] ;  /* 0x00008a0000047ab9 */ /* 0x000fe40000000800 */
[----:B------:R-:W-:Y:S01]  /*c7950*/  ISETP.LT.AND P1, PT, R17, UR4, !P0 ;  /* 0x0000000411007c0c */ /* 0x000fe2000c721270 */
[----:B------:R-:W-:Y:S01]  /*c7960*/  ULDC UR4, c[0x0][0x248] ;  /* 0x0000920000047ab9 */ /* 0x000fe20000000800 */
[----:B------:R-:W-:-:S02]  /*c7970*/  ISETP.LT.AND P0, PT, R15, UR54, !P0 ;  /* 0x000000360f007c0c */ /* 0x000fc4000c701270 */
[----:B------:R-:W-:Y:S02]  /*c7980*/  LOP3.LUT R0, R0, 0xffffffdf, RZ, 0xc0, !PT ;  /* 0xffffffdf00007812 */ /* 0x000fe400078ec0ff */
[----:B------:R-:W-:Y:S01]  /*c7990*/  R2UR UR50, R14 ;  /* 0x000000000e3272ca */ /* 0x000fe200000e0000 */
[----:B------:R-:W-:Y:S01]  /*c79a0*/  VIADD R4, R3, 0xd6 ;  /* 0x000000d603047836 */ /* 0x000fe20000000000 */
[----:B------:R-:W2:Y:S05]  /*c79b0*/  LDL.LU R14, [R1+0x2bdc] ;  /* 0x002bdc00010e7983 */ /* 0x000eaa0000300800 */
[----:B------:R-:W-:Y:S01]  /*c79c0*/  @P1 LOP3.LUT R0, R0, 0x20, RZ, 0xfc, !PT ;  /* 0x0000002000001812 */ /* 0x000fe200078efcff */
[----:B------:R0:W-:Y:S03]  /*c79d0*/  STL [R1+0x1408], R2 ;  /* 0x0014080201007387 */ /* 0x0001e60000100800 */
[----:B------:R-:W-:-:S02]  /*c79e0*/  LOP3.LUT R0, R0, 0xffffffef, RZ, 0xc0, !PT ;  /* 0xffffffef00007812 */ /* 0x000fc400078ec0ff */
[----:B------:R-:W-:Y:S02]  /*c79f0*/  R2UR UR46, R10 ;  /* 0x000000000a2e72ca */ /* 0x000fe400000e0000 */
[----:B------:R-:W-:Y:S01]  /*c7a00*/  @P0 LOP3.LUT R0, R0, 0x10, RZ, 0xfc, !PT ;  /* 0x0000001000000812 */ /* 0x000fe200078efcff */
[----:B------:R-:W2:Y:S01]  /*c7a10*/  LDL.LU R10, [R1+0x2bd8] ;  /* 0x002bd800010a7983 */ /* 0x000ea20000300800 */
[----:B0-----:R-:W-:Y:S01]  /*c7a20*/  VIADD R2, R2, UR4 ;  /* 0x0000000402027c36 */ /* 0x001fe20008000000 */
[----:B------:R-:W-:Y:S01]  /*c7a30*/  ISETP.GE.AND P0, PT, R4, UR48, PT ;  /* 0x0000003004007c0c */ /* 0x000fe2000bf06270 */
[----:B------:R-:W-:Y:S01]  /*c7a40*/  ULDC UR4, c[0x0][0x228] ;  /* 0x00008a0000047ab9 */ /* 0x000fe20000000800 */
[----:B------:R-:W-:Y:S02]  /*c7a50*/  R2UR UR48, R5 ;  /* 0x00000000053072ca */ /* 0x000fe400000e0000 */
[----:B------:R0:W-:Y:S04]  /*c7a60*/  STL [R1+0x140c], R2 ;  /* 0x00140c0201007387 */ /* 0x0001e80000100800 */
[----:B------:R-:W4:Y:S01]  /*c7a70*/  LDL.LU R5, [R1+0x2bd4] ;  /* 0x002bd40001057983 */ /* 0x000f220000300800 */
[----:B------:R-:W-:-:S02]  /*c7a80*/  ISETP.LT.AND P1, PT, R17, UR4, !P0 ;  /* 0x0000000411007c0c */ /* 0x000fc4000c721270 */
[----:B------:R-:W-:Y:S01]  /*c7a90*/  LOP3.LUT R0, R0, 0xfffffff7, RZ, 0xc0, !PT ;  /* 0xfffffff700007812 */ /* 0x000fe200078ec0ff */
[----:B------:R-:W-:Y:S01]  /*c7aa0*/  VIADD R4, R3, 0xd5 ;  /* 0x000000d503047836 */ /* 0x000fe20000000000 */
[----:B------:R-:W-:Y:S01]  /*c7ab0*/  ISETP.LT.AND P0, PT, R15, UR56, !P0 ;  /* 0x000000380f007c0c */ /* 0x000fe2000c701270 */
[----:B------:R-:W-:-:S08]  /*c7ac0*/  ULDC UR4, c[0x0][0x248] ;  /* 0x0000920000047ab9 */ /* 0x000fd00000000800 */
[----:B------:R-:W-:-:S04]  /*c7ad0*/  @P1 LOP3.LUT R0, R0, 0x8, RZ, 0xfc, !PT ;  /* 0x0000000800001812 */ /* 0x000fc800078efcff */
[----:B------:R-:W-:Y:S01]  /*c7ae0*/  LOP3.LUT R0, R0, 0xfffffffb, RZ, 0xc0, !PT ;  /* 0xfffffffb00007812 */ /* 0x000fe200078ec0ff */
[----:B0-----:R-:W-:Y:S01]  /*c7af0*/  VIADD R2, R2, UR4 ;  /* 0x0000000402027c36 */ /* 0x001fe20008000000 */
[----:B------:R-:W-:Y:S02]  /*c7b00*/  ULDC UR4, c[0x0][0x228] ;  /* 0x00008a0000047ab9 */ /* 0x000fe40000000800 */
[----:B------:R-:W-:Y:S02]  /*c7b10*/  @P0 LOP3.LUT R0, R0, 0x4, RZ, 0xfc, !PT ;  /* 0x0000000400000812 */ /* 0x000fe400078efcff */
[----:B------:R-:W-:-:S04]  /*c7b20*/  ISETP.GE.AND P0, PT, R4, UR50, PT ;  /* 0x0000003204007c0c */ /* 0x000fc8000bf06270 */
        /* <DEDUP_REMOVED lines=10> */
[----:B------:R-:W-:Y:S01]  /*c7bd0*/  ULDC.64 UR46, c[0x0][0x228] ;  /* 0x00008a00002e7ab9 */ /* 0x000fe20000000a00 */
[----:B0-----:R-:W-:Y:S01]  /*c7be0*/  VIADD R2, R2, UR4 ;  /* 0x0000000402027c36 */ /* 0x001fe20008000000 */
[----:B------:R-:W-:Y:S02]  /*c7bf0*/  ULDC UR4, c[0x0][0x228] ;  /* 0x00008a0000047ab9 */ /* 0x000fe40000000800 */
[----:B------:R-:W-:Y:S01]  /*c7c00*/  ISETP.LT.AND P1, PT, R17, UR4, !P0 ;  /* 0x0000000411007c0c */ /* 0x000fe2000c721270 */
[----:B------:R-:W-:Y:S01]  /*c7c10*/  ULDC UR4, c[0x0][0x248] ;  /* 0x0000920000047ab9 */ /* 0x000fe20000000800 */
[----:B------:R-:W-:Y:S01]  /*c7c20*/  ISETP.LT.AND P0, PT, R15, UR44, !P0 ;  /* 0x0000002c0f007c0c */ /* 0x000fe2000c701270 */
[----:B------:R0:W-:Y:S04]  /*c7c30*/  STL [R1+0x2b1c], R0 ;  /* 0x002b1c0001007387 */ /* 0x0001e80000100800 */
[----:B------:R1:W-:Y:S01]  /*c7c40*/  STL [R1+0x1414], R2 ;  /* 0x0014140201007387 */ /* 0x0003e20000100800 */
[----:B0-----:R-:W-:Y:S01]  /*c7c50*/  VIADD R0, R2, UR4 ;  /* 0x0000000402007c36 */ /* 0x001fe20008000000 */
[----:B------:R-:W-:Y:S01]  /*c7c60*/  ULDC UR4, c[0x0][0x228] ;  /* 0x00008a0000047ab9 */ /* 0x000fe20000000800 */
[----:B-1----:R-:W-:Y:S01]  /*c7c70*/  VIADD R2, R3, 0xd3 ;  /* 0x000000d303027836 */ /* 0x002fe20000000000 */
[----:B------:R-:W-:-:S02]  /*c7c80*/  R2UR UR50, R22 ;  /* 0x00000000163272ca */ /* 0x000fc400000e0000 */
[----:B------:R0:W-:Y:S01]  /*c7c90*/  STL [R1+0x1418], R0 ;  /* 0x0014180001007387 */ /* 0x0001e20000100800 */
[----:B---3--:R-:W-:Y:S02]  /*c7ca0*/  R2UR UR60, R6 ;  /* 0x00000000063c72ca */ /* 0x008fe400000e0000 */
[----:B----4-:R-:W-:-:S04]  /*c7cb0*/  LOP3.LUT R5, R5, 0x7fffffff, RZ, 0xc0, !PT ;  /* 0x7fffffff05057812 */ /* 0x010fc800078ec0ff */
[----:B------:R-:W-:-:S04]  /*c7cc0*/  @P1 LOP3.LUT R5, R5, 0x80000000, RZ, 0xfc, !PT ;  /* 0x8000000005051812 */ /* 0x000fc800078efcff */
[----:B------:R-:W-:-:S04]  /*c7cd0*/  LOP3.LUT R5, R5, 0xbfffffff, RZ, 0xc0, !PT ;  /* 0xbfffffff05057812 */ /* 0x000fc800078ec0ff */
[----:B------:R-:W-:Y:S02]  /*c7ce0*/  @P0 LOP3.LUT R5, R5, 0x40000000, RZ, 0xfc, !PT ;  /* 0x4000000005050812 */ /* 0x000fe400078efcff */
[----:B------:R-:W-:Y:S02]  /*c7cf0*/  ISETP.GE.AND P0, PT, R2, UR48, PT ;  /* 0x0000003002007c0c */ /* 0x000fe4000bf06270 */
[----:B------:R-:W-:Y:S01]  /*c7d00*/  LOP3.LUT R5, R5, 0xdfffffff, RZ, 0xc0, !PT ;  /* 0xdfffffff05057812 */ /* 0x000fe200078ec0ff */
[----:B------:R-:W-:Y:S01]  /*c7d10*/  VIADD R2, R3, 0xd2 ;  /* 0x000000d203027836 */ /* 0x000fe20000000000 */
[----:B------:R-:W-:Y:S01]  /*c7d20*/  ISETP.LT.AND P1, PT, R17, UR4, !P0 ;  /* 0x0000000411007c0c */ /* 0x000fe2000c721270 */
[----:B------:R-:W-:Y:S01]  /*c7d30*/  ULDC UR4, c[0x0][0x248] ;  /* 0x0000920000047ab9 */ /* 0x000fe20000000800 */
[----:B------:R-:W-:Y:S01]  /*c7d40*/  ISETP.LT.AND P0, PT, R15, UR46, !P0 ;  /* 0x0000002e0f007c0c */ /* 0x000fe2000c701270 */
[----:B0-----:R-:W-:Y:S01]  /*c7d50*/  VIADD R0, R0, UR4 ;  /* 0x0000000400007c36 */ /* 0x001fe20008000000 */
[----:B------:R-:W-:Y:S01]  /*c7d60*/  ULDC UR4, c[0x0][0x228] ;  /* 0x00008a0000047ab9 */ /* 0x000fe20000000800 */
[----:B------:R-:W-:-:S08]  /*c7d70*/  ULDC.64 UR48, c[0x0][0x228] ;  /* 0x00008a0000307ab9 */ /* 0x000fd00000000a00 */
[----:B------:R-:W-:-:S04]  /*c7d80*/  @P1 LOP3.LUT R5, R5, 0x20000000, RZ, 0xfc, !PT ;  /* 0x2000000005051812 */ /* 0x000fc800078efcff */
[----:B------:R-:W-:Y:S01]  /*c7d90*/  LOP3.LUT R5, R5, 0xefffffff, RZ, 0xc0, !PT ;  /* 0xefffffff05057812 */ /* 0x000fe200078ec0ff */
[----:B------:R0:W-:Y:S03]  /*c7da0*/  STL [R1+0x141c], R0 ;  /* 0x00141c0001007387 */ /* 0x0001e60000100800 */
[----:B------:R-:W-:Y:S01]  /*c7db0*/  @P0 LOP3.LUT R5, R5, 0x10000000, RZ, 0xfc, !PT ;  /* 0x1000000005050812 */ /* 0x000fe200078efcff */
[----:B------:R-:W3:Y:S01]  /*c7dc0*/  LDL.LU R6, [R1+0x2bd0] ;  /* 0x002bd00001067983 */ /* 0x000ee20000300800 */
        /* <DEDUP_REMOVED lines=18> */
[----:B------:R0:W-:Y:S01]  /*c7ef0*/  STL [R1+0x1420], R0 ;  /* 0x0014200001007387 */ /* 0x0001e20000100800 */
[----:B------:R-:W-:-:S09]  /*c7f00*/  ULDC.64 UR52, c[0x0][0x228] ;  /* 0x00008a0000347ab9 */ /* 0x000fd20000000a00 */
[----:B------:R-:W-:-:S04]  /*c7f10*/  @P1 LOP3.LUT R5, R5, 0x800000, RZ, 0xfc, !PT ;  /* 0x0080000005051812 */ /* 0x000fc800078efcff */
[----:B------:R-:W-:Y:S01]  /*c7f20*/  LOP3.LUT R5, R5, 0xffefffff, RZ, 0xc0, !PT ;  /* 0xffefffff05057812 */ /* 0x000fe200078ec0ff */
[----:B0-----:R-:W-:Y:S01]  /*c7f30*/  VIADD R0, R0, UR4 ;  /* 0x0000000400007c36 */ /* 0x001fe20008000000 */
[----:B------:R-:W-:Y:S02]  /*c7f40*/  ULDC UR4, c[0x0][0x228] ;  /* 0x00008a0000047ab9 */ /* 0x000fe40000000800 */
        /* <DEDUP_REMOVED lines=55> */
[----:B------:R0:W-:Y:S01]  /*c82c0*/  STL [R1+0x1434], R0 ;  /* 0x0014340001007387 */ /* 0x0001e20000100800 */
[----:B------:R-:W-:Y:S01]  /*c82d0*/  ISETP.LT.AND P1, PT, R17, UR4, !P0 ;  /* 0x0000000411007c0c */ /* 0x000fe2000c721270 */
[----:B------:R-:W-:Y:S01]  /*c82e0*/  ULDC UR4, c[0x0][0x248] ;  /* 0x0000920000047ab9 */ /* 0x000fe20000000800 */
[----:B------:R-:W-:Y:S01]  /*c82f0*/  ISETP.LT.AND P0, PT, R15, UR44, !P0 ;  /* 0x0000002c0f007c0c */ /* 0x000fe2000c701270 */
[----:B------:R-:W-:Y:S01]  /*c8300*/  VIADD R2, R3, 0xcb ;  /* 0x000000cb03027836 */ /* 0x000fe20000000000 */
[----:B------:R-:W-:-:S09]  /*c8310*/  ULDC.64 UR46, c[0x0][0x228] ;  /* 0x00008a00002e7ab9 */ /* 0x000fd20000000a00 */
[----:B------:R-:W-:-:S04]  /*c8320*/  @P1 LOP3.LUT R5, R5, 0x40, RZ, 0xfc, !PT ;  /* 0x0000004005051812 */ /* 0x000fc800078efcff */
[----:B------:R-:W-:Y:S01]  /*c8330*/  LOP3.LUT R5, R5, 0xfffffffe, RZ, 0xc0, !PT ;  /* 0xfffffffe05057812 */ /* 0x000fe200078ec0ff */
[----:B0-----:R-:W-:Y:S01]  /*c8340*/  VIADD R0, R0, UR4 ;  /* 0x0000000400007c36 */ /* 0x001fe20008000000 */
[----:B------:R-:W-:Y:S02]  /*c8350*/  ULDC UR4, c[0x0][0x228] ;  /* 0x00008a0000047ab9 */ /* 0x000fe40000000800 */
[----:B------:R-:W-:-:S05]  /*c8360*/  @P0 LOP3.LUT R5, R5, 0x1, RZ, 0xfc, !PT ;  /* 0x0000000105050812 */ /* 0x000fca00078efcff */
[----:B------:R-:W-:Y:S04]  /*c8370*/  STL [R1+0x2b48], R5 ;  /* 0x002b480501007387 */ /* 0x000fe80000100800 */
[----:B------:R0:W-:Y:S04]  /*c8380*/  STL [R1+0x1438], R0 ;  /* 0x0014380001007387 */ /* 0x0001e80000100800 */
[----:B------:R-:W4:Y:S01]  /*c8390*/  LDL.LU R22, [R1+0x418] ;  /* 0x0004180001167983 */ /* 0x000f220000300800 */
[----:B------:R-:W-:Y:S01]  /*c83a0*/  ISETP.GE.AND P0, PT, R2, UR49, PT ;  /* 0x0000003102007c0c */ /* 0x000fe2000bf06270 */
[----:B------:R-:W-:Y:S01]  /*c83b0*/  VIADD R2, R3, 0xca ;  /* 0x000000ca03027836 */ /* 0x000fe20000000000 */
[----:B------:R-:W-:-:S02]  /*c83c0*/  ULDC.64 UR48, c[0x0][0x228] ;  /* 0x00008a0000307ab9 */ /* 0x000fc40000000a00 */
[----:B------:R-:W-:Y:S01]  /*c83d0*/  ISETP.LT.AND P1, PT, R17, UR4, !P0 ;  /* 0x0000000411007c0c */ /* 0x000fe2000c721270 */
[----:B------:R-:W-:Y:S01]  /*c83e0*/  ULDC UR4, c[0x0][0x248] ;  /* 0x0000920000047ab9 */ /* 0x000fe20000000800 */
[----:B------:R-:W-:Y:S01]  /*c83f0*/  ISETP.LT.AND P0, PT, R15, UR46, !P0 ;  /* 0x0000002e0f007c0c */ /* 0x000fe2000c701270 */
[----:B0-----:R-:W-:Y:S01]  /*c8400*/  VIADD R0, R0, UR4 ;  /* 0x0000000400007c36 */ /* 0x001fe20008000000 */
[----:B------:R-:W-:-:S04]  /*c8410*/  ULDC UR4, c[0x0][0x228] ;  /* 0x00008a0000047ab9 */ /* 0x000fc80000000800 */
[----:B------:R0:W-:Y:S01]  /*c8420*/  STL [R1+0x143c], R0 ;  /* 0x00143c0001007387 */ /* 0x0001e20000100800 */
[----:B------:R-:W-:Y:S02]  /*c8430*/  R2UR UR42, R8 ;  /* 0x00000000082a72ca */ /* 0x000fe400000e0000 */
[----:B---3--:R-:W-:-:S04]  /*c8440*/  LOP3.LUT R6, R6, 0x7fffffff, RZ, 0xc0, !PT ;  /* 0x7fffffff06067812 */ /* 0x008fc800078ec0ff */
        /* <DEDUP_REMOVED lines=23> */
[----:B------:R-:W-:Y:S01]  /*c85c0*/  ISETP.LT.AND P0, PT, R15, UR50, !P0 ;  /* 0x000000320f007c0c */ /* 0x000fe2000c701270 */
[----:B------:R-:W-:-:S03]  /*c85d0*/  ULDC UR4, c[0x0][0x228] ;  /* 0x00008a0000047ab9 */ /* 0x000fc60000000800 */
[----:B------:R0:W-:Y:S04]  /*c85e0*/  STL [R1+0x1444], R0 ;  /* 0x0014440001007387 */ /* 0x0001e80000100800 */
[----:B------:R-:W3:Y:S01]  /*c85f0*/  LDL.LU R8, [R1+0x2bcc] ;  /* 0x002bcc0001087983 */ /* 0x000ee20000300800 */
        /* <DEDUP_REMOVED lines=9> */
[----:B------:R-:W-:-:S10]  /*c8690*/  ULDC UR4, c[0x0][0x248] ;  /* 0x0000920000047ab9 */ /* 0x000fd40000000800 */
        /* <DEDUP_REMOVED lines=11> */
[----:B------:R-:W-:Y:S01]  /*c8750*/  ULDC.64 UR56, c[0x0][0x228] ;  /* 0x00008a0000387ab9 */ /* 0x000fe20000000a00 */
[----:B------:R-:W-:-:S02]  /*c8760*/  R2UR UR60, R16 ;  /* 0x00000000103c72ca */ /* 0x000fc400000e0000 */
[----:B------:R-:W3:Y:S07]  /*c8770*/  LDL.LU R16, [R1+0x2bc8] ;  /* 0x002bc80001107983 */ /* 0x000eee0000300800 */
[----:B------:R-:W-:-:S04]  /*c8780*/  @P1 LOP3.LUT R6, R6, 0x8000, RZ, 0xfc, !PT ;  /* 0x0000800006061812 */ /* 0x000fc800078efcff */
[----:B------:R-:W-:Y:S01]  /*c8790*/  LOP3.LUT R6, R6, 0xffffbfff, RZ, 0xc0, !PT ;  /* 0xffffbfff06067812 */ /* 0x000fe200078ec0ff */
[----:B------:R0:W-:Y:S03]  /*c87a0*/  STL [R1+0x1448], R0 ;  /* 0x0014480001007387 */ /* 0x0001e60000100800 */
[----:B------:R-:W-:Y:S02]  /*c87b0*/  @P0 LOP3.LUT R6, R6, 0x4000, RZ, 0xfc, !PT ;  /* 0x0000400006060812 */ /* 0x000fe400078efcff */
[----:B------:R-:W-:Y:S01]  /*c87c0*/  ISETP.GE.AND P0, PT, R2, UR59, PT ;  /* 0x0000003b02007c0c */ /* 0x000fe2000bf06270 */
[----:B0-----:R-:W-:Y:S01]  /*c87d0*/  VIADD R0, R0, UR4 ;  /* 0x0000000400007c36 */ /* 0x001fe20008000000 */
[----:B------:R-:W-:Y:S02]  /*c87e0*/  ULDC UR4, c[0x0][0x228] ;  /* 0x00008a0000047ab9 */ /* 0x000fe40000000800 */
[----:B------:R-:W-:-:S02]  /*c87f0*/  ISETP.LT.AND P1, PT, R17, UR4, !P0 ;  /* 0x0000000411007c0c */ /* 0x000fc4000c721270 */
        /* <DEDUP_REMOVED lines=10> */
[----:B------:R-:W-:Y:S01]  /*c88a0*/  ULDC UR4, c[0x0][0x228] ;  /* 0x00008a0000047ab9 */ /* 0x000fe20000000800 */
[----:B------:R-:W-:Y:S01]  /*c88b0*/  LOP3.LUT R6, R6, 0xfffff7ff, RZ, 0xc0, !PT ;  /* 0xfffff7ff06067812 */ /* 0x000fe200078ec0ff */
[----:B------:R-:W-:Y:S01]  /*c88c0*/  VIADD R2, R3, 0xc4 ;  /* 0x000000c403027836 */ /* 0x000fe20000000000 */
[----:B------:R-:W-:Y:S01]  /*c88d0*/  ISETP.LT.AND P1, PT, R17, UR4, !P0 ;  /* 0x0000000411007c0c */ /* 0x000fe2000c721270 */
[----:B------:R-:W-:Y:S01]  /*c88e0*/  ULDC UR4, c[0x0][0x248] ;  /* 0x0000920000047ab9 */ /* 0x000fe20000000800 */
[----:B------:R-:W-:Y:S01]  /*c88f0*/  ISETP.LT.AND P0, PT, R15, UR56, !P0 ;  /* 0x000000380f007c0c */ /* 0x000fe2000c701270 */
[----:B------:R-:W-:-:S10]  /*c8900*/  ULDC.64 UR44, c[0x0][0x228] ;  /* 0x00008a00002c7ab9 */ /* 0x000fd40000000a00 */
[----:B------:R-:W-:-:S04]  /*c8910*/  @P1 LOP3.LUT R6, R6, 0x800, RZ, 0xfc, !PT ;  /* 0x0000080006061812 */ /* 0x000fc800078efcff */
[----:B------:R-:W-:-:S04]  /*c8920*/  LOP3.LUT R6, R6, 0xfffffdff, RZ, 0xc0, !PT ;  /* 0xfffffdff06067812 */ /* 0x000fc800078ec0ff */
[----:B------:R-:W-:Y:S02]  /*c8930*/  @P0 LOP3.LUT R6, R6, 0x200, RZ, 0xfc, !PT ;  /* 0x0000020006060812 */ /* 0x000fe400078efcff */
[----:B------:R-:W-:Y:S02]  /*c8940*/  ISETP.GE.AND P0, PT, R2, UR47, PT ;  /* 0x0000002f02007c0c */ /* 0x000fe4000bf06270 */
[----:B----4-:R-:W-:Y:S01]  /*c8950*/  R2UR UR40, R22 ;  /* 0x00000000162872ca */ /* 0x010fe200000e0000 */
[----:B------:R0:W-:Y:S01]  /*c8960*/  STL [R1+0x1450], R0 ;  /* 0x0014500001007387 */ /* 0x0001e20000100800 */
[----:B------:R-:W-:Y:S01]  /*c8970*/  LOP3.LUT R6, R6, 0xfffffeff, RZ, 0xc0, !PT ;  /* 0xfffffeff06067812 */ /* 0x000fe200078ec0ff */
[----:B------:R-:W-:Y:S01]  /*c8980*/  VIADD R2, R3, 0xc3 ;  /* 0x000000c303027836 */ /* 0x000fe20000000000 */
[----:B------:R-:W-:Y:S01]  /*c8990*/  LOP3.LUT R7, R7, 0x7fffffff, RZ, 0xc0, !PT ;  /* 0x7fffffff07077812 */ /* 0x000fe200078ec0ff */
[----:B------:R-:W-:-:S08]  /*c89a0*/  ULDC.64 UR46, c[0x0][0x228] ;  /* 0x00008a00002e7ab9 */ /* 0x000fd00000000a00 */
[----:B------:R-:W-:Y:S01]  /*c89b0*/  ISETP.LT.AND P1, PT, R15, UR40, !P0 ;  /* 0x000000280f007c0c */ /* 0x000fe2000c721270 */
[----:B0-----:R-:W-:Y:S01]  /*c89c0*/  VIADD R0, R0, UR4 ;  /* 0x0000000400007c36 */ /* 0x001fe20008000000 */
[----:B------:R-:W-:Y:S02]  /*c89d0*/  ULDC UR4, c[0x0][0x228] ;  /* 0x00008a0000047ab9 */ /* 0x000fe40000000800 */
[----:B------:R-:W-:Y:S01]  /*c89e0*/  ISETP.LT.AND P0, PT, R17, UR4, !P0 ;  /* 0x0000000411007c0c */ /* 0x000fe2000c701270 */
[----:B------:R-:W-:-:S08]  /*c89f0*/  ULDC UR4, c[0x0][0x248] ;  /* 0x0000920000047ab9 */ /* 0x000fd00000000800 */
        /* <DEDUP_REMOVED lines=10> */
[----:B------:R-:W-:Y:S02]  /*c8aa0*/  ULDC UR4, c[0x0][0x228] ;  /* 0x00008a0000047ab9 */ /* 0x000fe40000000800 */
[----:B------:R-:W-:Y:S01]  /*c8ab0*/  ISETP.LT.AND P0, PT, R15, UR4, !P0 ;  /* 0x000000040f007c0c */ /* 0x000fe2000c701270 */
[----:B------:R-:W-:-:S07]  /*c8ac0*/  ULDC UR4, c[0x0][0x248] ;  /* 0x0000920000047ab9 */ /* 0x000fce0000000800 */
[----:B------:R-:W-:-:S04]  /*c8ad0*/  @P1 LOP3.LUT R6, R6, 0x20, RZ, 0xfc, !PT ;  /* 0x0000002006061812 */ /* 0x000fc800078efcff */
[----:B------:R-:W-:-:S04]  /*c8ae0*/  LOP3.LUT R6, R6, 0xfffffffb, RZ, 0xc0, !PT ;  /* 0xfffffffb06067812 */ /* 0x000fc800078ec0ff */
[----:B------:R-:W-:Y:S02]  /*c8af0*/  @P0 LOP3.LUT R6, R6, 0x4, RZ, 0xfc, !PT ;  /* 0x0000000406060812 */ /* 0x000fe400078efcff */
[----:B------:R-:W-:Y:S02]  /*c8b00*/  ISETP.GE.AND P0, PT, R2, UR51, PT ;  /* 0x0000003302007c0c */ /* 0x000fe4000bf06270 */
[----:B--2---:R-:W-:Y:S02]  /*c8b10*/  R2UR UR40, R10 ;  /* 0x000000000a2872ca */ /* 0x004fe400000e0000 */
[----:B------:R-:W-:Y:S01]  /*c8b20*/  LOP3.LUT R6, R6, 0xfffffffd, RZ, 0xc0, !PT ;  /* 0xfffffffd06067812 */ /* 0x000fe200078ec0ff */
[----:B------:R-:W2:Y:S01]  /*c8b30*/  LDL.LU R10, [R1+0x2bc4] ;  /* 0x002bc400010a7983 */ /* 0x000ea20000300800 */
[----:B------:R-:W-:Y:S01]  /*c8b40*/  ISETP.LT.AND P1, PT, R17, UR42, !P0 ;  /* 0x0000002a11007c0c */ /* 0x000fe2000c721270 */
[----:B------:R-:W-:Y:S01]  /*c8b50*/  VIADD R2, R3, 0xc0 ;  /* 0x000000c003027836 */ /* 0x000fe20000000000 */
[----:B------:R-:W-:Y:S01]  /*c8b60*/  ULDC.64 UR50, c[0x0][0x228] ;  /* 0x00008a0000327ab9 */ /* 0x000fe20000000a00 */
[----:B------:R0:W-:Y:S02]  /*c8b70*/  STL [R1+0x1458], R0 ;  /* 0x0014580001007387 */ /* 0x0001e40000100800 */
[----:B0-----:R-:W-:Y:S01]  /*c8b80*/  VIADD R0, R0, UR4 ;  /* 0x0000000400007c36 */ /* 0x001fe20008000000 */
[----:B------:R-:W-:-:S02]  /*c8b90*/  ULDC UR4, c[0x0][0x228] ;  /* 0x00008a0000047ab9 */ /* 0x000fc40000000800 */
[----:B------:R-:W-:Y:S01]  /*c8ba0*/  ISETP.LT.AND P0, PT, R15, UR4, !P0 ;  /* 0x000000040f007c0c */ /* 0x000fe2000c701270 */
[----:B------:R-:W-:-:S04]  /*c8bb0*/  ULDC UR4, c[0x0][0x248] ;  /* 0x0000920000047ab9 */ /* 0x000fc80000000800 */
[----:B------:R-:W-:-:S04]  /*c8bc0*/  @P1 LOP3.LUT R6, R6, 0x2, RZ, 0xfc, !PT ;  /* 0x0000000206061812 */ /* 0x000fc800078efcff */
[----:B------:R-:W-:-:S04]  /*c8bd0*/  LOP3.LUT R6, R6, 0xfffffffe, RZ, 0xc0, !PT ;  /* 0xfffffffe06067812 */ /* 0x000fc800078ec0ff */
[----:B------:R-:W-:Y:S02]  /*c8be0*/  @P0 LOP3.LUT R6, R6, 0x1, RZ, 0xfc, !PT ;  /* 0x0000000106060812 */ /* 0x000fe400078efcff */
[----:B------:R-:W-:Y:S01]  /*c8bf0*/  ISETP.GE.AND P0, PT, R2, UR53, PT ;  /* 0x0000003502007c0c */ /* 0x000fe2000bf06270 */
[----:B------:R0:W-:Y:S01]  /*c8c00*/  STL [R1+0x1464], R0 ;  /* 0x0014640001007387 */ /* 0x0001e20000100800 */
[----:B------:R-:W-:Y:S01]  /*c8c10*/  VIADD R2, R3, 0xbf ;  /* 0x000000bf03027836 */ /* 0x000fe20000000000 */
[----:B------:R-:W-:Y:S01]  /*c8c20*/  R2UR UR42, R25 ;  /* 0x00000000192a72ca */ /* 0x000fe200000e0000 */
[----:B------:R-:W-:Y:S01]  /*c8c30*/  ULDC.64 UR52, c[0x0][0x228] ;  /* 0x00008a0000347ab9 */ /* 0x000fe20000000a00 */
[----:B------:R-:W-:Y:S01]  /*c8c40*/  ISETP.LT.AND P1, PT, R15, UR60, !P0 ;  /* 0x0000003c0f007c0c */ /* 0x000fe2000c721270 */
[----:B0-----:R-:W-:Y:S01]  /*c8c50*/  VIADD R0, R0, UR4 ;  /* 0x0000000400007c36 */ /* 0x001fe20008000000 */
[----:B------:R-:W-:Y:S02]  /*c8c60*/  ULDC UR4, c[0x0][0x228] ;  /* 0x00008a0000047ab9 */ /* 0x000fe40000000800 */
[----:B------:R-:W-:Y:S01]  /*c8c70*/  ISETP.LT.AND P0, PT, R17, UR4, !P0 ;  /* 0x0000000411007c0c */ /* 0x000fe2000c701270 */
[----:B------:R-:W-:Y:S01]  /*c8c80*/  STL [R1+0x2b4c], R6 ;  /* 0x002b4c0601007387 */ /* 0x000fe20000100800 */
[----:B------:R-:W-:-:S07]  /*c8c90*/  ULDC UR4, c[0x0][0x248] ;  /* 0x0000920000047ab9 */ /* 0x000fce0000000800 */
        /* <DEDUP_REMOVED lines=28> */
[----:B------:R-:W-:-:S02]  /*c8e60*/  ISETP.GE.AND P0, PT, R2, UR42, PT ;  /* 0x0000002a02007c0c */ /* 0x000fc4000bf06270 */
[----:B---3--:R-:W-:Y:S01]  /*c8e70*/  R2UR UR42, R8 ;  /* 0x00000000082a72ca */ /* 0x008fe200000e0000 */
[----:B0-----:R-:W-:Y:S01]  /*c8e80*/  VIADD R0, R0, UR4 ;  /* 0x0000000400007c36 */ /* 0x001fe20008000000 */
[----:B------:R-:W-:Y:S02]  /*c8e90*/  ISETP.LT.AND P1, PT, R17, UR48, !P0 ;  /* 0x0000003011007c0c */ /* 0x000fe4000c721270 */
[----:B------:R-:W-:Y:S02]  /*c8ea0*/  R2UR UR60, R24 ;  /* 0x00000000183c72ca */ /* 0x000fe400000e0000 */
[----:B------:R-:W-:Y:S01]  /*c8eb0*/  LOP3.LUT R7, R7, 0xffffffbf, RZ, 0xc0, !PT ;  /* 0xffffffbf07077812 */ /* 0x000fe200078ec0ff */
[----:B------:R0:W-:Y:S01]  /*c8ec0*/  STL [R1+0x1480], R0 ;  /* 0x0014800001007387 */ /* 0x0001e20000100800 */
[----:B------:R-:W-:Y:S01]  /*c8ed0*/  VIADD R2, R3, 0x23 ;  /* 0x0000002303027836 */ /* 0x000fe20000000000 */
[----:B------:R-:W-:Y:S02]  /*c8ee0*/  ULDC UR4, c[0x0][0x248] ;  /* 0x0000920000047ab9 */ /* 0x000fe40000000800 */
[----:B------:R-:W3:Y:S01]  /*c8ef0*/  LDL.LU R8, [R1+0x2bc0] ;  /* 0x002bc00001087983 */ /* 0x000ee20000300800 */
[----:B------:R-:W-:-:S03]  /*c8f00*/  ISETP.LT.AND P0, PT, R15, UR50, !P0 ;  /* 0x000000320f007c0c */ /* 0x000fc6000c701270 */
[----:B------:R-:W-:-:S04]  /*c8f10*/  @P1 LOP3.LUT R7, R7, 0x40, RZ, 0xfc, !PT ;  /* 0x0000004007071812 */ /* 0x000fc800078efcff */
[----:B------:R-:W-:Y:S01]  /*c8f20*/  LOP3.LUT R7, R7, 0xffffffef, RZ, 0xc0, !PT ;  /* 0xffffffef07077812 */ /* 0x000fe200078ec0ff */
[----:B0-----:R-:W-:Y:S01]  /*c8f30*/  VIADD R0, R0, UR4 ;  /* 0x0000000400007c36 */ /* 0x001fe20008000000 */
[----:B------:R-:W-:-:S04]  /*c8f40*/  UMOV UR4, UR54 ;  /* 0x0000003600047c82 */ /* 0x000fc80008000000 */
[----:B------:R-:W-:Y:S02]  /*c8f50*/  @P0 LOP3.LUT R7, R7, 0x10, RZ, 0xfc, !PT ;  /* 0x0000001007070812 */ /* 0x000fe400078efcff */
[----:B------:R-:W-:Y:S02]  /*c8f60*/  ISETP.GE.AND P0, PT, R2, UR60, PT ;  /* 0x0000003c02007c0c */ /* 0x000fe4000bf06270 */
[----:B------:R-:W-:Y:S02]  /*c8f70*/  R2UR UR38, R23 ;  /* 0x00000000172672ca */ /* 0x000fe400000e0000 */
[----:B------:R-:W-:Y:S02]  /*c8f80*/  ISETP.LT.AND P1, PT, R17, UR52, !P0 ;  /* 0x0000003411007c0c */ /* 0x000fe4000c721270 */
[----:B------:R-:W-:Y:S01]  /*c8f90*/  ISETP.LT.AND P0, PT, R15, UR4, !P0 ;  /* 0x000000040f007c0c */ /* 0x000fe2000c701270 */
[----:B------:R-:W-:Y:S01]  /*c8fa0*/  VIADD R2, R3, 0x22 ;  /* 0x0000002203027836 */ /* 0x000fe20000000000 */
[----:B------:R-:W-:Y:S01]  /*c8fb0*/  LOP3.LUT R7, R7, 0xfffffffb, RZ, 0xc0, !PT ;  /* 0xfffffffb07077812 */ /* 0x000fe200078ec0ff */
[----:B------:R-:W-:Y:S01]  /*c8fc0*/  IMAD.U32 R4, RZ, RZ, UR55 ;  /* 0x00000037ff047e24 */ /* 0x000fe2000f8e00ff */
[----:B------:R-:W-:Y:S01]  /*c8fd0*/  ULDC.64 UR54, c[0x0][0x228] ;  /* 0x00008a0000367ab9 */ /* 0x000fe20000000a00 */
[----:B------:R0:W-:Y:S01]  /*c8fe0*/  STL [R1+0x1484], R0 ;  /* 0x0014840001007387 */ /* 0x0001e20000100800 */
[----:B------:R-:W-:Y:S01]  /*c8ff0*/  UMOV UR6, UR54 ;  /* 0x0000003600067c82 */ /* 0x000fe20008000000 */
[----:B------:R-:W-:-:S04]  /*c9000*/  ULDC UR4, c[0x0][0x248] ;  /* 0x0000920000047ab9 */ /* 0x000fc80000000800 */
[----:B------:R-:W-:Y:S01]  /*c9010*/  @P1 LOP3.LUT R7, R7, 0x4, RZ, 0xfc, !PT ;  /* 0x0000000407071812 */ /* 0x000fe200078efcff */
[----:B------:R1:W-:Y:S01]  /*c9020*/  STL [R1+0x10b4], R4 ;  /* 0x0010b40401007387 */ /* 0x0003e20000100800 */
[----:B0-----:R-:W-:Y:S01]  /*c9030*/  VIADD R0, R0, UR4 ;  /* 0x0000000400007c36 */ /* 0x001fe20008000000 */
[----:B------:R-:W-:Y:S01]  /*c9040*/  R2UR UR40, R21 ;  /* 0x00000000152872ca */ /* 0x000fe200000e0000 */
[----:B-1----:R-:W-:Y:S01]  /*c9050*/  IMAD.U32 R4, RZ, RZ, UR55 ;  /* 0x00000037ff047e24 */ /* 0x002fe2000f8e00ff */
[----:B------:R-:W-:Y:S02]  /*c9060*/  ULDC.64 UR54, c[0x0][0x228] ;  /* 0x00008a0000367ab9 */ /* 0x000fe40000000a00 */
[----:B------:R-:W-:Y:S01]  /*c9070*/  UMOV UR4, UR54 ;  /* 0x0000003600047c82 */ /* 0x000fe20008000000 */
[----:B------:R-:W-:Y:S04]  /*c9080*/  STL [R1+0x2ba4], R7 ;  /* 0x002ba40701007387 */ /* 0x000fe80000100800 */
[----:B------:R-:W-:Y:S04]  /*c9090*/  STL [R1+0x147c], R0 ;  /* 0x00147c0001007387 */ /* 0x000fe80000100800 */
[----:B------:R0:W-:Y:S02]  /*c90a0*/  STL [R1+0x10a8], R4 ;  /* 0x0010a80401007387 */ /* 0x0001e40000100800 */
[----:B0-----:R-:W-:Y:S01]  /*c90b0*/  IMAD.U32 R4, RZ, RZ, UR55 ;  /* 0x00000037ff047e24 */ /* 0x001fe2000f8e00ff */
[----:B------:R-:W-:-:S04]  /*c90c0*/  ULDC.64 UR54, c[0x0][0x228] ;  /* 0x00008a0000367ab9 */ /* 0x000fc80000000a00 */
[----:B------:R0:W-:Y:S02]  /*c90d0*/  STL [R1+0x10a4], R4 ;  /* 0x0010a40401007387 */ /* 0x0001e40000100800 */
[----:B0-----:R-:W-:Y:S01]  /*c90e0*/  IMAD.U32 R4, RZ, RZ, UR55 ;  /* 0x00000037ff047e24 */ /* 0x001fe2000f8e00ff */
[----:B------:R-:W-:Y:S01]  /*c90f0*/  R2UR UR60, R18 ;  /* 0x00000000123c72ca */ /* 0x000fe200000e0000 */
[----:B------:R-:W-:Y:S01]  /*c9100*/  VIADD R5, R3, 0x6 ;  /* 0x0000000603057836 */ /* 0x000fe20000000000 */
[----:B---3--:R-:W-:-:S04]  /*c9110*/  LOP3.LUT R8, R8, 0x7fffffff, RZ, 0xc0, !PT ;  /* 0x7fffffff08087812 */ /* 0x008fc800078ec0ff */
[----:B------:R-:W-:Y:S02]  /*c9120*/  @P0 LOP3.LUT R8, R8, 0x80000000, RZ, 0xfc, !PT ;  /* 0x8000000008080812 */ /* 0x000fe400078efcff */
[----:B------:R-:W-:-:S04]  /*c9130*/  ISETP.GE.AND P0, PT, R2, UR38, PT ;  /* 0x0000002602007c0c */ /* 0x000fc8000bf06270 */
[----:B------:R-:W-:Y:S02]  /*c9140*/  ISETP.LT.AND P1, PT, R17, UR6, !P0 ;  /* 0x0000000611007c0c */ /* 0x000fe4000c721270 */
[----:B------:R-:W-:Y:S01]  /*c9150*/  ISETP.LT.AND P0, PT, R15, UR4, !P0 ;  /* 0x000000040f007c0c */ /* 0x000fe2000c701270 */
[----:B------:R-:W-:Y:S01]  /*c9160*/  ULDC UR4, c[0x0][0x248] ;  /* 0x0000920000047ab9 */ /* 0x000fe20000000800 */
[----:B------:R-:W-:Y:S01]  /*c9170*/  LOP3.LUT R8, R8, 0xbfffffff, RZ, 0xc0, !PT ;  /* 0xbfffffff08087812 */ /* 0x000fe200078ec0ff */
[----:B------:R-:W-:Y:S02]  /*c9180*/  VIADD R2, R3, 0x21 ;  /* 0x0000002103027836 */ /* 0x000fe40000000000 */
[----:B------:R-:W-:-:S06]  /*c9190*/  VIADD R0, R0, UR4 ;  /* 0x0000000400007c36 */ /* 0x000fcc0008000000 */
[----:B------:R-:W-:-:S04]  /*c91a0*/  @P1 LOP3.LUT R8, R8, 0x40000000, RZ, 0xfc, !PT ;  /* 0x4000000008081812 */ /* 0x000fc800078efcff */
[----:B------:R-:W-:Y:S01]  /*c91b0*/  LOP3.LUT R8, R8, 0xf7ffffff, RZ, 0xc0, !PT ;  /* 0xf7ffffff08087812 */ /* 0x000fe200078ec0ff */
[----:B------:R-:W-:Y:S01]  /*c91c0*/  UMOV UR6, UR54 ;  /* 0x0000003600067c82 */ /* 0x000fe20008000000 */
[----:B------:R-:W-:Y:S02]  /*c91d0*/  ULDC.64 UR54, c[0x0][0x228] ;  /* 0x00008a0000367ab9 */ /* 0x000fe40000000a00 */
[----:B------:R-:W-:Y:S02]  /*c91e0*/  @P0 LOP3.LUT R8, R8, 0x8000000, RZ, 0xfc, !PT ;  /* 0x0800000008080812 */ /* 0x000fe400078efcff */
[----:B------:R-:W-:Y:S01]  /*c91f0*/  ISETP.GE.AND P0, PT, R2, UR40, PT ;  /* 0x0000002802007c0c */ /* 0x000fe2000bf06270 */
[----:B------:R0:W-:Y:S01]  /*c9200*/  STL [R1+0x1478], R0 ;  /* 0x0014780001007387 */ /* 0x0001e20000100800 */
[----:B------:R-:W-:Y:S02]  /*c9210*/  UMOV UR4, UR54 ;  /* 0x0000003600047c82 */ /* 0x000fe40008000000 */
[----:B------:R-:W-:Y:S01]  /*c9220*/  ISETP.LT.AND P1, PT, R17, UR6, !P0 ;  /* 0x0000000611007c0c */ /* 0x000fe2000c721270 */
[----:B------:R1:W-:Y:S01]  /*c9230*/  STL [R1+0x1490], R4 ;  /* 0x0014900401007387 */ /* 0x0003e20000100800 */
[----:B------:R-:W-:Y:S01]  /*c9240*/  ISETP.LT.AND P0, PT, R15, UR4, !P0 ;  /* 0x000000040f007c0c */ /* 0x000fe2000c701270 */
[----:B------:R-:W-:-:S02]  /*c9250*/  ULDC UR4, c[0x0][0x248] ;  /* 0x0000920000047ab9 */ /* 0x000fc40000000800 */
[----:B0-----:R-:W-:Y:S02]  /*c9260*/  VIADD R0, R0, UR4 ;  /* 0x0000000400007c36 */ /* 0x001fe40008000000 */
[----:B-1----:R-:W-:Y:S01]  /*c9270*/  IMAD.U32 R4, RZ, RZ, UR55 ;  /* 0x00000037ff047e24 */ /* 0x002fe2000f8e00ff */
[----:B------:R-:W-:-:S04]  /*c9280*/  ULDC.64 UR54, c[0x0][0x228] ;  /* 0x00008a0000367ab9 */ /* 0x000fc80000000a00 */
[----:B------:R0:W-:Y:S04]  /*c9290*/  STL [R1+0x1498], R4 ;  /* 0x0014980401007387 */ /* 0x0001e80000100800 */
[----:B------:R-:W3:Y:S01]  /*c92a0*/  LDL.LU R24, [R1+0x550] ;  /* 0x0005500001187983 */ /* 0x000ee20000300800 */
[----:B0-----:R-:W-:-:S03]  /*c92b0*/  IMAD.U32 R4, RZ, RZ, UR55 ;  /* 0x00000037ff047e24 */ /* 0x001fc6000f8e00ff */
[----:B------:R-:W-:Y:S04]  /*c92c0*/  STL [R1+0x1470], R0 ;  /* 0x0014700001007387 */ /* 0x000fe80000100800 */
[----:B------:R-:W4:Y:S04]  /*c92d0*/  LDL.LU R25, [R1+0x42c] ;  /* 0x00042c0001197983 */ /* 0x000f280000300800 */
[----:B------:R0:W-:Y:S04]  /*c92e0*/  STL [R1+0x1494], R4 ;  /* 0x0014940401007387 */ /* 0x0001e80000100800 */
[----:B------:R-:W3:Y:S01]  /*c92f0*/  LDL.LU R18, [R1+0x428] ;  /* 0x0004280001127983 */ /* 0x000ee20000300800 */
[----:B------:R-:W-:-:S04]  /*c9300*/  LOP3.LUT R8, R8, 0xfbffffff, RZ, 0xc0, !PT ;  /* 0xfbffffff08087812 */ /* 0x000fc800078ec0ff */
[----:B------:R-:W-:Y:S01]  /*c9310*/  @P1 LOP3.LUT R8, R8, 0x4000000, RZ, 0xfc, !PT ;  /* 0x0400000008081812 */ /* 0x000fe200078efcff */
[----:B------:R-:W-:-:S03]  /*c9320*/  VIADD R2, R3, 0x20 ;  /* 0x0000002003027836 */ /* 0x000fc60000000000 */
        /* <DEDUP_REMOVED lines=10> */
[----:B------:R-:W-:-:S07]  /*c93d0*/  ULDC UR4, c[0x0][0x248] ;  /* 0x0000920000047ab9 */ /* 0x000fce0000000800 */
[----:B------:R-:W-:-:S04]  /*c93e0*/  @P1 LOP3.LUT R8, R8, 0x400000, RZ, 0xfc, !PT ;  /* 0x0040000008081812 */ /* 0x000fc800078efcff */
[----:B------:R-:W-:Y:S01]  /*c93f0*/  LOP3.LUT R8, R8, 0xffdfffff, RZ, 0xc0, !PT ;  /* 0xffdfffff08087812 */ /* 0x000fe200078ec0ff */
[----:B0-----:R-:W-:Y:S01]  /*c9400*/  IMAD.U32 R4, RZ, RZ, UR55 ;  /* 0x00000037ff047e24 */ /* 0x001fe2000f8e00ff */
[----:B------:R-:W-:Y:S02]  /*c9410*/  ULDC.64 UR54, c[0x0][0x228] ;  /* 0x00008a0000367ab9 */ /* 0x000fe40000000a00 */
[----:B------:R-:W-:Y:S02]  /*c9420*/  @P0 LOP3.LUT R8, R8, 0x200000, RZ, 0xfc, !PT ;  /* 0x0020000008080812 */ /* 0x000fe400078efcff */
[----:B------:R-:W-:Y:S01]  /*c9430*/  ISETP.GE.AND P0, PT, R2, UR60, PT ;  /* 0x0000003c02007c0c */ /* 0x000fe2000bf06270 */
[----:B------:R-:W-:Y:S01]  /*c9440*/  UMOV UR6, UR54 ;  /* 0x0000003600067c82 */ /* 0x000fe20008000000 */
[----:B------:R0:W-:Y:S02]  /*c9450*/  STL [R1+0x14a0], R4 ;  /* 0x0014a00401007387 */ /* 0x0001e40000100800 */
[----:B------:R-:W-:Y:S01]  /*c9460*/  ISETP.LT.AND P1, PT, R17, UR6, !P0 ;  /* 0x0000000611007c0c */ /* 0x000fe2000c721270 */
[----:B------:R-:W-:Y:S01]  /*c9470*/  VIADD R0, R0, UR4 ;  /* 0x0000000400007c36 */ /* 0x000fe20008000000 */
[----:B------:R-:W-:Y:S01]  /*c9480*/  LOP3.LUT R8, R8, 0xffefffff, RZ, 0xc0, !PT ;  /* 0xffefffff08087812 */ /* 0x000fe200078ec0ff */
[----:B0-----:R-:W-:Y:S01]  /*c9490*/  IMAD.U32 R4, RZ, RZ, UR55 ;  /* 0x00000037ff047e24 */ /* 0x001fe2000f8e00ff */
[----:B------:R-:W-:-:S02]  /*c94a0*/  ULDC.64 UR54, c[0x0][0x228] ;  /* 0x00008a0000367ab9 */ /* 0x000fc40000000a00 */
[----:B------:R-:W-:Y:S02]  /*c94b0*/  UMOV UR4, UR54 ;  /* 0x0000003600047c82 */ /* 0x000fe40008000000 */
[----:B------:R-:W-:Y:S01]  /*c94c0*/  ISETP.LT.AND P0, PT, R15, UR4, !P0 ;  /* 0x000000040f007c0c */ /* 0x000fe2000c701270 */
[----:B------:R-:W-:Y:S04]  /*c94d0*/  STL [R1+0x145c], R0 ;  /* 0x00145c0001007387 */ /* 0x000fe80000100800 */
[----:B------:R-:W-:Y:S01]  /*c94e0*/  @P1 LOP3.LUT R8, R8, 0x100000, RZ, 0xfc, !PT ;  /* 0x0010000008081812 */ /* 0x000fe200078efcff */
[----:B------:R-:W-:Y:S01]  /*c94f0*/  ULDC UR4, c[0x0][0x248] ;  /* 0x0000920000047ab9 */ /* 0x000fe20000000800 */
[----:B------:R0:W-:Y:S02]  /*c9500*/  STL [R1+0x149c], R4 ;  /* 0x00149c0401007387 */ /* 0x0001e40000100800 */
[----:B------:R-:W-:Y:S01]  /*c9510*/  LOP3.LUT R8, R8, 0xfffbffff, RZ, 0xc0, !PT ;  /* 0xfffbffff08087812 */ /* 0x000fe200078ec0ff */
[----:B0-----:R-:W-:-:S03]  /*c9520*/  IMAD.U32 R4, RZ, RZ, UR55 ;  /* 0x00000037ff047e24 */ /* 0x001fc6000f8e00ff */
[----:B------:R-:W-:Y:S01]  /*c9530*/  @P0 LOP3.LUT R8, R8, 0x40000, RZ, 0xfc, !PT ;  /* 0x0004000008080812 */ /* 0x000fe200078efcff */
[----:B------:R-:W-:Y:S01]  /*c9540*/  VIADD R0, R0, UR4 ;  /* 0x0000000400007c36 */ /* 0x000fe20008000000 */
[----:B--2---:R-:W-:Y:S01]  /*c9550*/  R2UR UR38, R10 ;  /* 0x000000000a2672ca */ /* 0x004fe200000e0000 */
[----:B------:R-:W-:Y:S01]  /*c9560*/  VIADD R7, R3, 0x16f ;  /* 0x0000016f03077836 */ /* 0x000fe20000000000 */
[----:B------:R0:W-:Y:S01]  /*c9570*/  STL [R1+0x14ac], R4 ;  /* 0x0014ac0401007387 */ /* 0x0001e20000100800 */
[----:B------:R-:W-:Y:S01]  /*c9580*/  R2UR UR60, R9 ;  /* 0x00000000093c72ca */ /* 0x000fe200000e0000 */
[C---:B------:R-:W-:Y:S02]  /*c9590*/  VIADD R6, R3.reuse, 0x178 ;  /* 0x0000017803067836 */ /* 0x040fe40000000000 */
[C---:B------:R-:W-:Y:S01]  /*c95a0*/  VIADD R12, R3.reuse, 0x1a8 ;  /* 0x000001a8030c7836 */ /* 0x040fe20000000000 */
[----:B------:R-:W-:Y:S01]  /*c95b0*/  STL [R1+0x2b20], R17 ;  /* 0x002b201101007387 */ /* 0x000fe20000100800 */
[C---:B------:R-:W-:Y:S01]  /*c95c0*/  VIADD R2, R3.reuse, 0x1a ;  /* 0x0000001a03027836 */ /* 0x040fe20000000000 */
[----:B------:R-:W-:Y:S01]  /*c95d0*/  R2UR UR40, R16 ;  /* 0x00000000102872ca */ /* 0x000fe200000e0000 */
[C---:B------:R-:W-:Y:S01]  /*c95e0*/  VIADD R11, R3.reuse, 0x2 ;  /* 0x00000002030b7836 */ /* 0x040fe20000000000 */
[----:B------:R-:W-:Y:S01]  /*c95f0*/  STL [R1+0x2b24], R15 ;  /* 0x002b240f01007387 */ /* 0x000fe20000100800 */
[----:B0-----:R-:W-:-:S02]  /*c9600*/  VIADD R4, R3, 0x13 ;  /* 0x0000001303047836 */ /* 0x001fc40000000000 */
[C---:B------:R-:W-:Y:S01]  /*c9610*/  VIADD R28, R3.reuse, 0x1a9 ;  /* 0x000001a9031c7836 */ /* 0x040fe20000000000 */
[----:B------:R-:W-:Y:S01]  /*c9620*/  STL [R1+0x2ba8], R8 ;  /* 0x002ba80801007387 */ /* 0x000fe20000100800 */
[C---:B------:R-:W-:Y:S02]  /*c9630*/  VIADD R13, R3.reuse, 0x8 ;  /* 0x00000008030d7836 */ /* 0x040fe40000000000 */
[C---:B------:R-:W-:Y:S01]  /*c9640*/  VIADD R19, R3.reuse, 0x14 ;  /* 0x0000001403137836 */ /* 0x040fe20000000000 */
[----:B------:R-:W2:Y:S01]  /*c9650*/  LDL.LU R10, [R1+0x2bbc] ;  /* 0x002bbc00010a7983 */ /* 0x000ea20000300800 */
[C---:B------:R-:W-:Y:S02]  /*c9660*/  VIADD R27, R3.reuse, 0x1aa ;  /* 0x000001aa031b7836 */ /* 0x040fe40000000000 */
[C---:B------:R-:W-:Y:S01]  /*c9670*/  VIADD R26, R3.reuse, 0x1ab ;  /* 0x000001ab031a7836 */ /* 0x040fe20000000000 */
[----:B------:R0:W-:Y:S01]  /*c9680*/  STL [R1+0x148c], R0 ;  /* 0x00148c0001007387 */ /* 0x0001e20000100800 */
[----:B------:R-:W-:-:S02]  /*c9690*/  VIADD R9, R3, 0x18 ;  /* 0x0000001803097836 */ /* 0x000fc40000000000 */
[C---:B------:R-:W-:Y:S01]  /*c96a0*/  VIADD R20, R3.reuse, 0x1b0 ;  /* 0x000001b003147836 */ /* 0x040fe20000000000 */
[----:B------:R1:W-:Y:S01]  /*c96b0*/  STL [R1+0x628], R4 ;  /* 0x0006280401007387 */ /* 0x0003e20000100800 */
[C---:B------:R-:W-:Y:S01]  /*c96c0*/  VIADD R22, R3.reuse, 0x1b1 ;  /* 0x000001b103167836 */ /* 0x040fe20000000000 */
[----:B------:R-:W-:Y:S01]  /*c96d0*/  R2UR UR42, R14 ;  /* 0x000000000e2a72ca */ /* 0x000fe200000e0000 */
[C---:B------:R-:W-:Y:S01]  /*c96e0*/  VIADD R21, R3.reuse, 0x1b2 ;  /* 0x000001b203157836 */ /* 0x040fe20000000000 */
[----:B------:R-:W-:Y:S01]  /*c96f0*/  ULDC.64 UR54, c[0x0][0x228] ;  /* 0x00008a0000367ab9 */ /* 0x000fe20000000a00 */
[C---:B0-----:R-:W-:Y:S02]  /*c9700*/  VIADD R0, R3.reuse, 0x19 ;  /* 0x0000001903007836 */ /* 0x041fe40000000000 */
[----:B-1----:R-:W-:-:S03]  /*c9710*/  VIADD R4, R3, 0xc ;  /* 0x0000000c03047836 */ /* 0x002fc60000000000 */
[----:B------:R0:W-:Y:S04]  /*c9720*/  STL [R1+0x610], R0 ;  /* 0x0006100001007387 */ /* 0x0001e80000100800 */
[----:B------:R1:W-:Y:S01]  /*c9730*/  STL [R1+0x70c], R5 ;  /* 0x00070c0501007387 */ /* 0x0003e20000100800 */
[----:B0-----:R-:W-:-:S03]  /*c9740*/  VIADD R0, R3, 0x12 ;  /* 0x0000001203007836 */ /* 0x001fc60000000000 */
[----:B------:R0:W-:Y:S04]  /*c9750*/  STL [R1+0x6f4], R4 ;  /* 0x0006f40401007387 */ /* 0x0001e80000100800 */
[----:B------:R-:W-:Y:S04]  /*c9760*/  STL [R1+0x2bb0], R9 ;  /* 0x002bb00901007387 */ /* 0x000fe80000100800 */
[----:B------:R0:W-:Y:S01]  /*c9770*/  STL [R1+0x62c], R0 ;  /* 0x00062c0001007387 */ /* 0x0001e20000100800 */
[C---:B-1----:R-:W-:Y:S02]  /*c9780*/  VIADD R5, R3.reuse, 0x5 ;  /* 0x0000000503057836 */ /* 0x042fe40000000000 */
[----:B0-----:R-:W-:-:S02]  /*c9790*/  VIADD R4, R3, 0xb ;  /* 0x0000000b03047836 */ /* 0x001fc40000000000 */
[----:B------:R-:W-:-:S05]  /*c97a0*/  VIADD R0, R3, 0x1e ;  /* 0x0000001e03007836 */ /* 0x000fca0000000000 */
[----:B------:R0:W-:Y:S04]  /*c97b0*/  STL [R1+0x5fc], R0 ;  /* 0x0005fc0001007387 */ /* 0x0001e80000100800 */
[----:B------:R1:W-:Y:S01]  /*c97c0*/  STL [R1+0x710], R5 ;  /* 0x0007100501007387 */ /* 0x0003e20000100800 */
[----:B0-----:R-:W-:-:S03]  /*c97d0*/  VIADD R0, R3, 0x11 ;  /* 0x0000001103007836 */ /* 0x001fc60000000000 */
[----:B------:R0:W-:Y:S01]  /*c97e0*/  STL [R1+0x6f8], R4 ;  /* 0x0006f80401007387 */ /* 0x0001e20000100800 */
[----:B-1----:R-:W-:-:S03]  /*c97f0*/  VIADD R5, R3, 0x17 ;  /* 0x0000001703057836 */ /* 0x002fc60000000000 */
[----:B------:R1:W-:Y:S01]  /*c9800*/  STL [R1+0x6e0], R0 ;  /* 0x0006e00001007387 */ /* 0x0003e20000100800 */
        /* <DEDUP_REMOVED lines=8> */
[----:B------:R-:W-:-:S03]  /*c9890*/  VIADD R0, R3, 0x16 ;  /* 0x0000001603007836 */ /* 0x000fc60000000000 */
        /* <DEDUP_REMOVED lines=35> */
[----:B----4-:R-:W-:-:S03]  /*c9ad0*/  VIADD R0, R3, 0x143 ;  /* 0x0000014303007836 */ /* 0x010fc60000000000 */
        /* <DEDUP_REMOVED lines=36> */
[----:B------:R1:W-:Y:S01]  /*c9d20*/  STL [R1+0x588], R4 ;  /* 0x0005880401007387 */ /* 0x0003e20000100800 */
[----:B------:R-:W-:-:S03]  /*c9d30*/  VIADD R8, R3, 0x159 ;  /* 0x0000015903087836 */ /* 0x000fc60000000000 */
[----:B------:R4:W-:Y:S01]  /*c9d40*/  STL [R1+0x584], R0 ;  /* 0x0005840001007387 */ /* 0x0009e20000100800 */
[C---:B0-----:R-:W-:Y:S02]  /*c9d50*/  VIADD R5, R3.reuse, 0x156 ;  /* 0x0000015603057836 */ /* 0x041fe40000000000 */
[----:B-1----:R-:W-:-:S03]  /*c9d60*/  VIADD R4, R3, 0x157 ;  /* 0x0000015703047836 */ /* 0x002fc60000000000 */
[----:B------:R0:W-:Y:S01]  /*c9d70*/  STL [R1+0x580], R5 ;  /* 0x0005800501007387 */ /* 0x0001e20000100800 */
[----:B----4-:R-:W-:-:S03]  /*c9d80*/  VIADD R0, R3, 0x158 ;  /* 0x0000015803007836 */ /* 0x010fc60000000000 */
[----:B------:R1:W-:Y:S04]  /*c9d90*/  STL [R1+0x57c], R4 ;  /* 0x00057c0401007387 */ /* 0x0003e80000100800 */
[----:B------:R-:W-:Y:S01]  /*c9da0*/  STL [R1+0x2bb4], R8 ;  /* 0x002bb40801007387 */ /* 0x000fe20000100800 */
[----:B0-----:R-:W-:-:S03]  /*c9db0*/  VIADD R5, R3, 0x15a ;  /* 0x0000015a03057836 */ /* 0x001fc60000000000 */
[----:B------:R0:W-:Y:S01]  /*c9dc0*/  STL [R1+0x578], R0 ;  /* 0x0005780001007387 */ /* 0x0001e20000100800 */
[----:B-1----:R-:W-:-:S03]  /*c9dd0*/  VIADD R4, R3, 0x15b ;  /* 0x0000015b03047836 */ /* 0x002fc60000000000 */
        /* <DEDUP_REMOVED lines=39> */
[----:B------:R-:W-:Y:S04]  /*ca050*/  STL [R1+0x2bb8], R7 ;  /* 0x002bb80701007387 */ /* 0x000fe80000100800 */
[----:B------:R4:W-:Y:S01]  /*ca060*/  STL [R1+0x400], R0 ;  /* 0x0004000001007387 */ /* 0x0009e20000100800 */
[C---:B0-----:R-:W-:Y:S02]  /*ca070*/  VIADD R5, R3.reuse, 0x171 ;  /* 0x0000017103057836 */ /* 0x041fe40000000000 */
[----:B-1----:R-:W-:-:S02]  /*ca080*/  VIADD R4, R3, 0x172 ;  /* 0x0000017203047836 */ /* 0x002fc40000000000 */
[----:B----4-:R-:W-:-:S05]  /*ca090*/  VIADD R0, R3, 0x170 ;  /* 0x0000017003007836 */ /* 0x010fca0000000000 */
[----:B------:R0:W-:Y:S04]  /*ca0a0*/  STL [R1+0x3f8], R0 ;  /* 0x0003f80001007387 */ /* 0x0001e80000100800 */
[----:B------:R-:W-:Y:S04]  /*ca0b0*/  STL [R1+0x3f4], R5 ;  /* 0x0003f40501007387 */ /* 0x000fe80000100800 */
[----:B------:R1:W-:Y:S01]  /*ca0c0*/  STL [R1+0x3f0], R4 ;  /* 0x0003f00401007387 */ /* 0x0003e20000100800 */
[----:B0-----:R-:W-:-:S05]  /*ca0d0*/  VIADD R0, R3, 0x173 ;  /* 0x0000017303007836 */ /* 0x001fca0000000000 */
[----:B------:R0:W-:Y:S01]  /*ca0e0*/  STL [R1+0x3ec], R0 ;  /* 0x0003ec0001007387 */ /* 0x0001e20000100800 */
[----:B-1----:R-:W-:-:S05]  /*ca0f0*/  VIADD R4, R3, 0x176 ;  /* 0x0000017603047836 */ /* 0x002fca0000000000 */
[----:B------:R1:W-:Y:S01]  /*ca100*/  STL [R1+0x3e0], R4 ;  /* 0x0003e00401007387 */ /* 0x0003e20000100800 */
[----:B0-----:R-:W-:-:S05]  /*ca110*/  VIADD R0, R3, 0x177 ;  /* 0x0000017703007836 */ /* 0x001fca0000000000 */
        /* <DEDUP_REMOVED lines=8> */
[----:B------:R-:W-:Y:S01]  /*ca1a0*/  STL [R1+0x3cc], R6 ;  /* 0x0003cc0601007387 */ /* 0x000fe20000100800 */
[----:B------:R-:W-:-:S03]  /*ca1b0*/  VIADD R15, R3, 0x1a4 ;  /* 0x000001a4030f7836 */ /* 0x000fc60000000000 */
[----:B------:R1:W-:Y:S01]  /*ca1c0*/  STL [R1+0x3c8], R4 ;  /* 0x0003c80401007387 */ /* 0x0003e20000100800 */
[C---:B0-----:R-:W-:Y:S02]  /*ca1d0*/  VIADD R0, R3.reuse, 0x17d ;  /* 0x0000017d03007836 */ /* 0x041fe40000000000 */
[----:B------:R-:W-:-:S03]  /*ca1e0*/  VIADD R17, R3, 0x1a5 ;  /* 0x000001a503117836 */ /* 0x000fc60000000000 */
[----:B------:R0:W-:Y:S01]  /*ca1f0*/  STL [R1+0x3c4], R0 ;  /* 0x0003c40001007387 */ /* 0x0001e20000100800 */
[----:B-1----:R-:W-:-:S05]  /*ca200*/  VIADD R4, R3, 0x195 ;  /* 0x0000019503047836 */ /* 0x002fca0000000000 */
[----:B------:R-:W-:Y:S01]  /*ca210*/  STL [R1+0x2b50], R4 ;  /* 0x002b500401007387 */ /* 0x000fe20000100800 */
[----:B0-----:R-:W-:-:S03]  /*ca220*/  VIADD R0, R3, 0x1a6 ;  /* 0x000001a603007836 */ /* 0x001fc60000000000 */
[----:B------:R-:W-:Y:S04]  /*ca230*/  STL [R1+0x2b28], R15 ;  /* 0x002b280f01007387 */ /* 0x000fe80000100800 */
[----:B------:R-:W-:Y:S04]  /*ca240*/  STL [R1+0x2b2c], R17 ;  /* 0x002b2c1101007387 */ /* 0x000fe80000100800 */
[----:B------:R0:W-:Y:S01]  /*ca250*/  STL [R1+0x2b34], R0 ;  /* 0x002b340001007387 */ /* 0x0001e20000100800 */
[----:B------:R-:W-:Y:S02]  /*ca260*/  VIADD R16, R3, 0xe ;  /* 0x0000000e03107836 */ /* 0x000fe40000000000 */
[----:B------:R-:W-:-:S02]  /*ca270*/  IMAD.MOV.U32 R8, RZ, RZ, R11 ;  /* 0x000000ffff087224 */ /* 0x000fc400078e000b */
[----:B0-----:R-:W-:Y:S02]  /*ca280*/  IMAD.MOV.U32 R0, RZ, RZ, R2 ;  /* 0x000000ffff007224 */ /* 0x001fe400078e0002 */
[----:B------:R-:W-:Y:S02]  /*ca290*/  VIADD R2, R3, 0x1a7 ;  /* 0x000001a703027836 */ /* 0x000fe40000000000 */
[----:B------:R-:W-:-:S03]  /*ca2a0*/  IMAD.MOV.U32 R9, RZ, RZ, R13 ;  /* 0x000000ffff097224 */ /* 0x000fc600078e000d */
[----:B------:R-:W-:Y:S01]  /*ca2b0*/  STL [R1+0x2b38], R2 ;  /* 0x002b380201007387 */ /* 0x000fe20000100800 */
[----:B------:R-:W-:-:S03]  /*ca2c0*/  VIADD R11, R3, 0x1ac ;  /* 0x000001ac030b7836 */ /* 0x000fc60000000000 */
[----:B------:R0:W-:Y:S01]  /*ca2d0*/  STL [R1+0x2b3c], R12 ;  /* 0x002b3c0c01007387 */ /* 0x0001e20000100800 */
[----:B------:R-:W-:-:S03]  /*ca2e0*/  VIADD R13, R3, 0x1ad ;  /* 0x000001ad030d7836 */ /* 0x000fc60000000000 */
[----:B------:R1:W-:Y:S01]  /*ca2f0*/  STL [R1+0x2b54], R28 ;  /* 0x002b541c01007387 */ /* 0x0003e20000100800 */
[----:B---3--:R-:W-:-:S03]  /*ca300*/  R2UR UR36, R18 ;  /* 0x00000000122472ca */ /* 0x008fc600000e0000 */
[----:B------:R-:W-:Y:S01]  /*ca310*/  STL [R1+0x2b58], R27 ;  /* 0x002b581b01007387 */ /* 0x000fe20000100800 */
[----:B0-----:R-:W-:Y:S02]  /*ca320*/  IMAD.MOV.U32 R12, RZ, RZ, R19 ;  /* 0x000000ffff0c7224 */ /* 0x001fe400078e0013 */
[C---:B------:R-:W-:Y:S02]  /*ca330*/  VIADD R19, R3.reuse, 0x1af ;  /* 0x000001af03137836 */ /* 0x040fe40000000000 */
[----:B-1----:R-:W-:Y:S02]  /*ca340*/  IMAD.MOV.U32 R28, RZ, RZ, R16 ;  /* 0x000000ffff1c7224 */ /* 0x002fe400078e0010 */
[C---:B------:R-:W-:Y:S01]  /*ca350*/  VIADD R16, R3.reuse, 0x1ae ;  /* 0x000001ae03107836 */ /* 0x040fe20000000000 */
[----:B------:R-:W-:Y:S01]  /*ca360*/  STL [R1+0x2b5c], R26 ;  /* 0x002b5c1a01007387 */ /* 0x000fe20000100800 */
[----:B------:R-:W-:Y:S01]  /*ca370*/  VIADD R18, R3, 0xd ;  /* 0x0000000d03127836 */ /* 0x000fe20000000000 */
[----:B------:R-:W-:-:S02]  /*ca380*/  R2UR UR32, R24 ;  /* 0x00000000182072ca */ /* 0x000fc400000e0000 */
[----:B------:R-:W-:Y:S01]  /*ca390*/  STL [R1+0x2b60], R11 ;  /* 0x002b600b01007387 */ /* 0x000fe20000100800 */
[C---:B------:R-:W-:Y:S02]  /*ca3a0*/  VIADD R14, R3.reuse, 0x7 ;  /* 0x00000007030e7836 */ /* 0x040fe40000000000 */
[C---:B------:R-:W-:Y:S01]  /*ca3b0*/  VIADD R23, R3.reuse, 0x1b3 ;  /* 0x000001b303177836 */ /* 0x040fe20000000000 */
[----:B------:R-:W-:Y:S01]  /*ca3c0*/  STL [R1+0x2b64], R13 ;  /* 0x002b640d01007387 */ /* 0x000fe20000100800 */
[----:B------:R-:W-:Y:S01]  /*ca3d0*/  VIADD R24, R3, 0x1 ;  /* 0x0000000103187836 */ /* 0x000fe20000000000 */
[----:B------:R-:W-:Y:S02]  /*ca3e0*/  R2UR UR34, R25 ;  /* 0x00000000192272ca */ /* 0x000fe400000e0000 */
[----:B------:R-:W-:Y:S01]  /*ca3f0*/  STL [R1+0x2b68], R16 ;  /* 0x002b681001007387 */ /* 0x000fe20000100800 */
[----:B------:R-:W-:-:S03]  /*ca400*/  IMAD.MOV.U32 R15, RZ, RZ, R18 ;  /* 0x000000ffff0f7224 */ /* 0x000fc600078e0012 */
[----:B------:R-:W-:Y:S01]  /*ca410*/  STL [R1+0x2b6c], R19 ;  /* 0x002b6c1301007387 */ /* 0x000fe20000100800 */
[----:B------:R-:W-:-:S03]  /*ca420*/  VIADD R25, R3, 0x1b4 ;  /* 0x000001b403197836 */ /* 0x000fc60000000000 */
[----:B------:R-:W-:Y:S01]  /*ca430*/  STL [R1+0x2b70], R20 ;  /* 0x002b701401007387 */ /* 0x000fe20000100800 */
[----:B------:R-:W-:Y:S02]  /*ca440*/  IMAD.MOV.U32 R17, RZ, RZ, R14 ;  /* 0x000000ffff117224 */ /* 0x000fe400078e000e */
[C---:B------:R-:W-:Y:S01]  /*ca450*/  VIADD R18, R3.reuse, 0x1b6 ;  /* 0x000001b603127836 */ /* 0x040fe20000000000 */
[----:B------:R-:W-:Y:S01]  /*ca460*/  STL [R1+0x2b74], R22 ;  /* 0x002b741601007387 */ /* 0x000fe20000100800 */
[----:B------:R-:W-:-:S03]  /*ca470*/  VIADD R14, R3, 0x1b5 ;  /* 0x000001b5030e7836 */ /* 0x000fc60000000000 */
[----:B------:R-:W-:Y:S01]  /*ca480*/  STL [R1+0x2b78], R21 ;  /* 0x002b781501007387 */ /* 0x000fe20000100800 */
[----:B------:R-:W-:-:S03]  /*ca490*/  IMAD.U32 R2, RZ, RZ, UR55 ;  /* 0x00000037ff027e24 */ /* 0x000fc6000f8e00ff */
[----:B------:R-:W-:Y:S04]  /*ca4a0*/  STL [R1+0x2b7c], R23 ;  /* 0x002b7c1701007387 */ /* 0x000fe80000100800 */
[----:B------:R-:W-:Y:S04]  /*ca4b0*/  STL [R1+0x2b80], R24 ;  /* 0x002b801801007387 */ /* 0x000fe80000100800 */
[----:B------:R-:W3:Y:S04]  /*ca4c0*/  LDL.LU R4, [R1+0xd10] ;  /* 0x000d100001047983 */ /* 0x000ee80000300800 */
[----:B------:R-:W-:Y:S04]  /*ca4d0*/  STL [R1+0x2b84], R25 ;  /* 0x002b841901007387 */ /* 0x000fe80000100800 */
[----:B------:R-:W-:Y:S01]  /*ca4e0*/  STL [R1+0x2b88], R18 ;  /* 0x002b881201007387 */ /* 0x000fe20000100800 */
[----:B------:R-:W-:-:S03]  /*ca4f0*/  ISETP.GE.AND P1, PT, R8, UR32, PT ;  /* 0x0000002008007c0c */ /* 0x000fc6000bf26270 */
[----:B------:R-:W-:Y:S04]  /*ca500*/  STL [R1+0x2b90], R14 ;  /* 0x002b900e01007387 */ /* 0x000fe80000100800 */
[----:B------:R-:W-:Y:S04]  /*ca510*/  STL [R1+0x2b8c], R3 ;  /* 0x002b8c0301007387 */ /* 0x000fe80000100800 */
[----:B------:R-:W4:Y:S01]  /*ca520*/  LDL.LU R7, [R1+0xd08] ;  /* 0x000d080001077983 */ /* 0x000f220000300800 */
[----:B------:R-:W-:-:S03]  /*ca530*/  ISETP.GE.AND P0, PT, R9, UR34, PT ;  /* 0x0000002209007c0c */ /* 0x000fc6000bf06270 */
[----:B------:R0:W-:Y:S04]  /*ca540*/  STL [R1+0x14a4], R2 ;  /* 0x0014a40201007387 */ /* 0x0001e80000100800 */
[----:B------:R-:W4:Y:S04]  /*ca550*/  LDL.LU R8, [R1+0xce4] ;  /* 0x000ce40001087983 */ /* 0x000f280000300800 */
[----:B------:R-:W4:Y:S01]  /*ca560*/  LDL.LU R9, [R1+0xcdc] ;  /* 0x000cdc0001097983 */ /* 0x000f220000300800 */
[----:B--2---:R-:W-:-:S04]  /*ca570*/  LOP3.LUT R10, R10, 0xfffffffd, RZ, 0xc0, !PT ;  /* 0xfffffffd0a0a7812 */ /* 0x004fc800078ec0ff */
[----:B------:R-:W-:Y:S02]  /*ca580*/  @P1 LOP3.LUT R10, R10, 0x2, RZ, 0xfc, !PT ;  /* 0x000000020a0a1812 */ /* 0x000fe400078efcff */
[----:B------:R-:W-:Y:S02]  /*ca590*/  ISETP.GE.AND P1, PT, R28, UR36, PT ;  /* 0x000000241c007c0c */ /* 0x000fe4000bf26270 */
[----:B------:R-:W-:Y:S01]  /*ca5a0*/  LOP3.LUT R10, R10, 0xfffffeff, RZ, 0xc0, !PT ;  /* 0xfffffeff0a0a7812 */ /* 0x000fe200078ec0ff */
[----:B------:R-:W-:Y:S01]  /*ca5b0*/  UMOV UR4, UR54 ;  /* 0x0000003600047c82 */ /* 0x000fe20008000000 */
[----:B------:R-:W-:Y:S02]  /*ca5c0*/  ULDC.64 UR54, c[0x0][0x228] ;  /* 0x00008a0000367ab9 */ /* 0x000fe40000000a00 */
[----:B------:R-:W-:Y:S01]  /*ca5d0*/  @P0 LOP3.LUT R10, R10, 0x100, RZ, 0xfc, !PT ;  /* 0x000001000a0a0812 */ /* 0x000fe200078efcff */
[----:B0-----:R-:W-:Y:S01]  /*ca5e0*/  IMAD.U32 R2, RZ, RZ, UR54 ;  /* 0x00000036ff027e24 */ /* 0x001fe2000f8e00ff */
[----:B------:R-:W-:Y:S01]  /*ca5f0*/  ISETP.GE.AND P0, PT, R12, UR38, PT ;  /* 0x000000260c007c0c */ /* 0x000fe2000bf06270 */
[C---:B------:R-:W-:Y:S01]  /*ca600*/  VIADD R29, R3.reuse, 0x174 ;  /* 0x00000174031d7836 */ /* 0x040fe20000000000 */
[----:B------:R-:W-:Y:S01]  /*ca610*/  LOP3.LUT R10, R10, 0xffffbfff, RZ, 0xc0, !PT ;  /* 0xffffbfff0a0a7812 */ /* 0x000fe200078ec0ff */
[----:B------:R-:W-:-:S02]  /*ca620*/  VIADD R5, R3, 0x175 ;  /* 0x0000017503057836 */ /* 0x000fc40000000000 */
[----:B------:R-:W-:Y:S02]  /*ca630*/  VIADD R6, R3, 0x17e ;  /* 0x0000017e03067836 */ /* 0x000fe40000000000 */
[----:B------:R-:W-:Y:S01]  /*ca640*/  IMAD.U32 R3, RZ, RZ, UR55 ;  /* 0x00000037ff037e24 */ /* 0x000fe2000f8e00ff */
[----:B------:R0:W-:Y:S01]  /*ca650*/  STL [R1+0x1048], R2 ;  /* 0x0010480201007387 */ /* 0x0001e20000100800 */
[----:B------:R-:W-:Y:S02]  /*ca660*/  @P1 LOP3.LUT R10, R10, 0x4000, RZ, 0xfc, !PT ;  /* 0x000040000a0a1812 */ /* 0x000fe400078efcff */
[----:B------:R-:W-:Y:S02]  /*ca670*/  ISETP.GE.AND P2, PT, R0, UR40, PT ;  /* 0x0000002800007c0c */ /* 0x000fe4000bf46270 */
[----:B------:R-:W-:Y:S01]  /*ca680*/  LOP3.LUT R10, R10, 0xffefffff, RZ, 0xc0, !PT ;  /* 0xffefffff0a0a7812 */ /* 0x000fe200078ec0ff */
[----:B0-----:R-:W2:Y:S04]  /*ca690*/  LDL.LU R2, [R1+0xcd8] ;  /* 0x000cd80001027983 */ /* 0x001ea80000300800 */
[----:B------:R0:W-:Y:S01]  /*ca6a0*/  STL [R1+0x14a8], R3 ;  /* 0x0014a80301007387 */ /* 0x0001e20000100800 */
[----:B------:R-:W-:-:S03]  /*ca6b0*/  ISETP.GE.AND P1, PT, R17, UR42, PT ;  /* 0x0000002a11007c0c */ /* 0x000fc6000bf26270 */
[----:B------:R-:W2:Y:S01]  /*ca6c0*/  LDL.LU R0, [R1+0xcd0] ;  /* 0x000cd00001007983 */ /* 0x000ea20000300800 */
[----:B------:R-:W-:-:S03]  /*ca6d0*/  @P0 LOP3.LUT R10, R10, 0x100000, RZ, 0xfc, !PT ;  /* 0x001000000a0a0812 */ /* 0x000fc600078efcff */
[----:B------:R-:W2:Y:S01]  /*ca6e0*/  LDL.LU R17, [R1+0xcc8] ;  /* 0x000cc80001117983 */ /* 0x000ea20000300800 */
[----:B------:R-:W-:-:S03]  /*ca6f0*/  ISETP.GE.AND P0, PT, R15, UR60, PT ;  /* 0x0000003c0f007c0c */ /* 0x000fc6000bf06270 */
[----:B------:R-:W2:Y:S04]  /*ca700*/  LDL.LU R15, [R1+0xcb0] ;  /* 0x000cb000010f7983 */ /* 0x000ea80000300800 */
[----:B------:R-:W2:Y:S01]  /*ca710*/  LDL.LU R28, [R1+0xca8] ;  /* 0x000ca800011c7983 */ /* 0x000ea20000300800 */
[----:B---3--:R-:W-:Y:S02]  /*ca720*/  R2UR UR52, R4 ;  /* 0x00000000043472ca */ /* 0x008fe400000e0000 */
[----:B----4-:R-:W-:Y:S02]  /*ca730*/  R2UR UR50, R7 ;  /* 0x00000000073272ca */ /* 0x010fe400000e0000 */
[----:B------:R-:W3:Y:S01]  /*ca740*/  LDL.LU R7, [R1+0xca0] ;  /* 0x000ca00001077983 */ /* 0x000ee20000300800 */
[----:B------:R-:W-:-:S03]  /*ca750*/  R2UR UR48, R8 ;  /* 0x00000000083072ca */ /* 0x000fc600000e0000 */
[----:B------:R-:W4:Y:S01]  /*ca760*/  LDL.LU R8, [R1+0xc98] ;  /* 0x000c980001087983 */ /* 0x000f220000300800 */
[----:B------:R-:W-:-:S03]  /*ca770*/  R2UR UR46, R9 ;  /* 0x00000000092e72ca */ /* 0x000fc600000e0000 */
[----:B------:R-:W4:Y:S04]  /*ca780*/  LDL.LU R4, [R1+0xc94] ;  /* 0x000c940001047983 */ /* 0x000f280000300800 */
[----:B------:R-:W4:Y:S04]  /*ca790*/  LDL.LU R9, [R1+0xc74] ;  /* 0x000c740001097983 */ /* 0x000f280000300800 */
[----:B0-----:R-:W4:Y:S04]  /*ca7a0*/  LDL.LU R3, [R1+0xc70] ;  /* 0x000c700001037983 */ /* 0x001f280000300800 */
[----:B------:R-:W4:Y:S04]  /*ca7b0*/  LDL.LU R12, [R1+0xc68] ;  /* 0x000c6800010c7983 */ /* 0x000f280000300800 */
[----:B------:R-:W4:Y:S04]  /*ca7c0*/  LDL.LU R14, [R1+0xc60] ;  /* 0x000c6000010e7983 */ /* 0x000f280000300800 */
[----:B------:R-:W4:Y:S04]  /*ca7d0*/  LDL.LU R18, [R1+0xc5c] ;  /* 0x000c5c0001127983 */ /* 0x000f280000300800 */
[----:B------:R-:W4:Y:S04]  /*ca7e0*/  LDL.LU R25, [R1+0xc40] ;  /* 0x000c400001197983 */ /* 0x000f280000300800 */
[----:B------:R-:W4:Y:S01]  /*ca7f0*/  LDL.LU R24, [R1+0xc38] ;  /* 0x000c380001187983 */ /* 0x000f220000300800 */
[----:B--2---:R-:W-:-:S03]  /*ca800*/  R2UR UR57, R2 ;  /* 0x00000000023972ca */ /* 0x004fc600000e0000 */
[----:B------:R-:W2:Y:S04]  /*ca810*/  LDL.LU R23, [R1+0xc30] ;  /* 0x000c300001177983 */ /* 0x000ea80000300800 */
[----:B------:R-:W2:Y:S01]  /*ca820*/  LDL.LU R21, [R1+0xc2c] ;  /* 0x000c2c0001157983 */ /* 0x000ea20000300800 */
[----:B------:R-:W-:-:S03]  /*ca830*/  R2UR UR44, R0 ;  /* 0x00000000002c72ca */ /* 0x000fc600000e0000 */
[----:B------:R-:W2:Y:S04]  /*ca840*/  LDL.LU R2, [R1+0xc24] ;  /* 0x000c240001027983 */ /* 0x000ea80000300800 */
[----:B------:R-:W2:Y:S01]  /*ca850*/  LDL.LU R22, [R1+0xb34] ;  /* 0x000b340001167983 */ /* 0x000ea20000300800 */
[----:B------:R-:W-:-:S03]  /*ca860*/  R2UR UR55, R17 ;  /* 0x00000000113772ca */ /* 0x000fc600000e0000 */
[----:B------:R-:W2:Y:S04]  /*ca870*/  LDL.LU R0, [R1+0xb2c] ;  /* 0x000b2c0001007983 */ /* 0x000ea80000300800 */
[----:B------:R-:W2:Y:S04]  /*ca880*/  LDL.LU R20, [R1+0xb20] ;  /* 0x000b200001147983 */ /* 0x000ea80000300800 */
[----:B------:R-:W2:Y:S01]  /*ca890*/  LDL.LU R19, [R1+0xb18] ;  /* 0x000b180001137983 */ /* 0x000ea20000300800 */
[----:B------:R-:W-:-:S03]  /*ca8a0*/  R2UR UR6, R15 ;  /* 0x000000000f0672ca */ /* 0x000fc600000e0000 */
[----:B------:R-:W2:Y:S04]  /*ca8b0*/  LDL.LU R16, [R1+0xb14] ;  /* 0x000b140001107983 */ /* 0x000ea80000300800 */
[----:B------:R-:W2:Y:S04]  /*ca8c0*/  LDL.LU R17, [R1+0xb0c] ;  /* 0x000b0c0001117983 */ /* 0x000ea80000300800 */
[----:B------:R-:W2:Y:S04]  /*ca8d0*/  LDL.LU R13, [R1+0xb08] ;  /* 0x000b0800010d7983 */ /* 0x000ea80000300800 */
[----:B------:R-:W2:Y:S04]  /*ca8e0*/  LDL.LU R11, [R1+0xb00] ;  /* 0x000b0000010b7983 */ /* 0x000ea80000300800 */
[----:B------:R-:W2:Y:S04]  /*ca8f0*/  LDL.LU R15, [R1+0xafc] ;  /* 0x000afc00010f7983 */ /* 0x000ea80000300800 */
[----:B------:R-:W2:Y:S04]  /*ca900*/  LDL.LU R26, [R1+0x628] ;  /* 0x00062800011a7983 */ /* 0x000ea80000300800 */
[----:B------:R-:W2:Y:S01]  /*ca910*/  LDL.LU R27, [R1+0x610] ;  /* 0x00061000011b7983 */ /* 0x000ea20000300800 */
[----:B------:R-:W-:-:S03]  /*ca920*/  R2UR UR56, R28 ;  /* 0x000000001c3872ca */ /* 0x000fc600000e0000 */
[----:B------:R-:W2:Y:S01]  /*ca930*/  LDL.LU R28, [R1+0x70c] ;  /* 0x00070c00011c7983 */ /* 0x000ea20000300800 */
[----:B---3--:R-:W-:-:S03]  /*ca940*/  R2UR UR54, R7 ;  /* 0x00000000073672ca */ /* 0x008fc600000e0000 */
[----:B------:R-:W3:Y:S01]  /*ca950*/  LDL.LU R7, [R1+0x2bb8] ;  /* 0x002bb80001077983 */ /* 0x000ee20000300800 */
[----:B----4-:R-:W-:-:S03]  /*ca960*/  R2UR UR59, R8 ;  /* 0x00000000083b72ca */ /* 0x010fc600000e0000 */
[----:B------:R-:W4:Y:S01]  /*ca970*/  LDL.LU R8, [R1+0x2bb4] ;  /* 0x002bb40001087983 */ /* 0x000f220000300800 */
[----:B------:R-:W-:-:S03]  /*ca980*/  R2UR UR58, R4 ;  /* 0x00000000043a72ca */ /* 0x000fc600000e0000 */
[----:B------:R-:W3:Y:S01]  /*ca990*/  LDL.LU R4, [R1+0x6f4] ;  /* 0x0006f40001047983 */ /* 0x000ee20000300800 */
[----:B------:R-:W-:-:S03]  /*ca9a0*/  R2UR UR8, R9 ;  /* 0x00000000090872ca */ /* 0x000fc600000e0000 */
[----:B------:R-:W4:Y:S01]  /*ca9b0*/  LDL.LU R9, [R1+0x2bb0] ;  /* 0x002bb00001097983 */ /* 0x000f220000300800 */
[----:B------:R-:W-:-:S04]  /*ca9c0*/  LOP3.LUT R10, R10, 0xf7ffffff, RZ, 0xc0, !PT ;  /* 0xf7ffffff0a0a7812 */ /* 0x000fc800078ec0ff */
[----:B------:R-:W-:-:S04]  /*ca9d0*/  @P2 LOP3.LUT R10, R10, 0x8000000, RZ, 0xfc, !PT ;  /* 0x080000000a0a2812 */ /* 0x000fc800078efcff */
[----:B------:R-:W-:Y:S02]  /*ca9e0*/  LOP3.LUT R10, R10, 0xffffff7f, RZ, 0xc0, !PT ;  /* 0xffffff7f0a0a7812 */ /* 0x000fe400078ec0ff */
[----:B------:R-:W-:Y:S02]  /*ca9f0*/  R2UR UR12, R12 ;  /* 0x000000000c0c72ca */ /* 0x000fe400000e0000 */
[----:B------:R-:W-:Y:S01]  /*caa00*/  @P1 LOP3.LUT R10, R10, 0x80, RZ, 0xfc, !PT ;  /* 0x000000800a0a1812 */ /* 0x000fe200078efcff */
[----:B------:R-:W4:Y:S03]  /*caa10*/  LDL.LU R12, [R1+0x62c] ;  /* 0x00062c00010c7983 */ /* 0x000f260000300800 */
[----:B------:R-:W-:-:S04]  /*caa20*/  LOP3.LUT R10, R10, 0xffffdfff, RZ, 0xc0, !PT ;  /* 0xffffdfff0a0a7812 */ /* 0x000fc800078ec0ff */
[----:B------:R-:W-:-:S04]  /*caa30*/  @P0 LOP3.LUT R10, R10, 0x2000, RZ, 0xfc, !PT ;  /* 0x000020000a0a0812 */ /* 0x000fc800078efcff */
[----:B------:R-:W-:Y:S02]  /*caa40*/  LOP3.LUT R10, R10, 0xfff7ffff, RZ, 0xc0, !PT ;  /* 0xfff7ffff0a0a7812 */ /* 0x000fe400078ec0ff */
[----:B--2---:R-:W-:Y:S02]  /*caa50*/  R2UR UR26, R2 ;  /* 0x00000000021a72ca */ /* 0x004fe400000e0000 */
[----:B------:R-:W2:Y:S01]  /*caa60*/  LDL.LU R2, [R1+0x5fc] ;  /* 0x0005fc0001027983 */ /* 0x000ea20000300800 */
[----:B------:R-:W-:-:S03]  /*caa70*/  R2UR UR30, R0 ;  /* 0x00000000001e72ca */ /* 0x000fc600000e0000 */
[----:B------:R-:W2:Y:S01]  /*caa80*/  LDL.LU R0, [R1+0x710] ;  /* 0x0007100001007983 */ /* 0x000ea20000300800 */
[----:B------:R-:W-:Y:S02]  /*caa90*/  ISETP.GE.AND P0, PT, R26, UR52, PT ;  /* 0x000000341a007c0c */ /* 0x000fe4000bf06270 */
[----:B------:R-:W-:Y:S02]  /*caaa0*/  ISETP.GE.AND P2, PT, R27, UR50, PT ;  /* 0x000000321b007c0c */ /* 0x000fe4000bf46270 */
[----:B------:R-:W-:-:S09]  /*caab0*/  ISETP.GE.AND P1, PT, R28, UR48, PT ;  /* 0x000000301c007c0c */ /* 0x000fd2000bf26270 */
[----:B------:R-:W-:-:S04]  /*caac0*/  @P0 LOP3.LUT R10, R10, 0x80000, RZ, 0xfc, !PT ;  /* 0x000800000a0a0812 */ /* 0x000fc800078efcff */
[----:B------:R-:W-:Y:S02]  /*caad0*/  LOP3.LUT R10, R10, 0xfdffffff, RZ, 0xc0, !PT ;  /* 0xfdffffff0a0a7812 */ /* 0x000fe400078ec0ff */
[----:B------:R-:W-:Y:S02]  /*caae0*/  R2UR UR38, R17 ;  /* 0x00000000112672ca */ /* 0x000fe400000e0000 */
[----:B------:R-:W-:Y:S01]  /*caaf0*/  @P2 LOP3.LUT R10, R10, 0x2000000, RZ, 0xfc, !PT ;  /* 0x020000000a0a2812 */ /* 0x000fe200078efcff */
[----:B------:R-:W2:Y:S01]  /*cab00*/  LDL.LU R17, [R1+0x6f8] ;  /* 0x0006f80001117983 */ /* 0x000ea20000300800 */
[----:B------:R-:W-:Y:S02]  /*cab10*/  R2UR UR60, R15 ;  /* 0x000000000f3c72ca */ /* 0x000fe400000e0000 */
[----:B------:R-:W-:Y:S01]  /*cab20*/  LOP3.LUT R10, R10, 0xffffffbf, RZ, 0xc0, !PT ;  /* 0xffffffbf0a0a7812 */ /* 0x000fe200078ec0ff */
[----:B------:R-:W2:Y:S03]  /*cab30*/  LDL.LU R15, [R1+0x6e0] ;  /* 0x0006e000010f7983 */ /* 0x000ea60000300800 */
[----:B------:R-:W-:Y:S01]  /*cab40*/  @P1 LOP3.LUT R10, R10, 0x40, RZ, 0xfc, !PT ;  /* 0x000000400a0a1812 */ /* 0x000fe200078efcff */
[----:B------:R-:W2:Y:S01]  /*cab50*/  LDL.LU R27, [R1+0x618] ;  /* 0x00061800011b7983 */ /* 0x000ea20000300800 */
[----:B---3--:R-:W-:-:S03]  /*cab60*/  ISETP.GE.AND P0, PT, R4, UR46, PT ;  /* 0x0000002e04007c0c */ /* 0x008fc6000bf06270 */
[----:B------:R-:W3:Y:S01]  /*cab70*/  LDL.LU R4, [R1+0x600] ;  /* 0x0006000001047983 */ /* 0x000ee20000300800 */
[----:B----4-:R-:W-:-:S03]  /*cab80*/  ISETP.GE.AND P1, PT, R9, UR44, PT ;  /* 0x0000002c09007c0c */ /* 0x010fc6000bf26270 */
[----:B------:R-:W4:Y:S04]  /*cab90*/  LDL.LU R28, [R1+0x714] ;  /* 0x00071400011c7983 */ /* 0x000f280000300800 */
[----:B------:R-:W3:Y:S01]  /*caba0*/  LDL.LU R9, [R1+0x2bac] ;  /* 0x002bac0001097983 */ /* 0x000ee20000300800 */
[----:B------:R-:W-:Y:S02]  /*cabb0*/  LOP3.LUT R10, R10, 0xffffefff, RZ, 0xc0, !PT ;  /* 0xffffefff0a0a7812 */ /* 0x000fe400078ec0ff */
[----:B------:R-:W-:Y:S02]  /*cabc0*/  ISETP.GE.AND P2, PT, R12, UR57, PT ;  /* 0x000000390c007c0c */ /* 0x000fe4000bf46270 */
[----:B------:R-:W4:Y:S01]  /*cabd0*/  LDL.LU R12, [R1+0x6fc] ;  /* 0x0006fc00010c7983 */ /* 0x000f220000300800 */
[----:B------:R-:W-:-:S04]  /*cabe0*/  @P0 LOP3.LUT R10, R10, 0x1000, RZ, 0xfc, !PT ;  /* 0x000010000a0a0812 */ /* 0x000fc800078efcff */
[----:B------:R-:W-:-:S06]  /*cabf0*/  LOP3.LUT R10, R10, 0xfffbffff, RZ, 0xc0, !PT ;  /* 0xfffbffff0a0a7812 */ /* 0x000fcc00078ec0ff */
[----:B------:R-:W-:Y:S02]  /*cac00*/  @P2 LOP3.LUT R10, R10, 0x40000, RZ, 0xfc, !PT ;  /* 0x000400000a0a2812 */ /* 0x000fe400078efcff */
[----:B--2---:R-:W-:Y:S02]  /*cac10*/  ISETP.GE.AND P0, PT, R2, UR55, PT ;  /* 0x0000003702007c0c */ /* 0x004fe4000bf06270 */
[----:B------:R-:W2:Y:S01]  /*cac20*/  LDL.LU R2, [R1+0x6e4] ;  /* 0x0006e40001027983 */ /* 0x000ea20000300800 */
[----:B------:R-:W-:-:S03]  /*cac30*/  ISETP.GE.AND P2, PT, R0, UR6, PT ;  /* 0x0000000600007c0c */ /* 0x000fc6000bf46270 */
[----:B------:R-:W2:Y:S01]  /*cac40*/  LDL.LU R0, [R1+0x61c] ;  /* 0x00061c0001007983 */ /* 0x000ea20000300800 */
[----:B------:R-:W-:-:S04]  /*cac50*/  LOP3.LUT R10, R10, 0xfeffffff, RZ, 0xc0, !PT ;  /* 0xfeffffff0a0a7812 */ /* 0x000fc800078ec0ff */
[----:B------:R-:W-:Y:S02]  /*cac60*/  @P1 LOP3.LUT R10, R10, 0x1000000, RZ, 0xfc, !PT ;  /* 0x010000000a0a1812 */ /* 0x000fe400078efcff */
[----:B------:R-:W-:Y:S02]  /*cac70*/  ISETP.GE.AND P1, PT, R17, UR56, PT ;  /* 0x0000003811007c0c */ /* 0x000fe4000bf26270 */
[----:B------:R-:W2:Y:S01]  /*cac80*/  LDL.LU R17, [R1+0x604] ;  /* 0x0006040001117983 */ /* 0x000ea20000300800 */
[----:B------:R-:W-:-:S04]  /*cac90*/  LOP3.LUT R10, R10, 0xffffffdf, RZ, 0xc0, !PT ;  /* 0xffffffdf0a0a7812 */ /* 0x000fc800078ec0ff */
[----:B------:R-:W-:-:S04]  /*caca0*/  @P2 LOP3.LUT R10, R10, 0x20, RZ, 0xfc, !PT ;  /* 0x000000200a0a2812 */ /* 0x000fc800078efcff */
[----:B------:R-:W-:-:S04]  /*cacb0*/  LOP3.LUT R10, R10, 0xfffff7ff, RZ, 0xc0, !PT ;  /* 0xfffff7ff0a0a7812 */ /* 0x000fc800078ec0ff */
[----:B------:R-:W-:-:S04]  /*cacc0*/  @P1 LOP3.LUT R10, R10, 0x800, RZ, 0xfc, !PT ;  /* 0x000008000a0a1812 */ /* 0x000fc800078efcff */
[----:B------:R-:W-:Y:S02]  /*cacd0*/  LOP3.LUT R10, R10, 0xfffdffff, RZ, 0xc0, !PT ;  /* 0xfffdffff0a0a7812 */ /* 0x000fe400078ec0ff */
[----:B------:R-:W-:Y:S02]  /*cace0*/  ISETP.GE.AND P2, PT, R27, UR59, PT ;  /* 0x0000003b1b007c0c */ /* 0x000fe4000bf46270 */
[----:B---3--:R-:W-:-:S04]  /*cacf0*/  LOP3.LUT R9, R9, 0xfffffff7, RZ, 0xc0, !PT ;  /* 0xfffffff709097812 */ /* 0x008fc800078ec0ff */
[----:B------:R-:W-:Y:S02]  /*cad00*/  @P0 LOP3.LUT R9, R9, 0x8, RZ, 0xfc, !PT ;  /* 0x0000000809090812 */ /* 0x000fe400078efcff */
[----:B------:R-:W-:Y:S02]  /*cad10*/  ISETP.GE.AND P0, PT, R15, UR54, PT ;  /* 0x000000360f007c0c */ /* 0x000fe4000bf06270 */
[----:B------:R-:W3:Y:S01]  /*cad20*/  LDL.LU R15, [R1+0x718] ;  /* 0x00071800010f7983 */ /* 0x000ee20000300800 */
[----:B------:R-:W-:-:S03]  /*cad30*/  ISETP.GE.AND P1, PT, R4, UR58, PT ;  /* 0x0000003a04007c0c */ /* 0x000fc6000bf26270 */
[----:B------:R-:W3:Y:S04]  /*cad40*/  LDL.LU R26, [R1+0x700] ;  /* 0x00070000011a7983 */ /* 0x000ee80000300800 */
[----:B------:R-:W3:Y:S03]  /*cad50*/  LDL.LU R4, [R1+0x6e8] ;  /* 0x0006e80001047983 */ /* 0x000ee60000300800 */
[----:B------:R-:W-:Y:S01]  /*cad60*/  @P0 LOP3.LUT R10, R10, 0x20000, RZ, 0xfc, !PT ;  /* 0x000200000a0a0812 */ /* 0x000fe200078efcff */
[----:B------:R-:W3:Y:S01]  /*cad70*/  LDL.LU R27, [R1+0x620] ;  /* 0x00062000011b7983 */ /* 0x000ee20000300800 */
[----:B----4-:R-:W-:-:S03]  /*cad80*/  ISETP.GE.AND P0, PT, R28, UR8, PT ;  /* 0x000000081c007c0c */ /* 0x010fc6000bf06270 */
[----:B------:R-:W4:Y:S01]  /*cad90*/  LDL.LU R28, [R1+0x608] ;  /* 0x00060800011c7983 */ /* 0x000f220000300800 */
[----:B------:R-:W-:Y:S02]  /*cada0*/  R2UR UR10, R3 ;  /* 0x00000000030a72ca */ /* 0x000fe400000e0000 */
[----:B------:R-:W-:-:S04]  /*cadb0*/  LOP3.LUT R10, R10, 0xff7fffff, RZ, 0xc0, !PT ;  /* 0xff7fffff0a0a7812 */ /* 0x000fc800078ec0ff */
[----:B------:R-:W-:Y:S02]  /*cadc0*/  @P2 LOP3.LUT R10, R10, 0x800000, RZ, 0xfc, !PT ;  /* 0x008000000a0a2812 */ /* 0x000fe400078efcff */
[----:B------:R-:W-:Y:S02]  /*cadd0*/  R2UR UR14, R14 ;  /* 0x000000000e0e72ca */ /* 0x000fe400000e0000 */
[----:B------:R-:W-:-:S03]  /*cade0*/  LOP3.LUT R9, R9, 0xfffffffb, RZ, 0xc0, !PT ;  /* 0xfffffffb09097812 */ /* 0x000fc600078ec0ff */
[----:B------:R-:W-:Y:S02]  /*cadf0*/  ISETP.GE.AND P2, PT, R12, UR10, PT ;  /* 0x0000000a0c007c0c */ /* 0x000fe4000bf46270 */
[----:B------:R-:W4:Y:S01]  /*cae00*/  LDL.LU R12, [R1+0x5f8] ;  /* 0x0005f800010c7983 */ /* 0x000f220000300800 */
[----:B------:R-:W-:Y:S02]  /*cae10*/  @P1 LOP3.LUT R9, R9, 0x4, RZ, 0xfc, !PT ;  /* 0x0000000409091812 */ /* 0x000fe400078efcff */
[----:B--2---:R-:W-:Y:S02]  /*cae20*/  ISETP.GE.AND P1, PT, R2, UR12, PT ;  /* 0x0000000c02007c0c */ /* 0x004fe4000bf26270 */
[----:B------:R-:W2:Y:S01]  /*cae30*/  LDL.LU R2, [R1+0x5f4] ;  /* 0x0005f40001027983 */ /* 0x000ea20000300800 */
[----:B------:R-:W-:Y:S02]  /*cae40*/  LOP3.LUT R10, R10, 0xffffffef, RZ, 0xc0, !PT ;  /* 0xffffffef0a0a7812 */ /* 0x000fe400078ec0ff */
[----:B------:R-:W-:-:S02]  /*cae50*/  R2UR UR16, R18 ;  /* 0x00000000121072ca */ /* 0x000fc400000e0000 */
[----:B------:R-:W-:Y:S02]  /*cae60*/  @P0 LOP3.LUT R10, R10, 0x10, RZ, 0xfc, !PT ;  /* 0x000000100a0a0812 */ /* 0x000fe400078efcff */
[----:B------:R-:W-:Y:S02]  /*cae70*/  ISETP.GE.AND P0, PT, R0, UR14, PT ;  /* 0x0000000e00007c0c */ /* 0x000fe4000bf06270 */
[----:B------:R-:W2:Y:S01]  /*cae80*/  LDL.LU R0, [R1+0x5f0] ;  /* 0x0005f00001007983 */ /* 0x000ea20000300800 */
[----:B------:R-:W-:Y:S02]  /*cae90*/  LOP3.LUT R10, R10, 0xfffffbff, RZ, 0xc0, !PT ;  /* 0xfffffbff0a0a7812 */ /* 0x000fe400078ec0ff */
[----:B------:R-:W-:Y:S02]  /*caea0*/  R2UR UR18, R25 ;  /* 0x00000000191272ca */ /* 0x000fe400000e0000 */
[----:B------:R-:W-:-:S04]  /*caeb0*/  @P2 LOP3.LUT R10, R10, 0x400, RZ, 0xfc, !PT ;  /* 0x000004000a0a2812 */ /* 0x000fc800078efcff */
[----:B------:R-:W-:-:S04]  /*caec0*/  LOP3.LUT R10, R10, 0xfffeffff, RZ, 0xc0, !PT ;  /* 0xfffeffff0a0a7812 */ /* 0x000fc800078ec0ff */
[----:B------:R-:W-:Y:S02]  /*caed0*/  @P1 LOP3.LUT R10, R10, 0x10000, RZ, 0xfc, !PT ;  /* 0x000100000a0a1812 */ /* 0x000fe400078efcff */
[----:B------:R-:W-:Y:S02]  /*caee0*/  ISETP.GE.AND P2, PT, R17, UR16, PT ;  /* 0x0000001011007c0c */ /* 0x000fe4000bf46270 */
[----:B------:R-:W2:Y:S01]  /*caef0*/  LDL.LU R17, [R1+0x5ec] ;  /* 0x0005ec0001117983 */ /* 0x000ea20000300800 */
[----:B------:R-:W-:Y:S02]  /*caf00*/  R2UR UR20, R24 ;  /* 0x00000000181472ca */ /* 0x000fe400000e0000 */
[----:B------:R-:W-:Y:S02]  /*caf10*/  R2UR UR22, R23 ;  /* 0x00000000171672ca */ /* 0x000fe400000e0000 */
[----:B------:R-:W-:Y:S02]  /*caf20*/  LOP3.LUT R10, R10, 0xffbfffff, RZ, 0xc0, !PT ;  /* 0xffbfffff0a0a7812 */ /* 0x000fe400078ec0ff */
[----:B------:R-:W-:-:S02]  /*caf30*/  LOP3.LUT R9, R9, 0xfffffffe, RZ, 0xc0, !PT ;  /* 0xfffffffe09097812 */ /* 0x000fc400078ec0ff */
[----:B------:R-:W-:Y:S02]  /*caf40*/  @P0 LOP3.LUT R10, R10, 0x400000, RZ, 0xfc, !PT ;  /* 0x004000000a0a0812 */ /* 0x000fe400078efcff */
[----:B------:R-:W-:Y:S02]  /*caf50*/  @P2 LOP3.LUT R9, R9, 0x1, RZ, 0xfc, !PT ;  /* 0x0000000109092812 */ /* 0x000fe400078efcff */
[----:B------:R-:W-:Y:S02]  /*caf60*/  R2UR UR24, R21 ;  /* 0x00000000151872ca */ /* 0x000fe400000e0000 */
[----:B------:R-:W-:Y:S02]  /*caf70*/  LOP3.LUT R10, R10, 0xfffffff7, RZ, 0xc0, !PT ;  /* 0xfffffff70a0a7812 */ /* 0x000fe400078ec0ff */
[----:B---3--:R-:W-:Y:S02]  /*caf80*/  ISETP.GE.AND P1, PT, R15, UR18, PT ;  /* 0x000000120f007c0c */ /* 0x008fe4000bf26270 */
[----:B------:R-:W3:Y:S01]  /*caf90*/  LDL.LU R15, [R1+0x5e8] ;  /* 0x0005e800010f7983 */ /* 0x000ee20000300800 */
[----:B------:R-:W-:-:S02]  /*cafa0*/  ISETP.GE.AND P0, PT, R26, UR20, PT ;  /* 0x000000141a007c0c */ /* 0x000fc4000bf06270 */
[----:B------:R-:W-:Y:S02]  /*cafb0*/  ISETP.GE.AND P2, PT, R4, UR22, PT ;  /* 0x0000001604007c0c */ /* 0x000fe4000bf46270 */
[----:B------:R-:W3:Y:S06]  /*cafc0*/  LDL.LU R4, [R1+0x5e4] ;  /* 0x0005e40001047983 */ /* 0x000eec0000300800 */
[----:B------:R-:W-:-:S04]  /*cafd0*/  @P1 LOP3.LUT R10, R10, 0x8, RZ, 0xfc, !PT ;  /* 0x000000080a0a1812 */ /* 0x000fc800078efcff */
[----:B------:R-:W-:Y:S02]  /*cafe0*/  LOP3.LUT R10, R10, 0xfffffdff, RZ, 0xc0, !PT ;  /* 0xfffffdff0a0a7812 */ /* 0x000fe400078ec0ff */
[----:B------:R-:W-:Y:S02]  /*caff0*/  ISETP.GE.AND P1, PT, R27, UR24, PT ;  /* 0x000000181b007c0c */ /* 0x000fe4000bf26270 */
        /* <DEDUP_REMOVED lines=21> */
[----:B------:R-:W-:Y:S01]  /*cb150*/  @P2 LOP3.LUT R10, R10, 0x4000000, RZ, 0xfc, !PT ;  /* 0x040000000a0a2812 */ /* 0x000fe200078efcff */
[----:B------:R-:W2:Y:S01]  /*cb160*/  LDL.LU R11, [R1+0xae8] ;  /* 0x000ae800010b7983 */ /* 0x000ea20000300800 */
[----:B------:R-:W-:-:S02]  /*cb170*/  R2UR UR36, R16 ;  /* 0x00000000102472ca */ /* 0x000fc400000e0000 */
[----:B------:R-:W-:-:S04]  /*cb180*/  LOP3.LUT R10, R10, 0xefffffff, RZ, 0xc0, !PT ;  /* 0xefffffff0a0a7812 */ /* 0x000fc800078ec0ff */
[----:B------:R-:W-:Y:S02]  /*cb190*/  @P1 LOP3.LUT R10, R10, 0x10000000, RZ, 0xfc, !PT ;  /* 0x100000000a0a1812 */ /* 0x000fe400078efcff */
[----:B------:R-:W-:Y:S02]  /*cb1a0*/  ISETP.GE.AND P2, PT, R17, UR34, PT ;  /* 0x0000002211007c0c */ /* 0x000fe4000bf46270 */
[----:B------:R-:W2:Y:S01]  /*cb1b0*/  LDL.LU R17, [R1+0xae4] ;  /* 0x000ae40001117983 */ /* 0x000ea20000300800 */
[----:B------:R-:W-:-:S04]  /*cb1c0*/  LOP3.LUT R10, R10, 0xbfffffff, RZ, 0xc0, !PT ;  /* 0xbfffffff0a0a7812 */ /* 0x000fc800078ec0ff */
[----:B------:R-:W-:-:S04]  /*cb1d0*/  @P0 LOP3.LUT R10, R10, 0x40000000, RZ, 0xfc, !PT ;  /* 0x400000000a0a0812 */ /* 0x000fc800078efcff */
[----:B------:R-:W-:Y:S02]  /*cb1e0*/  LOP3.LUT R10, R10, 0x7fffffff, RZ, 0xc0, !PT ;  /* 0x7fffffff0a0a7812 */ /* 0x000fe400078ec0ff */
[----:B------:R-:W-:Y:S02]  /*cb1f0*/  LOP3.LUT R9, R9, 0xfffffffd, RZ, 0xc0, !PT ;  /* 0xfffffffd09097812 */ /* 0x000fe400078ec0ff */
[----:B------:R-:W-:Y:S02]  /*cb200*/  @P2 LOP3.LUT R10, R10, 0x80000000, RZ, 0xfc, !PT ;  /* 0x800000000a0a2812 */ /* 0x000fe400078efcff */
[----:B---3--:R-:W-:Y:S02]  /*cb210*/  ISETP.GE.AND P1, PT, R15, UR36, PT ;  /* 0x000000240f007c0c */ /* 0x008fe4000bf26270 */
[----:B------:R-:W3:Y:S01]  /*cb220*/  LDL.LU R15, [R1+0xadc] ;  /* 0x000adc00010f7983 */ /* 0x000ee20000300800 */
[----:B------:R-:W-:-:S03]  /*cb230*/  ISETP.GE.AND P0, PT, R4, UR38, PT ;  /* 0x0000002604007c0c */ /* 0x000fc6000bf06270 */
[----:B------:R-:W3:Y:S07]  /*cb240*/  LDL.LU R4, [R1+0xad8] ;  /* 0x000ad80001047983 */ /* 0x000eee0000300800 */
[----:B------:R-:W-:Y:S01]  /*cb250*/  @P1 LOP3.LUT R9, R9, 0x2, RZ, 0xfc, !PT ;  /* 0x0000000209091812 */ /* 0x000fe200078efcff */
[----:B------:R0:W-:Y:S01]  /*cb260*/  STL [R1+0x2b94], R10 ;  /* 0x002b940a01007387 */ /* 0x0001e20000100800 */
[----:B----4-:R-:W-:-:S03]  /*cb270*/  ISETP.GE.AND P1, PT, R28, UR42, PT ;  /* 0x0000002a1c007c0c */ /* 0x010fc6000bf26270 */
[----:B------:R-:W4:Y:S01]  /*cb280*/  LDL.LU R28, [R1+0xad0] ;  /* 0x000ad000011c7983 */ /* 0x000f220000300800 */
[----:B------:R-:W-:-:S04]  /*cb290*/  LOP3.LUT R9, R9, 0xffffffef, RZ, 0xc0, !PT ;  /* 0xffffffef09097812 */ /* 0x000fc800078ec0ff */
[----:B------:R-:W-:Y:S02]  /*cb2a0*/  @P0 LOP3.LUT R9, R9, 0x10, RZ, 0xfc, !PT ;  /* 0x0000001009090812 */ /* 0x000fe400078efcff */
[----:B------:R-:W-:Y:S02]  /*cb2b0*/  ISETP.GE.AND P0, PT, R12, UR60, PT ;  /* 0x0000003c0c007c0c */ /* 0x000fe4000bf06270 */
[----:B------:R-:W4:Y:S01]  /*cb2c0*/  LDL.LU R12, [R1+0xacc] ;  /* 0x000acc00010c7983 */ /* 0x000f220000300800 */
[----:B--2---:R-:W-:-:S03]  /*cb2d0*/  R2UR UR52, R2 ;  /* 0x00000000023472ca */ /* 0x004fc600000e0000 */
[----:B------:R-:W2:Y:S01]  /*cb2e0*/  LDL.LU R2, [R1+0xac4] ;  /* 0x000ac40001027983 */ /* 0x000ea20000300800 */
[----:B------:R-:W-:Y:S02]  /*cb2f0*/  R2UR UR40, R13 ;  /* 0x000000000d2872ca */ /* 0x000fe400000e0000 */
[----:B------:R-:W-:Y:S02]  /*cb300*/  R2UR UR50, R0 ;  /* 0x00000000003272ca */ /* 0x000fe400000e0000 */
[----:B------:R-:W2:Y:S04]  /*cb310*/  LDL.LU R0, [R1+0xac0] ;  /* 0x000ac00001007983 */ /* 0x000ea80000300800 */
[----:B0-----:R-:W2:Y:S05]  /*cb320*/  LDL.LU R10, [R1+0xab8] ;  /* 0x000ab800010a7983 */ /* 0x001eaa0000300800 */
[----:B------:R-:W-:Y:S01]  /*cb330*/  ISETP.GE.AND P2, PT, R27, UR40, PT ;  /* 0x000000281b007c0c */ /* 0x000fe2000bf46270 */
[----:B------:R-:W2:Y:S04]  /*cb340*/  LDL.LU R26, [R1+0xab4] ;  /* 0x000ab400011a7983 */ /* 0x000ea80000300800 */
[----:B------:R-:W2:Y:S04]  /*cb350*/  LDL.LU R27, [R1+0xaac] ;  /* 0x000aac00011b7983 */ /* 0x000ea80000300800 */
[----:B------:R-:W2:Y:S01]  /*cb360*/  LDL.LU R3, [R1+0xaa4] ;  /* 0x000aa40001037983 */ /* 0x000ea20000300800 */
[----:B------:R-:W-:-:S03]  /*cb370*/  R2UR UR46, R17 ;  /* 0x00000000112e72ca */ /* 0x000fc600000e0000 */
[----:B------:R-:W2:Y:S04]  /*cb380*/  LDL.LU R17, [R1+0xa9c] ;  /* 0x000a9c0001117983 */ /* 0x000ea80000300800 */
[----:B------:R-:W2:Y:S01]  /*cb390*/  LDL.LU R14, [R1+0xa98] ;  /* 0x000a9800010e7983 */ /* 0x000ea20000300800 */
[----:B---3--:R-:W-:-:S03]  /*cb3a0*/  R2UR UR57, R15 ;  /* 0x000000000f3972ca */ /* 0x008fc600000e0000 */
[----:B------:R-:W3:Y:S04]  /*cb3b0*/  LDL.LU R15, [R1+0xa90] ;  /* 0x000a9000010f7983 */ /* 0x000ee80000300800 */
[----:B------:R-:W3:Y:S01]  /*cb3c0*/  LDL.LU R18, [R1+0xa8c] ;  /* 0x000a8c0001127983 */ /* 0x000ee20000300800 */
[----:B------:R-:W-:-:S03]  /*cb3d0*/  R2UR UR44, R4 ;  /* 0x00000000042c72ca */ /* 0x000fc600000e0000 */
[----:B------:R-:W3:Y:S04]  /*cb3e0*/  LDL.LU R25, [R1+0xa84] ;  /* 0x000a840001197983 */ /* 0x000ee80000300800 */
[----:B------:R-:W3:Y:S04]  /*cb3f0*/  LDL.LU R24, [R1+0xa80] ;  /* 0x000a800001187983 */ /* 0x000ee80000300800 */
[----:B------:R-:W3:Y:S04]  /*cb400*/  LDL.LU R23, [R1+0xa78] ;  /* 0x000a780001177983 */ /* 0x000ee80000300800 */
[----:B------:R-:W3:Y:S01]  /*cb410*/  LDL.LU R4, [R1+0xa74] ;  /* 0x000a740001047983 */ /* 0x000ee20000300800 */
[----:B----4-:R-:W-:-:S03]  /*cb420*/  R2UR UR55, R28 ;  /* 0x000000001c3772ca */ /* 0x010fc600000e0000 */
[----:B------:R-:W4:Y:S04]  /*cb430*/  LDL.LU R21, [R1+0xa6c] ;  /* 0x000a6c0001157983 */ /* 0x000f280000300800 */
[----:B------:R-:W4:Y:S04]  /*cb440*/  LDL.LU R22, [R1+0xa64] ;  /* 0x000a640001167983 */ /* 0x000f280000300800 */
[----:B------:R-:W4:Y:S04]  /*cb450*/  LDL.LU R28, [R1+0xa60] ;  /* 0x000a6000011c7983 */ /* 0x000f280000300800 */
[----:B------:R-:W4:Y:S01]  /*cb460*/  LDL.LU R20, [R1+0xa58] ;  /* 0x000a580001147983 */ /* 0x000f220000300800 */
[----:B------:R-:W-:-:S03]  /*cb470*/  R2UR UR6, R12 ;  /* 0x000000000c0672ca */ /* 0x000fc600000e0000 */
[----:B------:R-:W4:Y:S04]  /*cb480*/  LDL.LU R19, [R1+0xa54] ;  /* 0x000a540001137983 */ /* 0x000f280000300800 */
[----:B------:R-:W4:Y:S01]  /*cb490*/  LDL.LU R12, [R1+0xa4c] ;  /* 0x000a4c00010c7983 */ /* 0x000f220000300800 */
[----:B------:R-:W-:-:S03]  /*cb4a0*/  R2UR UR48, R11 ;  /* 0x000000000b3072ca */ /* 0x000fc600000e0000 */
[----:B------:R-:W4:Y:S01]  /*cb4b0*/  LDL.LU R16, [R1+0xa48] ;  /* 0x000a480001107983 */ /* 0x000f220000300800 */
[----:B--2---:R-:W-:-:S03]  /*cb4c0*/  R2UR UR56, R2 ;  /* 0x00000000023872ca */ /* 0x004fc600000e0000 */
[----:B------:R-:W2:Y:S04]  /*cb4d0*/  LDL.LU R13, [R1+0xa40] ;  /* 0x000a4000010d7983 */ /* 0x000ea80000300800 */
[----:B------:R-:W2:Y:S04]  /*cb4e0*/  LDL.LU R11, [R1+0xa3c] ;  /* 0x000a3c00010b7983 */ /* 0x000ea80000300800 */
[----:B------:R-:W2:Y:S01]  /*cb4f0*/  LDL.LU R2, [R1+0x5d4] ;  /* 0x0005d40001027983 */ /* 0x000ea20000300800 */
[----:B------:R-:W-:-:S03]  /*cb500*/  R2UR UR54, R0 ;  /* 0x00000000003672ca */ /* 0x000fc600000e0000 */
[----:B------:R-:W2:Y:S01]  /*cb510*/  LDL.LU R0, [R1+0x5d0] ;  /* 0x0005d00001007983 */ /* 0x000ea20000300800 */
[----:B------:R-:W-:Y:S02]  /*cb520*/  R2UR UR58, R26 ;  /* 0x000000001a3a72ca */ /* 0x000fe400000e0000 */
[----:B------:R-:W-:Y:S01]  /*cb530*/  R2UR UR8, R27 ;  /* 0x000000001b0872ca */ /* 0x000fe200000e0000 */
[----:B------:R-:W2:Y:S04]  /*cb540*/  LDL.LU R26, [R1+0x5cc] ;  /* 0x0005cc00011a7983 */ /* 0x000ea80000300800 */
[----:B------:R-:W2:Y:S01]  /*cb550*/  LDL.LU R27, [R1+0x5c8] ;  /* 0x0005c800011b7983 */ /* 0x000ea20000300800 */
[----:B------:R-:W-:-:S03]  /*cb560*/  R2UR UR12, R17 ;  /* 0x00000000110c72ca */ /* 0x000fc600000e0000 */
[----:B------:R-:W2:Y:S01]  /*cb570*/  LDL.LU R17, [R1+0x5c4] ;  /* 0x0005c40001117983 */ /* 0x000ea20000300800 */
[----:B---3--:R-:W-:-:S03]  /*cb580*/  R2UR UR16, R15 ;  /* 0x000000000f1072ca */ /* 0x008fc600000e0000 */
[----:B------:R-:W3:Y:S01]  /*cb590*/  LDL.LU R15, [R1+0x5c0] ;  /* 0x0005c000010f7983 */ /* 0x000ee20000300800 */
[----:B------:R-:W-:-:S03]  /*cb5a0*/  R2UR UR26, R4 ;  /* 0x00000000041a72ca */ /* 0x000fc600000e0000 */
[----:B------:R-:W3:Y:S01]  /*cb5b0*/  LDL.LU R4, [R1+0x5bc] ;  /* 0x0005bc0001047983 */ /* 0x000ee20000300800 */
[----:B----4-:R-:W-:-:S03]  /*cb5c0*/  R2UR UR32, R28 ;  /* 0x000000001c2072ca */ /* 0x010fc600000e0000 */
[----:B------:R-:W4:Y:S01]  /*cb5d0*/  LDL.LU R28, [R1+0x5b8] ;  /* 0x0005b800011c7983 */ /* 0x000f220000300800 */
[----:B------:R-:W-:-:S04]  /*cb5e0*/  LOP3.LUT R9, R9, 0xffffffdf, RZ, 0xc0, !PT ;  /* 0xffffffdf09097812 */ /* 0x000fc800078ec0ff */
[----:B------:R-:W-:-:S04]  /*cb5f0*/  @P2 LOP3.LUT R9, R9, 0x20, RZ, 0xfc, !PT ;  /* 0x0000002009092812 */ /* 0x000fc800078efcff */
[----:B------:R-:W-:Y:S02]  /*cb600*/  LOP3.LUT R9, R9, 0xffffffbf, RZ, 0xc0, !PT ;  /* 0xffffffbf09097812 */ /* 0x000fe400078ec0ff */
[----:B------:R-:W-:Y:S02]  /*cb610*/  R2UR UR38, R12 ;  /* 0x000000000c2672ca */ /* 0x000fe400000e0000 */
[----:B------:R-:W4:Y:S01]  /*cb620*/  LDL.LU R12, [R1+0x5b4] ;  /* 0x0005b400010c7983 */ /* 0x000f220000300800 */
[----:B------:R-:W-:-:S04]  /*cb630*/  @P1 LOP3.LUT R9, R9, 0x40, RZ, 0xfc, !PT ;  /* 0x0000004009091812 */ /* 0x000fc800078efcff */
[----:B------:R-:W-:Y:S02]  /*cb640*/  LOP3.LUT R9, R9, 0xffffff7f, RZ, 0xc0, !PT ;  /* 0xffffff7f09097812 */ /* 0x000fe400078ec0ff */
[----:B--2---:R-:W-:Y:S02]  /*cb650*/  ISETP.GE.AND P1, PT, R2, UR52, PT ;  /* 0x0000003402007c0c */ /* 0x004fe4000bf26270 */
[----:B------:R-:W-:Y:S01]  /*cb660*/  @P0 LOP3.LUT R9, R9, 0x80, RZ, 0xfc, !PT ;  /* 0x0000008009090812 */ /* 0x000fe200078efcff */
[----:B------:R-:W2:Y:S01]  /*cb670*/  LDL.LU R2, [R1+0x5b0] ;  /* 0x0005b00001027983 */ /* 0x000ea20000300800 */
[----:B------:R-:W-:Y:S02]  /*cb680*/  ISETP.GE.AND P0, PT, R0, UR50, PT ;  /* 0x0000003200007c0c */ /* 0x000fe4000bf06270 */
[----:B------:R-:W-:Y:S01]  /*cb690*/  LOP3.LUT R9, R9, 0xfffffeff, RZ, 0xc0, !PT ;  /* 0xfffffeff09097812 */ /* 0x000fe200078ec0ff */
[----:B------:R-:W2:Y:S06]  /*cb6a0*/  LDL.LU R0, [R1+0x5ac] ;  /* 0x0005ac0001007983 */ /* 0x000eac0000300800 */
[----:B------:R-:W-:-:S04]  /*cb6b0*/  @P1 LOP3.LUT R9, R9, 0x100, RZ, 0xfc, !PT ;  /* 0x0000010009091812 */ /* 0x000fc800078efcff */
[----:B------:R-:W-:Y:S02]  /*cb6c0*/  LOP3.LUT R9, R9, 0xfffffdff, RZ, 0xc0, !PT ;  /* 0xfffffdff09097812 */ /* 0x000fe400078ec0ff */
[----:B------:R-:W-:Y:S02]  /*cb6d0*/  R2UR UR60, R11 ;  /* 0x000000000b3c72ca */ /* 0x000fe400000e0000 */
[----:B------:R-:W-:Y:S01]  /*cb6e0*/  ISETP.GE.AND P2, PT, R26, UR48, PT ;  /* 0x000000301a007c0c */ /* 0x000fe2000bf46270 */
[----:B------:R-:W2:Y:S01]  /*cb6f0*/  LDL.LU R11, [R1+0x5a8] ;  /* 0x0005a800010b7983 */ /* 0x000ea20000300800 */
[----:B------:R-:W-:Y:S02]  /*cb700*/  @P0 LOP3.LUT R9, R9, 0x200, RZ, 0xfc, !PT ;  /* 0x0000020009090812 */ /* 0x000fe400078efcff */
[----:B------:R-:W-:Y:S02]  /*cb710*/  ISETP.GE.AND P0, PT, R17, UR57, PT ;  /* 0x0000003911007c0c */ /* 0x000fe4000bf06270 */
[----:B------:R-:W2:Y:S01]  /*cb720*/  LDL.LU R17, [R1+0x5a4] ;  /* 0x0005a40001117983 */ /* 0x000ea20000300800 */
[----:B------:R-:W-:-:S06]  /*cb730*/  LOP3.LUT R9, R9, 0xfffffbff, RZ, 0xc0, !PT ;  /* 0xfffffbff09097812 */ /* 0x000fcc00078ec0ff */
[----:B------:R-:W-:Y:S02]  /*cb740*/  @P2 LOP3.LUT R9, R9, 0x400, RZ, 0xfc, !PT ;  /* 0x0000040009092812 */ /* 0x000fe400078efcff */
[----:B------:R-:W-:Y:S02]  /*cb750*/  ISETP.GE.AND P1, PT, R27, UR46, PT ;  /* 0x0000002e1b007c0c */ /* 0x000fe4000bf26270 */
[----:B------:R-:W-:-:S11]  /*cb760*/  LOP3.LUT R9, R9, 0xfffff7ff, RZ, 0xc0, !PT ;  /* 0xfffff7ff09097812 */ /* 0x000fd600078ec0ff */
[----:B------:R-:W-:-:S04]  /*cb770*/  @P1 LOP3.LUT R9, R9, 0x800, RZ, 0xfc, !PT ;  /* 0x0000080009091812 */ /* 0x000fc800078efcff */
[----:B------:R-:W-:-:S04]  /*cb780*/  LOP3.LUT R9, R9, 0xffffefff, RZ, 0xc0, !PT ;  /* 0xffffefff09097812 */ /* 0x000fc800078ec0ff */
[----:B------:R-:W-:Y:S02]  /*cb790*/  @P0 LOP3.LUT R9, R9, 0x1000, RZ, 0xfc, !PT ;  /* 0x0000100009090812 */ /* 0x000fe400078efcff */
[----:B---3--:R-:W-:Y:S02]  /*cb7a0*/  ISETP.GE.AND P2, PT, R15, UR44, PT ;  /* 0x0000002c0f007c0c */ /* 0x008fe4000bf46270 */
[----:B------:R-:W3:Y:S01]  /*cb7b0*/  LDL.LU R15, [R1+0x5a0] ;  /* 0x0005a000010f7983 */ /* 0x000ee20000300800 */
[----:B------:R-:W-:-:S03]  /*cb7c0*/  ISETP.GE.AND P1, PT, R4, UR55, PT ;  /* 0x0000003704007c0c */ /* 0x000fc6000bf26270 */
[----:B------:R-:W3:Y:S04]  /*cb7d0*/  LDL.LU R4, [R1+0x59c] ;  /* 0x00059c0001047983 */ /* 0x000ee80000300800 */
[----:B------:R-:W3:Y:S04]  /*cb7e0*/  LDL.LU R26, [R1+0x598] ;  /* 0x00059800011a7983 */ /* 0x000ee80000300800 */
[----:B------:R-:W3:Y:S01]  /*cb7f0*/  LDL.LU R27, [R1+0x594] ;  /* 0x00059400011b7983 */ /* 0x000ee20000300800 */
[----:B----4-:R-:W-:-:S03]  /*cb800*/  ISETP.GE.AND P0, PT, R28, UR6, PT ;  /* 0x000000061c007c0c */ /* 0x010fc6000bf06270 */
[----:B------:R-:W4:Y:S01]  /*cb810*/  LDL.LU R28, [R1+0x590] ;  /* 0x00059000011c7983 */ /* 0x000f220000300800 */
[----:B------:R-:W-:-:S04]  /*cb820*/  LOP3.LUT R9, R9, 0xffffdfff, RZ, 0xc0, !PT ;  /* 0xffffdfff09097812 */ /* 0x000fc800078ec0ff */
[----:B------:R-:W-:-:S04]  /*cb830*/  @P2 LOP3.LUT R9, R9, 0x2000, RZ, 0xfc, !PT ;  /* 0x0000200009092812 */ /* 0x000fc800078efcff */
[----:B------:R-:W-:-:S04]  /*cb840*/  LOP3.LUT R9, R9, 0xffffbfff, RZ, 0xc0, !PT ;  /* 0xffffbfff09097812 */ /* 0x000fc800078ec0ff */
[----:B------:R-:W-:Y:S02]  /*cb850*/  @P1 LOP3.LUT R9, R9, 0x4000, RZ, 0xfc, !PT ;  /* 0x0000400009091812 */ /* 0x000fe400078efcff */
[----:B------:R-:W-:Y:S02]  /*cb860*/  ISETP.GE.AND P2, PT, R12, UR56, PT ;  /* 0x000000380c007c0c */ /* 0x000fe4000bf46270 */
[----:B------:R-:W-:Y:S01]  /*cb870*/  LOP3.LUT R9, R9, 0xffff7fff, RZ, 0xc0, !PT ;  /* 0xffff7fff09097812 */ /* 0x000fe200078ec0ff */
[----:B------:R-:W4:Y:S01]  /*cb880*/  LDL.LU R12, [R1+0x58c] ;  /* 0x00058c00010c7983 */ /* 0x000f220000300800 */
[----:B------:R-:W-:Y:S02]  /*cb890*/  R2UR UR59, R10 ;  /* 0x000000000a3b72ca */ /* 0x000fe400000e0000 */
[----:B------:R-:W-:-:S04]  /*cb8a0*/  @P0 LOP3.LUT R9, R9, 0x8000, RZ, 0xfc, !PT ;  /* 0x0000800009090812 */ /* 0x000fc800078efcff */
[----:B------:R-:W-:Y:S02]  /*cb8b0*/  LOP3.LUT R9, R9, 0xfffeffff, RZ, 0xc0, !PT ;  /* 0xfffeffff09097812 */ /* 0x000fe400078ec0ff */
[----:B--2---:R-:W-:Y:S02]  /*cb8c0*/  ISETP.GE.AND P1, PT, R2, UR54, PT ;  /* 0x0000003602007c0c */ /* 0x004fe4000bf26270 */
[----:B------:R-:W-:Y:S01]  /*cb8d0*/  @P2 LOP3.LUT R9, R9, 0x10000, RZ, 0xfc, !PT ;  /* 0x0001000009092812 */ /* 0x000fe200078efcff */
[----:B------:R-:W2:Y:S02]  /*cb8e0*/  LDL.LU R2, [R1+0x588] ;  /* 0x0005880001027983 */ /* 0x000ea40000300800 */
[----:B------:R-:W-:Y:S02]  /*cb8f0*/  ISETP.GE.AND P0, PT, R0, UR59, PT ;  /* 0x0000003b00007c0c */ /* 0x000fe4000bf06270 */
[----:B------:R-:W-:Y:S01]  /*cb900*/  LOP3.LUT R9, R9, 0xfffbffff, RZ, 0xc0, !PT ;  /* 0xfffbffff09097812 */ /* 0x000fe200078ec0ff */
[----:B------:R-:W2:Y:S03]  /*cb910*/  LDL.LU R0, [R1+0x584] ;  /* 0x0005840001007983 */ /* 0x000ea60000300800 */
[----:B------:R-:W-:-:S04]  /*cb920*/  LOP3.LUT R9, R9, 0xfffdffff, RZ, 0xc0, !PT ;  /* 0xfffdffff09097812 */ /* 0x000fc800078ec0ff */
[----:B------:R-:W-:Y:S02]  /*cb930*/  @P1 LOP3.LUT R9, R9, 0x20000, RZ, 0xfc, !PT ;  /* 0x0002000009091812 */ /* 0x000fe400078efcff */
[----:B------:R-:W-:Y:S02]  /*cb940*/  R2UR UR10, R3 ;  /* 0x00000000030a72ca */ /* 0x000fe400000e0000 */
[----:B------:R-:W-:Y:S02]  /*cb950*/  @P0 LOP3.LUT R9, R9, 0x40000, RZ, 0xfc, !PT ;  /* 0x0004000009090812 */ /* 0x000fe400078efcff */
[----:B------:R-:W-:Y:S02]  /*cb960*/  ISETP.GE.AND P0, PT, R17, UR8, PT ;  /* 0x0000000811007c0c */ /* 0x000fe4000bf06270 */
[----:B------:R-:W2:Y:S01]  /*cb970*/  LDL.LU R17, [R1+0x580] ;  /* 0x0005800001117983 */ /* 0x000ea20000300800 */
[----:B------:R-:W-:Y:S02]  /*cb980*/  ISETP.GE.AND P1, PT, R11, UR58, PT ;  /* 0x0000003a0b007c0c */ /* 0x000fe4000bf26270 */
[----:B------:R-:W-:-:S11]  /*cb990*/  LOP3.LUT R9, R9, 0xfff7ffff, RZ, 0xc0, !PT ;  /* 0xfff7ffff09097812 */ /* 0x000fd600078ec0ff */
[----:B------:R-:W-:-:S04]  /*cb9a0*/  @P1 LOP3.LUT R9, R9, 0x80000, RZ, 0xfc, !PT ;  /* 0x0008000009091812 */ /* 0x000fc800078efcff */
[----:B------:R-:W-:-:S04]  /*cb9b0*/  LOP3.LUT R9, R9, 0xffefffff, RZ, 0xc0, !PT ;  /* 0xffefffff09097812 */ /* 0x000fc800078ec0ff */
[----:B------:R-:W-:Y:S02]  /*cb9c0*/  @P0 LOP3.LUT R9, R9, 0x100000, RZ, 0xfc, !PT ;  /* 0x0010000009090812 */ /* 0x000fe400078efcff */
[----:B------:R-:W-:Y:S02]  /*cb9d0*/  R2UR UR18, R18 ;  /* 0x00000000121272ca */ /* 0x000fe400000e0000 */
[----:B------:R-:W-:Y:S02]  /*cb9e0*/  LOP3.LUT R9, R9, 0xffdfffff, RZ, 0xc0, !PT ;  /* 0xffdfffff09097812 */ /* 0x000fe400078ec0ff */
[----:B---3--:R-:W-:Y:S02]  /*cb9f0*/  ISETP.GE.AND P2, PT, R15, UR10, PT ;  /* 0x0000000a0f007c0c */ /* 0x008fe4000bf46270 */
[----:B------:R-:W3:Y:S11]  /*cba00*/  LDL.LU R15, [R1+0x57c] ;  /* 0x00057c00010f7983 */ /* 0x000ef60000300800 */
[----:B------:R-:W-:-:S02]  /*cba10*/  @P2 LOP3.LUT R9, R9, 0x200000, RZ, 0xfc, !PT ;  /* 0x0020000009092812 */ /* 0x000fc400078efcff */
[----:B------:R-:W-:Y:S02]  /*cba20*/  ISETP.GE.AND P1, PT, R4, UR12, PT ;  /* 0x0000000c04007c0c */ /* 0x000fe4000bf26270 */
[----:B------:R-:W3:Y:S01]  /*cba30*/  LDL.LU R4, [R1+0x578] ;  /* 0x0005780001047983 */ /* 0x000ee20000300800 */
[----:B------:R-:W-:-:S10]  /*cba40*/  LOP3.LUT R9, R9, 0xffbfffff, RZ, 0xc0, !PT ;  /* 0xffbfffff09097812 */ /* 0x000fd400078ec0ff */
[----:B------:R-:W-:Y:S02]  /*cba50*/  @P1 LOP3.LUT R9, R9, 0x400000, RZ, 0xfc, !PT ;  /* 0x0040000009091812 */ /* 0x000fe400078efcff */
[----:B----4-:R-:W-:Y:S02]  /*cba60*/  ISETP.GE.AND P1, PT, R28, UR18, PT ;  /* 0x000000121c007c0c */ /* 0x010fe4000bf26270 */
[----:B------:R-:W4:Y:S01]  /*cba70*/  LDL.LU R28, [R1+0x570] ;  /* 0x00057000011c7983 */ /* 0x000f220000300800 */
[----:B------:R-:W-:Y:S02]  /*cba80*/  R2UR UR14, R14 ;  /* 0x000000000e0e72ca */ /* 0x000fe400000e0000 */
[----:B------:R-:W-:Y:S02]  /*cba90*/  ISETP.GE.AND P2, PT, R27, UR16, PT ;  /* 0x000000101b007c0c */ /* 0x000fe4000bf46270 */
[----:B------:R-:W-:-:S09]  /*cbaa0*/  LOP3.LUT R9, R9, 0xff7fffff, RZ, 0xc0, !PT ;  /* 0xff7fffff09097812 */ /* 0x000fd200078ec0ff */
[----:B------:R-:W-:Y:S02]  /*cbab0*/  ISETP.GE.AND P0, PT, R26, UR14, PT ;  /* 0x0000000e1a007c0c */ /* 0x000fe4000bf06270 */
[----:B------:R-:W-:Y:S02]  /*cbac0*/  R2UR UR20, R25 ;  /* 0x00000000191472ca */ /* 0x000fe400000e0000 */
[----:B------:R-:W-:-:S09]  /*cbad0*/  R2UR UR22, R24 ;  /* 0x00000000181672ca */ /* 0x000fd200000e0000 */
[----:B------:R-:W-:-:S04]  /*cbae0*/  @P0 LOP3.LUT R9, R9, 0x800000, RZ, 0xfc, !PT ;  /* 0x0080000009090812 */ /* 0x000fc800078efcff */
[----:B------:R-:W-:-:S04]  /*cbaf0*/  LOP3.LUT R9, R9, 0xfeffffff, RZ, 0xc0, !PT ;  /* 0xfeffffff09097812 */ /* 0x000fc800078ec0ff */
[----:B------:R-:W-:Y:S02]  /*cbb00*/  @P2 LOP3.LUT R9, R9, 0x1000000, RZ, 0xfc, !PT ;  /* 0x0100000009092812 */ /* 0x000fe400078efcff */
[----:B------:R-:W-:Y:S02]  /*cbb10*/  ISETP.GE.AND P0, PT, R12, UR20, PT ;  /* 0x000000140c007c0c */ /* 0x000fe4000bf06270 */
[----:B------:R-:W-:Y:S01]  /*cbb20*/  LOP3.LUT R9, R9, 0xfdffffff, RZ, 0xc0, !PT ;  /* 0xfdffffff09097812 */ /* 0x000fe200078ec0ff */
[----:B------:R-:W4:Y:S01]  /*cbb30*/  LDL.LU R12, [R1+0x56c] ;  /* 0x00056c00010c7983 */ /* 0x000f220000300800 */
[----:B------:R-:W-:Y:S02]  /*cbb40*/  R2UR UR24, R23 ;  /* 0x00000000171872ca */ /* 0x000fe400000e0000 */
[----:B------:R-:W-:Y:S02]  /*cbb50*/  @P1 LOP3.LUT R9, R9, 0x2000000, RZ, 0xfc, !PT ;  /* 0x0200000009091812 */ /* 0x000fe400078efcff */
[----:B--2---:R-:W-:-:S02]  /*cbb60*/  ISETP.GE.AND P2, PT, R2, UR22, PT ;  /* 0x0000001602007c0c */ /* 0x004fc4000bf46270 */
[----:B------:R-:W-:Y:S01]  /*cbb70*/  LOP3.LUT R9, R9, 0xfbffffff, RZ, 0xc0, !PT ;  /* 0xfbffffff09097812 */ /* 0x000fe200078ec0ff */
[----:B------:R-:W2:Y:S03]  /*cbb80*/  LDL.LU R2, [R1+0x568] ;  /* 0x0005680001027983 */ /* 0x000ea60000300800 */
[----:B------:R-:W-:Y:S01]  /*cbb90*/  @P0 LOP3.LUT R9, R9, 0x4000000, RZ, 0xfc, !PT ;  /* 0x0400000009090812 */ /* 0x000fe200078efcff */
[----:B------:R-:W2:Y:S02]  /*cbba0*/  LDL.LU R27, [R1+0x564] ;  /* 0x00056400011b7983 */ /* 0x000ea40000300800 */
[----:B------:R-:W-:Y:S02]  /*cbbb0*/  ISETP.GE.AND P1, PT, R0, UR24, PT ;  /* 0x0000001800007c0c */ /* 0x000fe4000bf26270 */
[----:B------:R-:W-:Y:S01]  /*cbbc0*/  LOP3.LUT R9, R9, 0xf7ffffff, RZ, 0xc0, !PT ;  /* 0xf7ffffff09097812 */ /* 0x000fe200078ec0ff */
[----:B------:R-:W2:Y:S03]  /*cbbd0*/  LDL.LU R0, [R1+0x560] ;  /* 0x0005600001007983 */ /* 0x000ea60000300800 */
[----:B------:R-:W-:-:S02]  /*cbbe0*/  @P2 LOP3.LUT R9, R9, 0x8000000, RZ, 0xfc, !PT ;  /* 0x0800000009092812 */ /* 0x000fc400078efcff */
[----:B------:R-:W-:Y:S02]  /*cbbf0*/  R2UR UR28, R21 ;  /* 0x00000000151c72ca */ /* 0x000fe400000e0000 */
[----:B------:R-:W-:Y:S02]  /*cbc00*/  ISETP.GE.AND P0, PT, R17, UR26, PT ;  /* 0x0000001a11007c0c */ /* 0x000fe4000bf06270 */
[----:B------:R-:W-:Y:S01]  /*cbc10*/  LOP3.LUT R9, R9, 0xefffffff, RZ, 0xc0, !PT ;  /* 0xefffffff09097812 */ /* 0x000fe200078ec0ff */
[----:B------:R-:W2:Y:S03]  /*cbc20*/  LDL.LU R17, [R1+0x55c] ;  /* 0x00055c0001117983 */ /* 0x000ea60000300800 */
[----:B------:R-:W-:-:S04]  /*cbc30*/  @P1 LOP3.LUT R9, R9, 0x10000000, RZ, 0xfc, !PT ;  /* 0x1000000009091812 */ /* 0x000fc800078efcff */
[----:B------:R-:W-:-:S04]  /*cbc40*/  LOP3.LUT R9, R9, 0xdfffffff, RZ, 0xc0, !PT ;  /* 0xdfffffff09097812 */ /* 0x000fc800078ec0ff */
[----:B------:R-:W-:Y:S02]  /*cbc50*/  @P0 LOP3.LUT R9, R9, 0x20000000, RZ, 0xfc, !PT ;  /* 0x2000000009090812 */ /* 0x000fe400078efcff */
[----:B------:R-:W-:Y:S02]  /*cbc60*/  ISETP.GE.AND P0, PT, R8, UR32, PT ;  /* 0x0000002008007c0c */ /* 0x000fe4000bf06270 */
[----:B------:R-:W-:Y:S02]  /*cbc70*/  R2UR UR30, R22 ;  /* 0x00000000161e72ca */ /* 0x000fe400000e0000 */
[----:B------:R-:W-:Y:S02]  /*cbc80*/  R2UR UR34, R20 ;  /* 0x00000000142272ca */ /* 0x000fe400000e0000 */
[----:B------:R-:W-:Y:S02]  /*cbc90*/  LOP3.LUT R9, R9, 0xbfffffff, RZ, 0xc0, !PT ;  /* 0xbfffffff09097812 */ /* 0x000fe400078ec0ff */
[----:B---3--:R-:W-:-:S02]  /*cbca0*/  ISETP.GE.AND P2, PT, R15, UR28, PT ;  /* 0x0000001c0f007c0c */ /* 0x008fc4000bf46270 */
[----:B------:R-:W3:Y:S04]  /*cbcb0*/  LDL.LU R15, [R1+0xa34] ;  /* 0x000a3400010f7983 */ /* 0x000ee80000300800 */
[----:B------:R-:W2:Y:S07]  /*cbcc0*/  LDL.LU R8, [R1+0x2ba8] ;  /* 0x002ba80001087983 */ /* 0x000eae0000300800 */
[----:B------:R-:W-:-:S02]  /*cbcd0*/  @P2 LOP3.LUT R9, R9, 0x40000000, RZ, 0xfc, !PT ;  /* 0x4000000009092812 */ /* 0x000fc400078efcff */
[----:B------:R-:W-:Y:S02]  /*cbce0*/  ISETP.GE.AND P1, PT, R4, UR30, PT ;  /* 0x0000001e04007c0c */ /* 0x000fe4000bf26270 */
[----:B------:R-:W3:Y:S01]  /*cbcf0*/  LDL.LU R4, [R1+0xa30] ;  /* 0x000a300001047983 */ /* 0x000ee20000300800 */
[----:B----4-:R-:W-:-:S03]  /*cbd00*/  ISETP.GE.AND P2, PT, R28, UR34, PT ;  /* 0x000000221c007c0c */ /* 0x010fc6000bf46270 */
[----:B------:R-:W4:Y:S01]  /*cbd10*/  LDL.LU R28, [R1+0x9a8] ;  /* 0x0009a800011c7983 */ /* 0x000f220000300800 */
[----:B------:R-:W-:Y:S02]  /*cbd20*/  R2UR UR36, R19 ;  /* 0x00000000132472ca */ /* 0x000fe400000e0000 */
[----:B------:R-:W-:-:S04]  /*cbd30*/  LOP3.LUT R9, R9, 0x7fffffff, RZ, 0xc0, !PT ;  /* 0x7fffffff09097812 */ /* 0x000fc800078ec0ff */
[----:B------:R-:W-:-:S05]  /*cbd40*/  @P1 LOP3.LUT R9, R9, 0x80000000, RZ, 0xfc, !PT ;  /* 0x8000000009091812 */ /* 0x000fca00078efcff */
[----:B------:R-:W-:Y:S01]  /*cbd50*/  STL [R1+0x2b98], R9 ;  /* 0x002b980901007387 */ /* 0x000fe20000100800 */
[----:B------:R-:W-:Y:S02]  /*cbd60*/  R2UR UR42, R13 ;  /* 0x000000000d2a72ca */ /* 0x000fe400000e0000 */
[----:B------:R-:W-:Y:S02]  /*cbd70*/  R2UR UR40, R16 ;  /* 0x00000000102872ca */ /* 0x000fe400000e0000 */
[----:B------:R-:W-:Y:S02]  /*cbd80*/  ISETP.GE.AND P1, PT, R12, UR36, PT ;  /* 0x000000240c007c0c */ /* 0x000fe4000bf26270 */
[----:B------:R-:W4:Y:S01]  /*cbd90*/  LDL.LU R12, [R1+0x9a4] ;  /* 0x0009a400010c7983 */ /* 0x000f220000300800 */
[----:B--2---:R-:W-:-:S04]  /*cbda0*/  LOP3.LUT R8, R8, 0xfffffffe, RZ, 0xc0, !PT ;  /* 0xfffffffe08087812 */ /* 0x004fc800078ec0ff */
[----:B------:R-:W-:Y:S02]  /*cbdb0*/  @P0 LOP3.LUT R8, R8, 0x1, RZ, 0xfc, !PT ;  /* 0x0000000108080812 */ /* 0x000fe400078efcff */
[----:B------:R-:W-:Y:S02]  /*cbdc0*/  ISETP.GE.AND P0, PT, R2, UR38, PT ;  /* 0x0000002602007c0c */ /* 0x000fe4000bf06270 */
[----:B------:R-:W2:Y:S01]  /*cbdd0*/  LDL.LU R2, [R1+0x99c] ;  /* 0x00099c0001027983 */ /* 0x000ea20000300800 */
[----:B------:R-:W-:-:S03]  /*cbde0*/  LOP3.LUT R8, R8, 0xfffffffd, RZ, 0xc0, !PT ;  /* 0xfffffffd08087812 */ /* 0x000fc600078ec0ff */
[----:B------:R-:W2:Y:S01]  /*cbdf0*/  LDL.LU R26, [R1+0x994] ;  /* 0x00099400011a7983 */ /* 0x000ea20000300800 */
[----:B------:R-:W-:-:S04]  /*cbe00*/  @P2 LOP3.LUT R8, R8, 0x2, RZ, 0xfc, !PT ;  /* 0x0000000208082812 */ /* 0x000fc800078efcff */
[----:B------:R-:W-:-:S04]  /*cbe10*/  LOP3.LUT R8, R8, 0xfffffffb, RZ, 0xc0, !PT ;  /* 0xfffffffb08087812 */ /* 0x000fc800078ec0ff */
[----:B------:R-:W-:Y:S02]  /*cbe20*/  @P1 LOP3.LUT R8, R8, 0x4, RZ, 0xfc, !PT ;  /* 0x0000000408081812 */ /* 0x000fe400078efcff */
[----:B------:R-:W-:Y:S02]  /*cbe30*/  ISETP.GE.AND P1, PT, R0, UR42, PT ;  /* 0x0000002a00007c0c */ /* 0x000fe4000bf26270 */
[----:B------:R-:W2:Y:S01]  /*cbe40*/  LDL.LU R0, [R1+0x98c] ;  /* 0x00098c0001007983 */ /* 0x000ea20000300800 */
[----:B------:R-:W-:-:S03]  /*cbe50*/  ISETP.GE.AND P2, PT, R27, UR40, PT ;  /* 0x000000281b007c0c */ /* 0x000fc6000bf46270 */
[----:B------:R-:W2:Y:S01]  /*cbe60*/  LDL.LU R27, [R1+0x988] ;  /* 0x00098800011b7983 */ /* 0x000ea20000300800 */
[----:B------:R-:W-:-:S04]  /*cbe70*/  LOP3.LUT R8, R8, 0xfffffff7, RZ, 0xc0, !PT ;  /* 0xfffffff708087812 */ /* 0x000fc800078ec0ff */
[----:B------:R-:W-:Y:S02]  /*cbe80*/  @P0 LOP3.LUT R8, R8, 0x8, RZ, 0xfc, !PT ;  /* 0x0000000808080812 */ /* 0x000fe400078efcff */
[----:B------:R-:W-:Y:S02]  /*cbe90*/  ISETP.GE.AND P0, PT, R17, UR60, PT ;  /* 0x0000003c11007c0c */ /* 0x000fe4000bf06270 */
[----:B------:R-:W2:Y:S01]  /*cbea0*/  LDL.LU R17, [R1+0x980] ;  /* 0x0009800001117983 */ /* 0x000ea20000300800 */
[----:B---3--:R-:W-:-:S03]  /*cbeb0*/  R2UR UR52, R15 ;  /* 0x000000000f3472ca */ /* 0x008fc600000e0000 */
[----:B------:R-:W3:Y:S01]  /*cbec0*/  LDL.LU R15, [R1+0x97c] ;  /* 0x00097c00010f7983 */ /* 0x000ee20000300800 */
[----:B------:R-:W-:-:S03]  /*cbed0*/  R2UR UR50, R4 ;  /* 0x00000000043272ca */ /* 0x000fc600000e0000 */
[----:B------:R-:W3:Y:S01]  /*cbee0*/  LDL.LU R4, [R1+0x884] ;  /* 0x0008840001047983 */ /* 0x000ee20000300800 */
[----:B----4-:R-:W-:-:S03]  /*cbef0*/  R2UR UR48, R28 ;  /* 0x000000001c3072ca */ /* 0x010fc600000e0000 */
[----:B------:R-:W4:Y:S04]  /*cbf00*/  LDL.LU R10, [R1+0x880] ;  /* 0x00088000010a7983 */ /* 0x000f280000300800 */
[----:B------:R-:W4:Y:S04]  /*cbf10*/  LDL.LU R3, [R1+0x7ec] ;  /* 0x0007ec0001037983 */ /* 0x000f280000300800 */
[----:B------:R-:W4:Y:S04]  /*cbf20*/  LDL.LU R28, [R1+0x7e8] ;  /* 0x0007e800011c7983 */ /* 0x000f280000300800 */
[----:B------:R-:W4:Y:S04]  /*cbf30*/  LDL.LU R14, [R1+0x7e4] ;  /* 0x0007e400010e7983 */ /* 0x000f280000300800 */
[----:B------:R-:W4:Y:S01]  /*cbf40*/  LDL.LU R18, [R1+0x7e0] ;  /* 0x0007e00001127983 */ /* 0x000f220000300800 */
[----:B------:R-:W-:-:S03]  /*cbf50*/  R2UR UR46, R12 ;  /* 0x000000000c2e72ca */ /* 0x000fc600000e0000 */
[----:B------:R-:W4:Y:S04]  /*cbf60*/  LDL.LU R12, [R1+0x7dc] ;  /* 0x0007dc00010c7983 */ /* 0x000f280000300800 */
[----:B------:R-:W4:Y:S04]  /*cbf70*/  LDL.LU R25, [R1+0x7d8] ;  /* 0x0007d80001197983 */ /* 0x000f280000300800 */
[----:B------:R-:W4:Y:S01]  /*cbf80*/  LDL.LU R24, [R1+0x7d4] ;  /* 0x0007d40001187983 */ /* 0x000f220000300800 */
[----:B--2---:R-:W-:-:S03]  /*cbf90*/  R2UR UR57, R2 ;  /* 0x00000000023972ca */ /* 0x004fc600000e0000 */
[----:B------:R-:W2:Y:S01]  /*cbfa0*/  LDL.LU R2, [R1+0x7d0] ;  /* 0x0007d00001027983 */ /* 0x000ea20000300800 */
[----:B------:R-:W-:-:S03]  /*cbfb0*/  R2UR UR44, R26 ;  /* 0x000000001a2c72ca */ /* 0x000fc600000e0000 */
[----:B------:R-:W2:Y:S04]  /*cbfc0*/  LDL.LU R23, [R1+0x7cc] ;  /* 0x0007cc0001177983 */ /* 0x000ea80000300800 */
        /* <DEDUP_REMOVED lines=14> */
[----:B------:R-:W3:Y:S04]  /*cc0b0*/  LDL.LU R11, [R1+0x558] ;  /* 0x00055800010b7983 */ /* 0x000ee80000300800 */
[----:B------:R-:W3:Y:S01]  /*cc0c0*/  LDL.LU R15, [R1+0x554] ;  /* 0x00055400010f7983 */ /* 0x000ee20000300800 */
[----:B------:R-:W-:-:S03]  /*cc0d0*/  R2UR UR59, R4 ;  /* 0x00000000043b72ca */ /* 0x000fc600000e0000 */
[----:B------:R-:W3:Y:S01]  /*cc0e0*/  LDL.LU R4, [R1+0x550] ;  /* 0x0005500001047983 */ /* 0x000ee20000300800 */
[----:B----4-:R-:W-:-:S03]  /*cc0f0*/  R2UR UR10, R28 ;  /* 0x000000001c0a72ca */ /* 0x010fc600000e0000 */
[----:B------:R-:W4:Y:S01]  /*cc100*/  LDL.LU R28, [R1+0x42c] ;  /* 0x00042c00011c7983 */ /* 0x000f220000300800 */
[----:B------:R-:W-:-:S03]  /*cc110*/  R2UR UR16, R12 ;  /* 0x000000000c1072ca */ /* 0x000fc600000e0000 */
[----:B------:R-:W4:Y:S01]  /*cc120*/  LDL.LU R12, [R1+0x428] ;  /* 0x00042800010c7983 */ /* 0x000f220000300800 */
[----:B------:R-:W-:-:S04]  /*cc130*/  LOP3.LUT R8, R8, 0xffffffef, RZ, 0xc0, !PT ;  /* 0xffffffef08087812 */ /* 0x000fc800078ec0ff */
[----:B------:R-:W-:-:S04]  /*cc140*/  @P2 LOP3.LUT R8, R8, 0x10, RZ, 0xfc, !PT ;  /* 0x0000001008082812 */ /* 0x000fc800078efcff */
[----:B------:R-:W-:-:S04]  /*cc150*/  LOP3.LUT R8, R8, 0xffffffdf, RZ, 0xc0, !PT ;  /* 0xffffffdf08087812 */ /* 0x000fc800078ec0ff */
[----:B------:R-:W-:-:S04]  /*cc160*/  @P1 LOP3.LUT R8, R8, 0x20, RZ, 0xfc, !PT ;  /* 0x0000002008081812 */ /* 0x000fc800078efcff */
[----:B------:R-:W-:-:S04]  /*cc170*/  LOP3.LUT R8, R8, 0xffffffbf, RZ, 0xc0, !PT ;  /* 0xffffffbf08087812 */ /* 0x000fc800078ec0ff */
[----:B------:R-:W-:-:S04]  /*cc180*/  @P0 LOP3.LUT R8, R8, 0x40, RZ, 0xfc, !PT ;  /* 0x0000004008080812 */ /* 0x000fc800078efcff */
[----:B------:R-:W-:Y:S02]  /*cc190*/  LOP3.LUT R8, R8, 0xffffff7f, RZ, 0xc0, !PT ;  /* 0xffffff7f08087812 */ /* 0x000fe400078ec0ff */
[----:B--2---:R-:W-:Y:S02]  /*cc1a0*/  R2UR UR22, R2 ;  /* 0x00000000021672ca */ /* 0x004fe400000e0000 */
[----:B------:R-:W2:Y:S01]  /*cc1b0*/  LDL.LU R2, [R1+0x424] ;  /* 0x0004240001027983 */ /* 0x000ea20000300800 */
[----:B------:R-:W-:-:S03]  /*cc1c0*/  R2UR UR28, R26 ;  /* 0x000000001a1c72ca */ /* 0x000fc600000e0000 */
[----:B------:R-:W2:Y:S01]  /*cc1d0*/  LDL.LU R26, [R1+0x420] ;  /* 0x00042000011a7983 */ /* 0x000ea20000300800 */
[----:B------:R-:W-:-:S03]  /*cc1e0*/  R2UR UR32, R0 ;  /* 0x00000000002072ca */ /* 0x000fc600000e0000 */
[----:B------:R-:W2:Y:S01]  /*cc1f0*/  LDL.LU R0, [R1+0x41c] ;  /* 0x00041c0001007983 */ /* 0x000ea20000300800 */
[----:B------:R-:W-:-:S03]  /*cc200*/  R2UR UR38, R27 ;  /* 0x000000001b2672ca */ /* 0x000fc600000e0000 */
[----:B------:R-:W2:Y:S01]  /*cc210*/  LDL.LU R27, [R1+0x418] ;  /* 0x00041800011b7983 */ /* 0x000ea20000300800 */
[----:B------:R-:W-:-:S03]  /*cc220*/  R2UR UR42, R17 ;  /* 0x00000000112a72ca */ /* 0x000fc600000e0000 */
[----:B------:R-:W2:Y:S01]  /*cc230*/  LDL.LU R17, [R1+0x414] ;  /* 0x0004140001117983 */ /* 0x000ea20000300800 */
[----:B---3--:R-:W-:Y:S02]  /*cc240*/  ISETP.GE.AND P0, PT, R11, UR52, PT ;  /* 0x000000340b007c0c */ /* 0x008fe4000bf06270 */
[----:B------:R-:W-:Y:S02]  /*cc250*/  ISETP.GE.AND P2, PT, R15, UR50, PT ;  /* 0x000000320f007c0c */ /* 0x000fe4000bf46270 */
[----:B------:R-:W3:Y:S01]  /*cc260*/  LDL.LU R15, [R1+0x410] ;  /* 0x00041000010f7983 */ /* 0x000ee20000300800 */
[----:B------:R-:W-:-:S03]  /*cc270*/  ISETP.GE.AND P1, PT, R4, UR48, PT ;  /* 0x0000003004007c0c */ /* 0x000fc6000bf26270 */
[----:B------:R-:W3:Y:S05]  /*cc280*/  LDL.LU R4, [R1+0x40c] ;  /* 0x00040c0001047983 */ /* 0x000eea0000300800 */
[----:B------:R-:W-:Y:S02]  /*cc290*/  @P0 LOP3.LUT R8, R8, 0x80, RZ, 0xfc, !PT ;  /* 0x0000008008080812 */ /* 0x000fe400078efcff */
[----:B----4-:R-:W-:Y:S02]  /*cc2a0*/  ISETP.GE.AND P0, PT, R28, UR46, PT ;  /* 0x0000002e1c007c0c */ /* 0x010fe4000bf06270 */
[----:B------:R-:W4:Y:S01]  /*cc2b0*/  LDL.LU R28, [R1+0x408] ;  /* 0x00040800011c7983 */ /* 0x000f220000300800 */
[----:B------:R-:W-:-:S04]  /*cc2c0*/  LOP3.LUT R8, R8, 0xfffffeff, RZ, 0xc0, !PT ;  /* 0xfffffeff08087812 */ /* 0x000fc800078ec0ff */
[----:B------:R-:W-:-:S04]  /*cc2d0*/  @P2 LOP3.LUT R8, R8, 0x100, RZ, 0xfc, !PT ;  /* 0x0000010008082812 */ /* 0x000fc800078efcff */
[----:B------:R-:W-:-:S04]  /*cc2e0*/  LOP3.LUT R8, R8, 0xfffffdff, RZ, 0xc0, !PT ;  /* 0xfffffdff08087812 */ /* 0x000fc800078ec0ff */
[----:B------:R-:W-:Y:S02]  /*cc2f0*/  @P1 LOP3.LUT R8, R8, 0x200, RZ, 0xfc, !PT ;  /* 0x0000020008081812 */ /* 0x000fe400078efcff */
[----:B------:R-:W-:Y:S02]  /*cc300*/  ISETP.GE.AND P2, PT, R12, UR57, PT ;  /* 0x000000390c007c0c */ /* 0x000fe4000bf46270 */
[----:B------:R-:W-:Y:S01]  /*cc310*/  LOP3.LUT R8, R8, 0xfffffbff, RZ, 0xc0, !PT ;  /* 0xfffffbff08087812 */ /* 0x000fe200078ec0ff */
[----:B------:R-:W4:Y:S03]  /*cc320*/  LDL.LU R12, [R1+0x404] ;  /* 0x00040400010c7983 */ /* 0x000f260000300800 */
[----:B------:R-:W-:-:S04]  /*cc330*/  @P0 LOP3.LUT R8, R8, 0x400, RZ, 0xfc, !PT ;  /* 0x0000040008080812 */ /* 0x000fc800078efcff */
[----:B------:R-:W-:-:S04]  /*cc340*/  LOP3.LUT R8, R8, 0xfffff7ff, RZ, 0xc0, !PT ;  /* 0xfffff7ff08087812 */ /* 0x000fc800078ec0ff */
[----:B------:R-:W-:-:S04]  /*cc350*/  @P2 LOP3.LUT R8, R8, 0x800, RZ, 0xfc, !PT ;  /* 0x0000080008082812 */ /* 0x000fc800078efcff */
[----:B------:R-:W-:Y:S02]  /*cc360*/  LOP3.LUT R8, R8, 0xffffefff, RZ, 0xc0, !PT ;  /* 0xffffefff08087812 */ /* 0x000fe400078ec0ff */
[----:B------:R-:W-:Y:S02]  /*cc370*/  R2UR UR58, R10 ;  /* 0x000000000a3a72ca */ /* 0x000fe400000e0000 */
[----:B------:R-:W-:Y:S02]  /*cc380*/  R2UR UR8, R3 ;  /* 0x00000000030872ca */ /* 0x000fe400000e0000 */
[----:B------:R-:W-:Y:S02]  /*cc390*/  R2UR UR14, R18 ;  /* 0x00000000120e72ca */ /* 0x000fe400000e0000 */
[----:B--2---:R-:W-:Y:S02]  /*cc3a0*/  ISETP.GE.AND P1, PT, R2, UR44, PT ;  /* 0x0000002c02007c0c */ /* 0x004fe4000bf26270 */
[----:B------:R-:W2:Y:S01]  /*cc3b0*/  LDL.LU R2, [R1+0x400] ;  /* 0x0004000001027983 */ /* 0x000ea20000300800 */
[----:B------:R-:W-:-:S10]  /*cc3c0*/  ISETP.GE.AND P0, PT, R26, UR55, PT ;  /* 0x000000371a007c0c */ /* 0x000fd4000bf06270 */
[----:B------:R-:W-:-:S04]  /*cc3d0*/  @P1 LOP3.LUT R8, R8, 0x1000, RZ, 0xfc, !PT ;  /* 0x0000100008081812 */ /* 0x000fc800078efcff */
[----:B------:R-:W-:Y:S02]  /*cc3e0*/  LOP3.LUT R8, R8, 0xffffdfff, RZ, 0xc0, !PT ;  /* 0xffffdfff08087812 */ /* 0x000fe400078ec0ff */
[----:B------:R-:W-:Y:S02]  /*cc3f0*/  ISETP.GE.AND P2, PT, R0, UR6, PT ;  /* 0x0000000600007c0c */ /* 0x000fe4000bf46270 */
[----:B------:R-:W2:Y:S01]  /*cc400*/  LDL.LU R0, [R1+0x3f8] ;  /* 0x0003f80001007983 */ /* 0x000ea20000300800 */
[----:B------:R-:W-:-:S04]  /*cc410*/  @P0 LOP3.LUT R8, R8, 0x2000, RZ, 0xfc, !PT ;  /* 0x0000200008080812 */ /* 0x000fc800078efcff */
[----:B------:R-:W-:Y:S02]  /*cc420*/  LOP3.LUT R8, R8, 0xffffbfff, RZ, 0xc0, !PT ;  /* 0xffffbfff08087812 */ /* 0x000fe400078ec0ff */
[----:B------:R-:W-:-:S04]  /*cc430*/  ISETP.GE.AND P1, PT, R27, UR56, PT ;  /* 0x000000381b007c0c */ /* 0x000fc8000bf26270 */
[----:B------:R-:W-:-:S04]  /*cc440*/  @P2 LOP3.LUT R8, R8, 0x4000, RZ, 0xfc, !PT ;  /* 0x0000400008082812 */ /* 0x000fc800078efcff */
[----:B------:R-:W-:Y:S02]  /*cc450*/  LOP3.LUT R8, R8, 0xffff7fff, RZ, 0xc0, !PT ;  /* 0xffff7fff08087812 */ /* 0x000fe400078ec0ff */
[----:B------:R-:W-:Y:S02]  /*cc460*/  ISETP.GE.AND P0, PT, R17, UR54, PT ;  /* 0x0000003611007c0c */ /* 0x000fe4000bf06270 */
[----:B------:R-:W2:Y:S01]  /*cc470*/  LDL.LU R17, [R1+0x3f4] ;  /* 0x0003f40001117983 */ /* 0x000ea20000300800 */
[----:B------:R-:W-:-:S04]  /*cc480*/  @P1 LOP3.LUT R8, R8, 0x8000, RZ, 0xfc, !PT ;  /* 0x0000800008081812 */ /* 0x000fc800078efcff */
[----:B------:R-:W-:Y:S02]  /*cc490*/  LOP3.LUT R8, R8, 0xfffdffff, RZ, 0xc0, !PT ;  /* 0xfffdffff08087812 */ /* 0x000fe400078ec0ff */
[----:B---3--:R-:W-:-:S04]  /*cc4a0*/  ISETP.GE.AND P2, PT, R15, UR59, PT ;  /* 0x0000003b0f007c0c */ /* 0x008fc8000bf46270 */
[----:B------:R-:W-:Y:S01]  /*cc4b0*/  @P0 LOP3.LUT R8, R8, 0x20000, RZ, 0xfc, !PT ;  /* 0x0002000008080812 */ /* 0x000fe200078efcff */
[----:B------:R-:W3:Y:S01]  /*cc4c0*/  LDL.LU R15, [R1+0x3f0] ;  /* 0x0003f000010f7983 */ /* 0x000ee20000300800 */
[----:B------:R-:W-:Y:S02]  /*cc4d0*/  ISETP.GE.AND P1, PT, R4, UR58, PT ;  /* 0x0000003a04007c0c */ /* 0x000fe4000bf26270 */
[----:B------:R-:W-:Y:S01]  /*cc4e0*/  LOP3.LUT R8, R8, 0xfff7ffff, RZ, 0xc0, !PT ;  /* 0xfff7ffff08087812 */ /* 0x000fe200078ec0ff */
[----:B------:R-:W3:Y:S04]  /*cc4f0*/  LDL.LU R4, [R1+0x3ec] ;  /* 0x0003ec0001047983 */ /* 0x000ee80000300800 */
[----:B------:R-:W-:Y:S02]  /*cc500*/  @P2 LOP3.LUT R8, R8, 0x80000, RZ, 0xfc, !PT ;  /* 0x0008000008082812 */ /* 0x000fe400078efcff */
[----:B----4-:R-:W-:-:S02]  /*cc510*/  ISETP.GE.AND P0, PT, R28, UR8, PT ;  /* 0x000000081c007c0c */ /* 0x010fc4000bf06270 */
[----:B------:R-:W-:-:S04]  /*cc520*/  LOP3.LUT R8, R8, 0xff7fffff, RZ, 0xc0, !PT ;  /* 0xff7fffff08087812 */ /* 0x000fc800078ec0ff */
[----:B------:R-:W-:-:S04]  /*cc530*/  @P1 LOP3.LUT R8, R8, 0x800000, RZ, 0xfc, !PT ;  /* 0x0080000008081812 */ /* 0x000fc800078efcff */
[----:B------:R-:W-:-:S04]  /*cc540*/  LOP3.LUT R8, R8, 0xfdffffff, RZ, 0xc0, !PT ;  /* 0xfdffffff08087812 */ /* 0x000fc800078ec0ff */
[----:B------:R-:W-:Y:S02]  /*cc550*/  @P0 LOP3.LUT R8, R8, 0x2000000, RZ, 0xfc, !PT ;  /* 0x0200000008080812 */ /* 0x000fe400078efcff */
[----:B------:R-:W-:Y:S02]  /*cc560*/  ISETP.GE.AND P0, PT, R7, UR14, PT ;  /* 0x0000000e07007c0c */ /* 0x000fe4000bf06270 */
[----:B------:R-:W4:Y:S01]  /*cc570*/  LDL.LU R7, [R1+0x2ba4] ;  /* 0x002ba40001077983 */ /* 0x000f220000300800 */
[----:B------:R-:W-:Y:S02]  /*cc580*/  R2UR UR12, R14 ;  /* 0x000000000e0c72ca */ /* 0x000fe400000e0000 */
[----:B------:R-:W-:Y:S01]  /*cc590*/  ISETP.GE.AND P2, PT, R12, UR10, PT ;  /* 0x0000000a0c007c0c */ /* 0x000fe2000bf46270 */
[----:B------:R-:W3:Y:S01]  /*cc5a0*/  LDL.LU R27, [R1+0x3e0] ;  /* 0x0003e000011b7983 */ /* 0x000ee20000300800 */
[----:B------:R-:W-:Y:S02]  /*cc5b0*/  R2UR UR18, R25 ;  /* 0x00000000191272ca */ /* 0x000fe400000e0000 */
[----:B------:R-:W-:Y:S01]  /*cc5c0*/  LOP3.LUT R8, R8, 0xefffffff, RZ, 0xc0, !PT ;  /* 0xefffffff08087812 */ /* 0x000fe200078ec0ff */
[----:B------:R-:W3:Y:S01]  /*cc5d0*/  LDL.LU R28, [R1+0x3dc] ;  /* 0x0003dc00011c7983 */ /* 0x000ee20000300800 */
[----:B------:R-:W-:-:S02]  /*cc5e0*/  R2UR UR20, R24 ;  /* 0x00000000181472ca */ /* 0x000fc400000e0000 */
[----:B------:R-:W-:Y:S01]  /*cc5f0*/  R2UR UR26, R21 ;  /* 0x00000000151a72ca */ /* 0x000fe200000e0000 */
[----:B------:R-:W3:Y:S04]  /*cc600*/  LDL.LU R12, [R1+0x3d8] ;  /* 0x0003d800010c7983 */ /* 0x000ee80000300800 */
[----:B------:R-:W-:-:S04]  /*cc610*/  @P2 LOP3.LUT R8, R8, 0x10000000, RZ, 0xfc, !PT ;  /* 0x1000000008082812 */ /* 0x000fc800078efcff */
[----:B------:R-:W-:Y:S02]  /*cc620*/  LOP3.LUT R8, R8, 0xdfffffff, RZ, 0xc0, !PT ;  /* 0xdfffffff08087812 */ /* 0x000fe400078ec0ff */
[----:B------:R-:W-:Y:S02]  /*cc630*/  R2UR UR24, R23 ;  /* 0x00000000171872ca */ /* 0x000fe400000e0000 */
[----:B--2---:R-:W-:Y:S02]  /*cc640*/  ISETP.GE.AND P1, PT, R2, UR12, PT ;  /* 0x0000000c02007c0c */ /* 0x004fe4000bf26270 */
[----:B------:R-:W2:Y:S11]  /*cc650*/  LDL.LU R2, [R1+0x3d4] ;  /* 0x0003d40001027983 */ /* 0x000eb60000300800 */
[----:B------:R-:W-:-:S02]  /*cc660*/  @P1 LOP3.LUT R8, R8, 0x20000000, RZ, 0xfc, !PT ;  /* 0x2000000008081812 */ /* 0x000fc400078efcff */
[----:B------:R-:W-:-:S03]  /*cc670*/  ISETP.GE.AND P2, PT, R0, UR16, PT ;  /* 0x0000001000007c0c */ /* 0x000fc6000bf46270 */
[----:B------:R0:W-:Y:S04]  /*cc680*/  STL [R1+0x2b9c], R8 ;  /* 0x002b9c0801007387 */ /* 0x0001e80000100800 */
[----:B------:R-:W2:Y:S01]  /*cc690*/  LDL.LU R0, [R1+0x3d0] ;  /* 0x0003d00001007983 */ /* 0x000ea20000300800 */
[----:B------:R-:W-:-:S03]  /*cc6a0*/  ISETP.GE.AND P1, PT, R17, UR18, PT ;  /* 0x0000001211007c0c */ /* 0x000fc6000bf26270 */
[----:B------:R-:W2:Y:S01]  /*cc6b0*/  LDL.LU R17, [R1+0x3cc] ;  /* 0x0003cc0001117983 */ /* 0x000ea20000300800 */
[----:B----4-:R-:W-:-:S04]  /*cc6c0*/  LOP3.LUT R7, R7, 0xfffffffe, RZ, 0xc0, !PT ;  /* 0xfffffffe07077812 */ /* 0x010fc800078ec0ff */
[----:B------:R-:W-:-:S04]  /*cc6d0*/  @P0 LOP3.LUT R7, R7, 0x1, RZ, 0xfc, !PT ;  /* 0x0000000107070812 */ /* 0x000fc800078efcff */
[----:B------:R-:W-:-:S04]  /*cc6e0*/  LOP3.LUT R7, R7, 0xfffffffd, RZ, 0xc0, !PT ;  /* 0xfffffffd07077812 */ /* 0x000fc800078ec0ff */
[----:B------:R-:W-:Y:S02]  /*cc6f0*/  @P2 LOP3.LUT R7, R7, 0x2, RZ, 0xfc, !PT ;  /* 0x0000000207072812 */ /* 0x000fe400078efcff */
[----:B---3--:R-:W-:Y:S02]  /*cc700*/  ISETP.GE.AND P0, PT, R15, UR20, PT ;  /* 0x000000140f007c0c */ /* 0x008fe4000bf06270 */
[----:B------:R-:W-:Y:S01]  /*cc710*/  LOP3.LUT R7, R7, 0xfffffff7, RZ, 0xc0, !PT ;  /* 0xfffffff707077812 */ /* 0x000fe200078ec0ff */
[----:B------:R-:W3:Y:S03]  /*cc720*/  LDL.LU R15, [R1+0x3c8] ;  /* 0x0003c800010f7983 */ /* 0x000ee60000300800 */
[----:B------:R-:W-:-:S04]  /*cc730*/  @P1 LOP3.LUT R7, R7, 0x8, RZ, 0xfc, !PT ;  /* 0x0000000807071812 */ /* 0x000fc800078efcff */
[----:B------:R-:W-:Y:S02]  /*cc740*/  LOP3.LUT R7, R7, 0xffffffdf, RZ, 0xc0, !PT ;  /* 0xffffffdf07077812 */ /* 0x000fe400078ec0ff */
[----:B------:R-:W-:Y:S02]  /*cc750*/  ISETP.GE.AND P2, PT, R4, UR22, PT ;  /* 0x0000001604007c0c */ /* 0x000fe4000bf46270 */
[----:B------:R-:W-:Y:S01]  /*cc760*/  @P0 LOP3.LUT R7, R7, 0x20, RZ, 0xfc, !PT ;  /* 0x0000002007070812 */ /* 0x000fe200078efcff */
[----:B------:R-:W4:Y:S01]  /*cc770*/  LDL.LU R4, [R1+0x3c4] ;  /* 0x0003c40001047983 */ /* 0x000f220000300800 */
[----:B------:R-:W-:Y:S02]  /*cc780*/  ISETP.GE.AND P0, PT, R5, UR26, PT ;  /* 0x0000001a05007c0c */ /* 0x000fe4000bf06270 */
[----:B------:R-:W-:Y:S01]  /*cc790*/  ISETP.GE.AND P1, PT, R29, UR24, PT ;  /* 0x000000181d007c0c */ /* 0x000fe2000bf26270 */
[----:B------:R-:W3:Y:S04]  /*cc7a0*/  LDL.LU R5, [R1+0x7a0] ;  /* 0x0007a00001057983 */ /* 0x000ee80000300800 */
[----:B------:R-:W3:Y:S04]  /*cc7b0*/  LDL.LU R29, [R1+0x79c] ;  /* 0x00079c00011d7983 */ /* 0x000ee80000300800 */
[----:B0-----:R-:W2:Y:S01]  /*cc7c0*/  LDL.LU R8, [R1+0x794] ;  /* 0x0007940001087983 */ /* 0x001ea20000300800 */
[----:B------:R-:W-:-:S04]  /*cc7d0*/  LOP3.LUT R7, R7, 0xffffff7f, RZ, 0xc0, !PT ;  /* 0xffffff7f07077812 */ /* 0x000fc800078ec0ff */
[----:B------:R-:W-:Y:S02]  /*cc7e0*/  @P2 LOP3.LUT R7, R7, 0x80, RZ, 0xfc, !PT ;  /* 0x0000008007072812 */ /* 0x000fe400078efcff */
[----:B------:R-:W-:Y:S02]  /*cc7f0*/  R2UR UR30, R22 ;  /* 0x00000000161e72ca */ /* 0x000fe400000e0000 */
[----:B------:R-:W-:-:S04]  /*cc800*/  LOP3.LUT R7, R7, 0xfffffdff, RZ, 0xc0, !PT ;  /* 0xfffffdff07077812 */ /* 0x000fc800078ec0ff */
[----:B------:R-:W-:Y:S02]  /*cc810*/  @P1 LOP3.LUT R7, R7, 0x200, RZ, 0xfc, !PT ;  /* 0x0000020007071812 */ /* 0x000fe400078efcff */
[----:B------:R-:W-:Y:S02]  /*cc820*/  ISETP.GE.AND P2, PT, R27, UR28, PT ;  /* 0x0000001c1b007c0c */ /* 0x000fe4000bf46270 */
[----:B------:R-:W-:-:S04]  /*cc830*/  LOP3.LUT R7, R7, 0xfffff7ff, RZ, 0xc0, !PT ;  /* 0xfffff7ff07077812 */ /* 0x000fc800078ec0ff */
[----:B------:R-:W-:Y:S02]  /*cc840*/  @P0 LOP3.LUT R7, R7, 0x800, RZ, 0xfc, !PT ;  /* 0x0000080007070812 */ /* 0x000fe400078efcff */
[----:B------:R-:W-:Y:S02]  /*cc850*/  ISETP.GE.AND P1, PT, R28, UR30, PT ;  /* 0x0000001e1c007c0c */ /* 0x000fe4000bf26270 */
[----:B------:R-:W-:Y:S02]  /*cc860*/  LOP3.LUT R7, R7, 0xffffdfff, RZ, 0xc0, !PT ;  /* 0xffffdfff07077812 */ /* 0x000fe400078ec0ff */
[----:B------:R-:W-:Y:S02]  /*cc870*/  R2UR UR34, R20 ;  /* 0x00000000142272ca */ /* 0x000fe400000e0000 */
[----:B------:R-:W-:Y:S02]  /*cc880*/  @P2 LOP3.LUT R7, R7, 0x2000, RZ, 0xfc, !PT ;  /* 0x0000200007072812 */ /* 0x000fe400078efcff */
[----:B------:R-:W-:-:S02]  /*cc890*/  ISETP.GE.AND P0, PT, R12, UR32, PT ;  /* 0x000000200c007c0c */ /* 0x000fc4000bf06270 */
[----:B------:R-:W-:Y:S02]  /*cc8a0*/  LOP3.LUT R7, R7, 0xffffbfff, RZ, 0xc0, !PT ;  /* 0xffffbfff07077812 */ /* 0x000fe400078ec0ff */
[----:B------:R-:W-:Y:S02]  /*cc8b0*/  R2UR UR36, R19 ;  /* 0x00000000132472ca */ /* 0x000fe400000e0000 */
[----:B------:R-:W-:Y:S01]  /*cc8c0*/  @P1 LOP3.LUT R7, R7, 0x4000, RZ, 0xfc, !PT ;  /* 0x0000400007071812 */ /* 0x000fe200078efcff */
[----:B--2---:R0:W-:Y:S04]  /*cc8d0*/  STL [R1+0x2ba0], R8 ;  /* 0x002ba00801007387 */ /* 0x0041e80000100800 */
[----:B0-----:R-:W2:Y:S01]  /*cc8e0*/  LDL.LU R8, [R1+0x798] ;  /* 0x0007980001087983 */ /* 0x001ea20000300800 */
[----:B------:R-:W-:-:S02]  /*cc8f0*/  ISETP.GE.AND P2, PT, R2, UR34, PT ;  /* 0x0000002202007c0c */ /* 0x000fc4000bf46270 */
[----:B------:R-:W-:Y:S01]  /*cc900*/  LOP3.LUT R7, R7, 0xfffdffff, RZ, 0xc0, !PT ;  /* 0xfffdffff07077812 */ /* 0x000fe200078ec0ff */
[----:B------:R-:W2:Y:S03]  /*cc910*/  LDL.LU R9, [R1+0x790] ;  /* 0x0007900001097983 */ /* 0x000ea60000300800 */
[----:B------:R-:W-:Y:S01]  /*cc920*/  @P0 LOP3.LUT R7, R7, 0x20000, RZ, 0xfc, !PT ;  /* 0x0002000007070812 */ /* 0x000fe200078efcff */
[----:B------:R-:W2:Y:S01]  /*cc930*/  LDL.LU R10, [R1+0x78c] ;  /* 0x00078c00010a7983 */ /* 0x000ea20000300800 */
[----:B------:R-:W-:Y:S02]  /*cc940*/  ISETP.GE.AND P1, PT, R0, UR36, PT ;  /* 0x0000002400007c0c */ /* 0x000fe4000bf26270 */
[----:B------:R-:W-:Y:S01]  /*cc950*/  LOP3.LUT R7, R7, 0xfffbffff, RZ, 0xc0, !PT ;  /* 0xfffbffff07077812 */ /* 0x000fe200078ec0ff */
[----:B------:R-:W2:Y:S03]  /*cc960*/  LDL.LU R14, [R1+0x788] ;  /* 0x00078800010e7983 */ /* 0x000ea60000300800 */
[----:B------:R-:W-:Y:S01]  /*cc970*/  @P2 LOP3.LUT R7, R7, 0x40000, RZ, 0xfc, !PT ;  /* 0x0004000007072812 */ /* 0x000fe200078efcff */
[----:B------:R-:W2:Y:S01]  /*cc980*/  LDL.LU R3, [R1+0x784] ;  /* 0x0007840001037983 */ /* 0x000ea20000300800 */
[----:B------:R-:W-:-:S02]  /*cc990*/  ISETP.GE.AND P0, PT, R17, UR38, PT ;  /* 0x0000002611007c0c */ /* 0x000fc4000bf06270 */
[----:B------:R-:W-:Y:S01]  /*cc9a0*/  R2UR UR60, R13 ;  /* 0x000000000d3c72ca */ /* 0x000fe200000e0000 */
[----:B------:R-:W2:Y:S01]  /*cc9b0*/  LDL.LU R18, [R1+0x780] ;  /* 0x0007800001127983 */ /* 0x000ea20000300800 */
[----:B------:R-:W-:-:S03]  /*cc9c0*/  LOP3.LUT R7, R7, 0xffdfffff, RZ, 0xc0, !PT ;  /* 0xffdfffff07077812 */ /* 0x000fc600078ec0ff */
[----:B------:R-:W2:Y:S01]  /*cc9d0*/  LDL.LU R25, [R1+0x77c] ;  /* 0x00077c0001197983 */ /* 0x000ea20000300800 */
[----:B------:R-:W-:-:S03]  /*cc9e0*/  @P1 LOP3.LUT R7, R7, 0x200000, RZ, 0xfc, !PT ;  /* 0x0020000007071812 */ /* 0x000fc600078efcff */
[----:B------:R-:W2:Y:S04]  /*cc9f0*/  LDL.LU R24, [R1+0x778] ;  /* 0x0007780001187983 */ /* 0x000ea80000300800 */
[----:B------:R-:W2:Y:S01]  /*cca00*/  LDL.LU R23, [R1+0x774] ;  /* 0x0007740001177983 */ /* 0x000ea20000300800 */
[----:B------:R-:W-:-:S03]  /*cca10*/  R2UR UR40, R16 ;  /* 0x00000000102872ca */ /* 0x000fc600000e0000 */
[----:B------:R-:W2:Y:S04]  /*cca20*/  LDL.LU R21, [R1+0x770] ;  /* 0x0007700001157983 */ /* 0x000ea80000300800 */
[----:B------:R-:W2:Y:S01]  /*cca30*/  LDL.LU R22, [R1+0x76c] ;  /* 0x00076c0001167983 */ /* 0x000ea20000300800 */
[----:B------:R-:W-:-:S03]  /*cca40*/  LOP3.LUT R7, R7, 0xffbfffff, RZ, 0xc0, !PT ;  /* 0xffbfffff07077812 */ /* 0x000fc600078ec0ff */
[----:B------:R-:W2:Y:S04]  /*cca50*/  LDL.LU R20, [R1+0x768] ;  /* 0x0007680001147983 */ /* 0x000ea80000300800 */
[----:B------:R-:W2:Y:S04]  /*cca60*/  LDL.LU R19, [R1+0x764] ;  /* 0x0007640001137983 */ /* 0x000ea80000300800 */
[----:B------:R-:W2:Y:S04]  /*cca70*/  LDL.LU R16, [R1+0x760] ;  /* 0x0007600001107983 */ /* 0x000ea80000300800 */
[----:B------:R-:W2:Y:S01]  /*cca80*/  LDL.LU R13, [R1+0x75c] ;  /* 0x00075c00010d7983 */ /* 0x000ea20000300800 */
[----:B----4-:R-:W-:-:S03]  /*cca90*/  ISETP.GE.AND P1, PT, R4, UR42, PT ;  /* 0x0000002a04007c0c */ /* 0x010fc6000bf26270 */
[----:B------:R-:W4:Y:S01]  /*ccaa0*/  LDL.LU R11, [R1+0x758] ;  /* 0x00075800010b7983 */ /* 0x000f220000300800 */
[----:B------:R-:W-:-:S03]  /*ccab0*/  @P0 LOP3.LUT R7, R7, 0x400000, RZ, 0xfc, !PT ;  /* 0x0040000007070812 */ /* 0x000fc600078efcff */
[----:B------:R-:W4:Y:S01]  /*ccac0*/  LDL.LU R26, [R1+0x754] ;  /* 0x00075400011a7983 */ /* 0x000f220000300800 */
[----:B------:R-:W-:-:S03]  /*ccad0*/  ISETP.GE.AND P0, PT, R6, UR60, PT ;  /* 0x0000003c06007c0c */ /* 0x000fc6000bf06270 */
[----:B------:R-:W4:Y:S01]  /*ccae0*/  LDL.LU R27, [R1+0x750] ;  /* 0x00075000011b7983 */ /* 0x000f220000300800 */
[----:B---3--:R-:W-:-:S03]  /*ccaf0*/  R2UR UR60, R5 ;  /* 0x00000000053c72ca */ /* 0x008fc600000e0000 */
[----:B------:R-:W3:Y:S01]  /*ccb00*/  LDL.LU R28, [R1+0x74c] ;  /* 0x00074c00011c7983 */ /* 0x000ee20000300800 */
[----:B------:R-:W-:-:S03]  /*ccb10*/  R2UR UR52, R29 ;  /* 0x000000001d3472ca */ /* 0x000fc600000e0000 */
[----:B------:R-:W3:Y:S04]  /*ccb20*/  LDL.LU R4, [R1+0x748] ;  /* 0x0007480001047983 */ /* 0x000ee80000300800 */
[----:B------:R-:W3:Y:S04]  /*ccb30*/  LDL.LU R6, [R1+0x744] ;  /* 0x0007440001067983 */ /* 0x000ee80000300800 */
[----:B------:R-:W3:Y:S01]  /*ccb40*/  LDL.LU R5, [R1+0x740] ;  /* 0x0007400001057983 */ /* 0x000ee20000300800 */
[----:B------:R-:W-:-:S03]  /*ccb50*/  ISETP.GE.AND P2, PT, R15, UR40, PT ;  /* 0x000000280f007c0c */ /* 0x000fc6000bf46270 */
[----:B------:R-:W3:Y:S04]  /*ccb60*/  LDL.LU R29, [R1+0x73c] ;  /* 0x00073c00011d7983 */ /* 0x000ee80000300800 */
[----:B------:R-:W3:Y:S04]  /*ccb70*/  LDL.LU R12, [R1+0x738] ;  /* 0x00073800010c7983 */ /* 0x000ee80000300800 */
[----:B------:R-:W3:Y:S04]  /*ccb80*/  LDL.LU R2, [R1+0x734] ;  /* 0x0007340001027983 */ /* 0x000ee80000300800 */
[----:B------:R-:W3:Y:S04]  /*ccb90*/  LDL.LU R17, [R1+0x730] ;  /* 0x0007300001117983 */ /* 0x000ee80000300800 */
[----:B------:R-:W3:Y:S04]  /*ccba0*/  LDL.LU R15, [R1+0x72c] ;  /* 0x00072c00010f7983 */ /* 0x000ee80000300800 */
[----:B------:R-:W3:Y:S01]  /*ccbb0*/  LDL.LU R0, [R1+0x728] ;  /* 0x0007280001007983 */ /* 0x000ee20000300800 */
[----:B--2---:R-:W-:-:S03]  /*ccbc0*/  R2UR UR50, R8 ;  /* 0x00000000083272ca */ /* 0x004fc600000e0000 */
[----:B------:R-:W2:Y:S01]  /*ccbd0*/  LDL.LU R8, [R1+0x2ba0] ;  /* 0x002ba00001087983 */ /* 0x000ea20000300800 */
[----:B------:R-:W-:Y:S02]  /*ccbe0*/  R2UR UR46, R9 ;  /* 0x00000000092e72ca */ /* 0x000fe400000e0000 */
[----:B------:R-:W-:Y:S02]  /*ccbf0*/  R2UR UR57, R10 ;  /* 0x000000000a3972ca */ /* 0x000fe400000e0000 */
[----:B------:R-:W-:Y:S02]  /*ccc00*/  R2UR UR44, R14 ;  /* 0x000000000e2c72ca */ /* 0x000fe400000e0000 */
[----:B------:R-:W-:Y:S02]  /*ccc10*/  R2UR UR55, R3 ;  /* 0x00000000033772ca */ /* 0x000fe400000e0000 */
[----:B------:R-:W-:Y:S02]  /*ccc20*/  R2UR UR6, R18 ;  /* 0x00000000120672ca */ /* 0x000fe400000e0000 */
[----:B------:R-:W-:-:S02]  /*ccc30*/  R2UR UR56, R25 ;  /* 0x00000000193872ca */ /* 0x000fc400000e0000 */
        /* <DEDUP_REMOVED lines=8> */
[----:B----4-:R-:W-:Y:S02]  /*cccc0*/  R2UR UR18, R11 ;  /* 0x000000000b1272ca */ /* 0x010fe400000e0000 */
[----:B------:R-:W-:Y:S02]  /*cccd0*/  R2UR UR20, R26 ;  /* 0x000000001a1472ca */ /* 0x000fe400000e0000 */
[----:B------:R-:W-:Y:S02]  /*ccce0*/  R2UR UR22, R27 ;  /* 0x000000001b1672ca */ /* 0x000fe400000e0000 */
[----:B---3--:R-:W-:-:S02]  /*cccf0*/  R2UR UR24, R28 ;  /* 0x000000001c1872ca */ /* 0x008fc400000e0000 */
[----:B------:R-:W-:Y:S02]  /*ccd00*/  R2UR UR26, R4 ;  /* 0x00000000041a72ca */ /* 0x000fe400000e0000 */
[----:B------:R-:W-:Y:S02]  /*ccd10*/  R2UR UR28, R6 ;  /* 0x00000000061c72ca */ /* 0x000fe400000e0000 */
[----:B------:R-:W-:Y:S02]  /*ccd20*/  R2UR UR30, R5 ;  /* 0x00000000051e72ca */ /* 0x000fe400000e0000 */
[----:B------:R-:W-:Y:S02]  /*ccd30*/  R2UR UR32, R29 ;  /* 0x000000001d2072ca */ /* 0x000fe400000e0000 */
[----:B--2---:R-:W-:Y:S02]  /*ccd40*/  R2UR UR48, R8 ;  /* 0x00000000083072ca */ /* 0x004fe400000e0000 */
[----:B------:R-:W2:Y:S04]  /*ccd50*/  LDL.LU R8, [R1+0x2b9c] ;  /* 0x002b9c0001087983 */ /* 0x000ea80000300800 */
[----:B------:R-:W3:Y:S04]  /*ccd60*/  LDL.LU R9, [R1+0x2b98] ;  /* 0x002b980001097983 */ /* 0x000ee80000300800 */
[----:B------:R-:W4:Y:S04]  /*ccd70*/  LDL.LU R10, [R1+0x2b94] ;  /* 0x002b9400010a7983 */ /* 0x000f280000300800 */
[----:B------:R-:W2:Y:S04]  /*ccd80*/  LDL.LU R14, [R1+0x2b90] ;  /* 0x002b9000010e7983 */ /* 0x000ea80000300800 */
[----:B------:R-:W3:Y:S04]  /*ccd90*/  LDL.LU R3, [R1+0x2b8c] ;  /* 0x002b8c0001037983 */ /* 0x000ee80000300800 */
[----:B------:R-:W2:Y:S04]  /*ccda0*/  LDL.LU R18, [R1+0x2b88] ;  /* 0x002b880001127983 */ /* 0x000ea80000300800 */
[----:B------:R-:W2:Y:S04]  /*ccdb0*/  LDL.LU R25, [R1+0x2b84] ;  /* 0x002b840001197983 */ /* 0x000ea80000300800 */
[----:B------:R-:W2:Y:S04]  /*ccdc0*/  LDL.LU R24, [R1+0x2b80] ;  /* 0x002b800001187983 */ /* 0x000ea80000300800 */
[----:B------:R-:W2:Y:S04]  /*ccdd0*/  LDL.LU R23, [R1+0x2b7c] ;  /* 0x002b7c0001177983 */ /* 0x000ea80000300800 */
[----:B------:R-:W2:Y:S04]  /*ccde0*/  LDL.LU R21, [R1+0x2b78] ;  /* 0x002b780001157983 */ /* 0x000ea80000300800 */
[----:B------:R-:W2:Y:S04]  /*ccdf0*/  LDL.LU R22, [R1+0x2b74] ;  /* 0x002b740001167983 */ /* 0x000ea80000300800 */
[----:B------:R-:W4:Y:S04]  /*cce00*/  LDL.LU R20, [R1+0x2b70] ;  /* 0x002b700001147983 */ /* 0x000f280000300800 */
        /* <DEDUP_REMOVED lines=10> */
[----:B------:R-:W2:Y:S01]  /*cceb0*/  LDL.LU R29, [R1+0x2b44] ;  /* 0x002b4400011d7983 */ /* 0x000ea20000300800 */
[----:B------:R-:W-:-:S04]  /*ccec0*/  LOP3.LUT R7, R7, 0xfeffffff, RZ, 0xc0, !PT ;  /* 0xfeffffff07077812 */ /* 0x000fc800078ec0ff */
[----:B------:R-:W-:-:S04]  /*cced0*/  @P2 LOP3.LUT R7, R7, 0x1000000, RZ, 0xfc, !PT ;  /* 0x0100000007072812 */ /* 0x000fc800078efcff */
[----:B------:R-:W-:-:S04]  /*ccee0*/  LOP3.LUT R7, R7, 0xfbffffff, RZ, 0xc0, !PT ;  /* 0xfbffffff07077812 */ /* 0x000fc800078ec0ff */
[----:B------:R-:W-:Y:S02]  /*ccef0*/  @P1 LOP3.LUT R7, R7, 0x4000000, RZ, 0xfc, !PT ;  /* 0x0400000007071812 */ /* 0x000fe400078efcff */
[----:B------:R-:W-:Y:S02]  /*ccf00*/  R2UR UR38, R17 ;  /* 0x00000000112672ca */ /* 0x000fe400000e0000 */
[----:B------:R-:W-:Y:S02]  /*ccf10*/  LOP3.LUT R7, R7, 0xf7ffffff, RZ, 0xc0, !PT ;  /* 0xf7ffffff07077812 */ /* 0x000fe400078ec0ff */
[----:B------:R-:W-:Y:S02]  /*ccf20*/  R2UR UR40, R15 ;  /* 0x000000000f2872ca */ /* 0x000fe400000e0000 */
[----:B------:R-:W-:-:S04]  /*ccf30*/  @P0 LOP3.LUT R7, R7, 0x8000000, RZ, 0xfc, !PT ;  /* 0x0800000007070812 */ /* 0x000fc800078efcff */
[----:B------:R-:W-:Y:S01]  /*ccf40*/  LOP3.LUT R7, R7, 0xdfffffff, RZ, 0xc0, !PT ;  /* 0xdfffffff07077812 */ /* 0x000fe200078ec0ff */
[C---:B---3--:R-:W-:Y:S02]  /*ccf50*/  VIADD R17, R3.reuse, 0x17f ;  /* 0x0000017f03117836 */ /* 0x048fe40000000000 */
[----:B------:R-:W-:-:S03]  /*ccf60*/  VIADD R15, R3, 0x180 ;  /* 0x00000180030f7836 */ /* 0x000fc60000000000 */
[----:B------:R-:W-:Y:S02]  /*ccf70*/  ISETP.GE.AND P0, PT, R17, UR60, PT ;  /* 0x0000003c11007c0c */ /* 0x000fe4000bf06270 */
[----:B------:R-:W-:Y:S01]  /*ccf80*/  ISETP.GE.AND P1, PT, R15, UR52, PT ;  /* 0x000000340f007c0c */ /* 0x000fe2000bf26270 */
[C---:B------:R-:W-:Y:S02]  /*ccf90*/  VIADD R17, R3.reuse, 0x181 ;  /* 0x0000018103117836 */ /* 0x040fe40000000000 */
[----:B------:R-:W-:-:S05]  /*ccfa0*/  VIADD R15, R3, 0x182 ;  /* 0x00000182030f7836 */ /* 0x000fca0000000000 */
[----:B------:R-:W-:-:S03]  /*ccfb0*/  ISETP.GE.AND P2, PT, R15, UR48, PT ;  /* 0x000000300f007c0c */ /* 0x000fc6000bf46270 */
[----:B------:R-:W-:Y:S02]  /*ccfc0*/  @P0 LOP3.LUT R7, R7, 0x20000000, RZ, 0xfc, !PT ;  /* 0x2000000007070812 */ /* 0x000fe400078efcff */
[----:B------:R-:W-:Y:S01]  /*ccfd0*/  ISETP.GE.AND P0, PT, R17, UR50, PT ;  /* 0x0000003211007c0c */ /* 0x000fe2000bf06270 */
[C---:B------:R-:W-:Y:S02]  /*ccfe0*/  VIADD R17, R3.reuse, 0x183 ;  /* 0x0000018303117836 */ /* 0x040fe40000000000 */
[----:B------:R-:W-:Y:S01]  /*ccff0*/  VIADD R15, R3, 0x184 ;  /* 0x00000184030f7836 */ /* 0x000fe20000000000 */
[----:B----4-:R-:W-:-:S04]  /*cd000*/  LOP3.LUT R5, R5, 0xfffffffb, RZ, 0xc0, !PT ;  /* 0xfffffffb05057812 */ /* 0x010fc800078ec0ff */
[----:B------:R-:W-:Y:S02]  /*cd010*/  @P1 LOP3.LUT R5, R5, 0x4, RZ, 0xfc, !PT ;  /* 0x0000000405051812 */ /* 0x000fe400078efcff */
[----:B------:R-:W-:Y:S02]  /*cd020*/  ISETP.GE.AND P1, PT, R17, UR46, PT ;  /* 0x0000002e11007c0c */ /* 0x000fe4000bf26270 */
[----:B------:R-:W-:Y:S02]  /*cd030*/  LOP3.LUT R5, R5, 0xffffffdf, RZ, 0xc0, !PT ;  /* 0xffffffdf05057812 */ /* 0x000fe400078ec0ff */
[----:B--2---:R-:W-:Y:S01]  /*cd040*/  LOP3.LUT R6, R6, 0xfffffff7, RZ, 0xc0, !PT ;  /* 0xfffffff706067812 */ /* 0x004fe200078ec0ff */
[----:B------:R-:W-:Y:S01]  /*cd050*/  VIADD R17, R3, 0x185 ;  /* 0x0000018503117836 */ /* 0x000fe20000000000 */
[----:B------:R-:W-:Y:S02]  /*cd060*/  @P0 LOP3.LUT R5, R5, 0x20, RZ, 0xfc, !PT ;  /* 0x0000002005050812 */ /* 0x000fe400078efcff */
[----:B------:R-:W-:-:S02]  /*cd070*/  @P2 LOP3.LUT R6, R6, 0x8, RZ, 0xfc, !PT ;  /* 0x0000000806062812 */ /* 0x000fc400078efcff */
[----:B------:R-:W-:Y:S01]  /*cd080*/  ISETP.GE.AND P0, PT, R15, UR57, PT ;  /* 0x000000390f007c0c */ /* 0x000fe2000bf06270 */
[----:B------:R-:W-:Y:S01]  /*cd090*/  VIADD R15, R3, 0x186 ;  /* 0x00000186030f7836 */ /* 0x000fe20000000000 */
[----:B------:R-:W-:Y:S02]  /*cd0a0*/  ISETP.GE.AND P2, PT, R17, UR44, PT ;  /* 0x0000002c11007c0c */ /* 0x000fe4000bf46270 */
[----:B------:R-:W-:Y:S02]  /*cd0b0*/  LOP3.LUT R6, R6, 0xffffffef, RZ, 0xc0, !PT ;  /* 0xffffffef06067812 */ /* 0x000fe400078ec0ff */
[----:B------:R-:W-:Y:S02]  /*cd0c0*/  LOP3.LUT R5, R5, 0xffffdfff, RZ, 0xc0, !PT ;  /* 0xffffdfff05057812 */ /* 0x000fe400078ec0ff */
[----:B------:R-:W-:Y:S02]  /*cd0d0*/  @P1 LOP3.LUT R6, R6, 0x10, RZ, 0xfc, !PT ;  /* 0x0000001006061812 */ /* 0x000fe400078efcff */
[----:B------:R-:W-:Y:S01]  /*cd0e0*/  ISETP.GE.AND P1, PT, R15, UR55, PT ;  /* 0x000000370f007c0c */ /* 0x000fe2000bf26270 */
[C---:B------:R-:W-:Y:S01]  /*cd0f0*/  VIADD R15, R3.reuse, 0x188 ;  /* 0x00000188030f7836 */ /* 0x040fe20000000000 */
[----:B------:R-:W-:Y:S01]  /*cd100*/  LOP3.LUT R6, R6, 0xffffff7f, RZ, 0xc0, !PT ;  /* 0xffffff7f06067812 */ /* 0x000fe200078ec0ff */
[----:B------:R-:W-:Y:S01]  /*cd110*/  VIADD R17, R3, 0x187 ;  /* 0x0000018703117836 */ /* 0x000fe20000000000 */
[----:B------:R-:W-:-:S02]  /*cd120*/  @P0 LOP3.LUT R5, R5, 0x2000, RZ, 0xfc, !PT ;  /* 0x0000200005050812 */ /* 0x000fc400078efcff */
[----:B------:R-:W-:Y:S02]  /*cd130*/  @P2 LOP3.LUT R6, R6, 0x80, RZ, 0xfc, !PT ;  /* 0x0000008006062812 */ /* 0x000fe400078efcff */
[----:B------:R-:W-:Y:S02]  /*cd140*/  ISETP.GE.AND P2, PT, R15, UR56, PT ;  /* 0x000000380f007c0c */ /* 0x000fe4000bf46270 */
[----:B------:R-:W-:Y:S02]  /*cd150*/  LOP3.LUT R5, R5, 0xfffeffff, RZ, 0xc0, !PT ;  /* 0xfffeffff05057812 */ /* 0x000fe400078ec0ff */
[----:B------:R-:W-:Y:S01]  /*cd160*/  ISETP.GE.AND P0, PT, R17, UR6, PT ;  /* 0x0000000611007c0c */ /* 0x000fe2000bf06270 */
[----:B------:R-:W-:Y:S01]  /*cd170*/  VIADD R17, R3, 0x189 ;  /* 0x0000018903117836 */ /* 0x000fe20000000000 */
[----:B------:R-:W-:Y:S01]  /*cd180*/  @P1 LOP3.LUT R5, R5, 0x10000, RZ, 0xfc, !PT ;  /* 0x0001000005051812 */ /* 0x000fe200078efcff */
[----:B------:R-:W-:-:S03]  /*cd190*/  VIADD R15, R3, 0x18a ;  /* 0x0000018a030f7836 */ /* 0x000fc60000000000 */
[----:B------:R-:W-:Y:S02]  /*cd1a0*/  ISETP.GE.AND P1, PT, R17, UR54, PT ;  /* 0x0000003611007c0c */ /* 0x000fe4000bf26270 */
[----:B------:R-:W-:Y:S02]  /*cd1b0*/  LOP3.LUT R5, R5, 0xffdfffff, RZ, 0xc0, !PT ;  /* 0xffdfffff05057812 */ /* 0x000fe400078ec0ff */
[----:B------:R-:W-:Y:S02]  /*cd1c0*/  LOP3.LUT R6, R6, 0xfffffbff, RZ, 0xc0, !PT ;  /* 0xfffffbff06067812 */ /* 0x000fe400078ec0ff */
[----:B------:R-:W-:Y:S02]  /*cd1d0*/  @P2 LOP3.LUT R5, R5, 0x200000, RZ, 0xfc, !PT ;  /* 0x0020000005052812 */ /* 0x000fe400078efcff */
[----:B------:R-:W-:Y:S02]  /*cd1e0*/  @P0 LOP3.LUT R6, R6, 0x400, RZ, 0xfc, !PT ;  /* 0x0000040006060812 */ /* 0x000fe400078efcff */
[----:B------:R-:W-:Y:S01]  /*cd1f0*/  ISETP.GE.AND P0, PT, R15, UR59, PT ;  /* 0x0000003b0f007c0c */ /* 0x000fe2000bf06270 */
[----:B------:R-:W-:Y:S01]  /*cd200*/  VIADD R15, R3, 0x18c ;  /* 0x0000018c030f7836 */ /* 0x000fe20000000000 */
[----:B------:R-:W-:Y:S01]  /*cd210*/  LOP3.LUT R5, R5, 0xffbfffff, RZ, 0xc0, !PT ;  /* 0xffbfffff05057812 */ /* 0x000fe200078ec0ff */
[----:B------:R-:W-:-:S03]  /*cd220*/  VIADD R17, R3, 0x18b ;  /* 0x0000018b03117836 */ /* 0x000fc60000000000 */
[----:B------:R-:W-:Y:S02]  /*cd230*/  @P1 LOP3.LUT R5, R5, 0x400000, RZ, 0xfc, !PT ;  /* 0x0040000005051812 */ /* 0x000fe400078efcff */
[----:B------:R-:W-:Y:S02]  /*cd240*/  ISETP.GE.AND P1, PT, R15, UR8, PT ;  /* 0x000000080f007c0c */ /* 0x000fe4000bf26270 */
[----:B------:R-:W-:Y:S01]  /*cd250*/  ISETP.GE.AND P2, PT, R17, UR58, PT ;  /* 0x0000003a11007c0c */ /* 0x000fe2000bf46270 */
[----:B------:R-:W-:Y:S01]  /*cd260*/  VIADD R17, R3, 0x18d ;  /* 0x0000018d03117836 */ /* 0x000fe20000000000 */
[----:B------:R-:W-:Y:S02]  /*cd270*/  LOP3.LUT R5, R5, 0xfdffffff, RZ, 0xc0, !PT ;  /* 0xfdffffff05057812 */ /* 0x000fe400078ec0ff */
[----:B------:R-:W-:Y:S02]  /*cd280*/  LOP3.LUT R6, R6, 0xfffdffff, RZ, 0xc0, !PT ;  /* 0xfffdffff06067812 */ /* 0x000fe400078ec0ff */
[----:B------:R-:W-:-:S02]  /*cd290*/  @P0 LOP3.LUT R5, R5, 0x2000000, RZ, 0xfc, !PT ;  /* 0x0200000005050812 */ /* 0x000fc400078efcff */
[----:B------:R-:W-:Y:S01]  /*cd2a0*/  ISETP.GE.AND P0, PT, R17, UR10, PT ;  /* 0x0000000a11007c0c */ /* 0x000fe2000bf06270 */
[----:B------:R-:W-:Y:S01]  /*cd2b0*/  VIADD R15, R3, 0x18e ;  /* 0x0000018e030f7836 */ /* 0x000fe20000000000 */
[----:B------:R-:W-:Y:S02]  /*cd2c0*/  LOP3.LUT R5, R5, 0xf7ffffff, RZ, 0xc0, !PT ;  /* 0xf7ffffff05057812 */ /* 0x000fe400078ec0ff */
[----:B------:R-:W-:Y:S02]  /*cd2d0*/  @P1 LOP3.LUT R6, R6, 0x20000, RZ, 0xfc, !PT ;  /* 0x0002000006061812 */ /* 0x000fe400078efcff */
[----:B------:R-:W-:Y:S02]  /*cd2e0*/  @P2 LOP3.LUT R5, R5, 0x8000000, RZ, 0xfc, !PT ;  /* 0x0800000005052812 */ /* 0x000fe400078efcff */
[----:B------:R-:W-:Y:S02]  /*cd2f0*/  ISETP.GE.AND P2, PT, R15, UR12, PT ;  /* 0x0000000c0f007c0c */ /* 0x000fe4000bf46270 */
[----:B------:R-:W-:Y:S01]  /*cd300*/  LOP3.LUT R6, R6, 0xfff7ffff, RZ, 0xc0, !PT ;  /* 0xfff7ffff06067812 */ /* 0x000fe200078ec0ff */
[----:B------:R-:W-:-:S03]  /*cd310*/  VIADD R17, R3, 0x18f ;  /* 0x0000018f03117836 */ /* 0x000fc60000000000 */
        /* <DEDUP_REMOVED lines=16> */
[----:B------:R-:W-:-:S04]  /*cd420*/  @P2 LOP3.LUT R6, R6, 0x8000000, RZ, 0xfc, !PT ;  /* 0x0800000006062812 */ /* 0x000fc800078efcff */
[----:B------:R-:W-:Y:S02]  /*cd430*/  LOP3.LUT R6, R6, 0xdfffffff, RZ, 0xc0, !PT ;  /* 0xdfffffff06067812 */ /* 0x000fe400078ec0ff */
[----:B------:R-:W-:Y:S02]  /*cd440*/  R2UR UR60, R29 ;  /* 0x000000001d3c72ca */ /* 0x000fe400000e0000 */
[----:B------:R-:W2:Y:S01]  /*cd450*/  LDL.LU R29, [R1+0x2b40] ;  /* 0x002b4000011d7983 */ /* 0x000ea20000300800 */
[----:B------:R-:W-:Y:S02]  /*cd460*/  ISETP.GE.AND P2, PT, R15, UR24, PT ;  /* 0x000000180f007c0c */ /* 0x000fe4000bf46270 */
[----:B------:R-:W-:Y:S01]  /*cd470*/  @P1 LOP3.LUT R6, R6, 0x20000000, RZ, 0xfc, !PT ;  /* 0x2000000006061812 */ /* 0x000fe200078efcff */
[----:B------:R-:W3:Y:S01]  /*cd480*/  LDL.LU R15, [R1+0xb40] ;  /* 0x000b4000010f7983 */ /* 0x000ee20000300800 */
[----:B------:R-:W-:-:S03]  /*cd490*/  ISETP.GE.AND P1, PT, R4, UR26, PT ;  /* 0x0000001a04007c0c */ /* 0x000fc6000bf26270 */
[----:B------:R-:W4:Y:S01]  /*cd4a0*/  LDL.LU R4, [R1+0xd44] ;  /* 0x000d440001047983 */ /* 0x000f220000300800 */
[----:B------:R-:W-:-:S05]  /*cd4b0*/  VIADD R17, R3, 0x193 ;  /* 0x0000019303117836 */ /* 0x000fca0000000000 */
[----:B------:R-:W-:Y:S02]  /*cd4c0*/  ISETP.GE.AND P0, PT, R17, UR22, PT ;  /* 0x0000001611007c0c */ /* 0x000fe4000bf06270 */
[----:B------:R-:W-:Y:S01]  /*cd4d0*/  LOP3.LUT R5, R5, 0xfffffffd, RZ, 0xc0, !PT ;  /* 0xfffffffd05057812 */ /* 0x000fe200078ec0ff */
[----:B------:R-:W-:Y:S01]  /*cd4e0*/  VIADD R17, R3, 0x196 ;  /* 0x0000019603117836 */ /* 0x000fe20000000000 */
[----:B------:R-:W-:Y:S02]  /*cd4f0*/  LOP3.LUT R6, R6, 0xbfffffff, RZ, 0xc0, !PT ;  /* 0xbfffffff06067812 */ /* 0x000fe400078ec0ff */
[----:B------:R-:W-:Y:S02]  /*cd500*/  @P2 LOP3.LUT R5, R5, 0x2, RZ, 0xfc, !PT ;  /* 0x0000000205052812 */ /* 0x000fe400078efcff */
[----:B------:R-:W-:Y:S02]  /*cd510*/  R2UR UR42, R0 ;  /* 0x00000000002a72ca */ /* 0x000fe400000e0000 */
[----:B------:R-:W-:-:S03]  /*cd520*/  LOP3.LUT R5, R5, 0xfffffff7, RZ, 0xc0, !PT ;  /* 0xfffffff705057812 */ /* 0x000fc600078ec0ff */
[----:B------:R-:W-:Y:S02]  /*cd530*/  @P0 LOP3.LUT R6, R6, 0x40000000, RZ, 0xfc, !PT ;  /* 0x4000000006060812 */ /* 0x000fe400078efcff */
[----:B------:R-:W-:Y:S01]  /*cd540*/  ISETP.GE.AND P0, PT, R17, UR28, PT ;  /* 0x0000001c11007c0c */ /* 0x000fe2000bf06270 */
[----:B------:R-:W-:Y:S01]  /*cd550*/  VIADD R0, R3, 0x197 ;  /* 0x0000019703007836 */ /* 0x000fe20000000000 */
[----:B------:R-:W-:Y:S01]  /*cd560*/  @P1 LOP3.LUT R5, R5, 0x8, RZ, 0xfc, !PT ;  /* 0x0000000805051812 */ /* 0x000fe200078efcff */
[----:B------:R-:W-:-:S03]  /*cd570*/  VIADD R17, R3, 0x198 ;  /* 0x0000019803117836 */ /* 0x000fc60000000000 */
[----:B------:R-:W-:Y:S02]  /*cd580*/  ISETP.GE.AND P2, PT, R0, UR30, PT ;  /* 0x0000001e00007c0c */ /* 0x000fe4000bf46270 */
[----:B------:R-:W-:Y:S02]  /*cd590*/  LOP3.LUT R5, R5, 0xffffffef, RZ, 0xc0, !PT ;  /* 0xffffffef05057812 */ /* 0x000fe400078ec0ff */
[----:B------:R-:W-:-:S03]  /*cd5a0*/  R2UR UR34, R12 ;  /* 0x000000000c2272ca */ /* 0x000fc600000e0000 */
[----:B------:R-:W-:Y:S02]  /*cd5b0*/  @P0 LOP3.LUT R5, R5, 0x10, RZ, 0xfc, !PT ;  /* 0x0000001005050812 */ /* 0x000fe400078efcff */
[----:B------:R-:W-:Y:S02]  /*cd5c0*/  ISETP.GE.AND P1, PT, R17, UR32, PT ;  /* 0x0000002011007c0c */ /* 0x000fe4000bf26270 */
[----:B------:R-:W-:Y:S01]  /*cd5d0*/  LOP3.LUT R5, R5, 0xffffff7f, RZ, 0xc0, !PT ;  /* 0xffffff7f05057812 */ /* 0x000fe200078ec0ff */
[----:B------:R-:W-:-:S03]  /*cd5e0*/  VIADD R0, R3, 0x199 ;  /* 0x0000019903007836 */ /* 0x000fc60000000000 */
[----:B------:R-:W-:Y:S02]  /*cd5f0*/  @P2 LOP3.LUT R5, R5, 0x80, RZ, 0xfc, !PT ;  /* 0x0000008005052812 */ /* 0x000fe400078efcff */
[----:B------:R-:W-:Y:S02]  /*cd600*/  ISETP.GE.AND P0, PT, R0, UR34, PT ;  /* 0x0000002200007c0c */ /* 0x000fe4000bf06270 */
[----:B------:R-:W-:Y:S01]  /*cd610*/  LOP3.LUT R5, R5, 0xfffffdff, RZ, 0xc0, !PT ;  /* 0xfffffdff05057812 */ /* 0x000fe200078ec0ff */
[----:B------:R-:W-:Y:S01]  /*cd620*/  VIADD R0, R3, 0x19d ;  /* 0x0000019d03007836 */ /* 0x000fe20000000000 */
[----:B------:R-:W-:Y:S02]  /*cd630*/  R2UR UR36, R2 ;  /* 0x00000000022472ca */ /* 0x000fe400000e0000 */
[----:B------:R-:W-:Y:S01]  /*cd640*/  @P1 LOP3.LUT R5, R5, 0x200, RZ, 0xfc, !PT ;  /* 0x0000020005051812 */ /* 0x000fe200078efcff */
[C---:B------:R-:W-:Y:S01]  /*cd650*/  VIADD R12, R3.reuse, 0x19b ;  /* 0x0000019b030c7836 */ /* 0x040fe20000000000 */
[----:B------:R-:W-:Y:S01]  /*cd660*/  ISETP.GE.AND P2, PT, R0, UR42, PT ;  /* 0x0000002a00007c0c */ /* 0x000fe2000bf46270 */
[----:B------:R-:W-:Y:S01]  /*cd670*/  VIADD R2, R3, 0x19c ;  /* 0x0000019c03027836 */ /* 0x000fe20000000000 */
[----:B------:R-:W-:Y:S01]  /*cd680*/  LOP3.LUT R5, R5, 0xffffefff, RZ, 0xc0, !PT ;  /* 0xffffefff05057812 */ /* 0x000fe200078ec0ff */
[----:B------:R-:W-:Y:S01]  /*cd690*/  VIADD R0, R3, 0x19f ;  /* 0x0000019f03007836 */ /* 0x000fe20000000000 */
[----:B------:R-:W-:-:S02]  /*cd6a0*/  ISETP.GE.AND P4, PT, R12, UR38, PT ;  /* 0x000000260c007c0c */ /* 0x000fc4000bf86270 */
[----:B------:R-:W-:Y:S01]  /*cd6b0*/  @P0 LOP3.LUT R5, R5, 0x1000, RZ, 0xfc, !PT ;  /* 0x0000100005050812 */ /* 0x000fe200078efcff */
[----:B------:R-:W3:Y:S01]  /*cd6c0*/  LDL.LU R12, [R1+0x2b3c] ;  /* 0x002b3c00010c7983 */ /* 0x000ee20000300800 */
[----:B------:R-:W-:Y:S02]  /*cd6d0*/  ISETP.GE.AND P3, PT, R2, UR40, PT ;  /* 0x0000002802007c0c */ /* 0x000fe4000bf66270 */
[----:B------:R-:W-:Y:S01]  /*cd6e0*/  ISETP.GE.AND P0, PT, R0, UR61, PT ;  /* 0x0000003d00007c0c */ /* 0x000fe2000bf06270 */
[----:B------:R-:W3:Y:S04]  /*cd6f0*/  LDL.LU R2, [R1+0x2b38] ;  /* 0x002b380001027983 */ /* 0x000ee80000300800 */
[----:B------:R-:W3:Y:S01]  /*cd700*/  LDL.LU R0, [R1+0x2b34] ;  /* 0x002b340001007983 */ /* 0x000ee20000300800 */
[----:B----4-:R-:W-:-:S03]  /*cd710*/  R2UR UR61, R4 ;  /* 0x00000000043d72ca */ /* 0x010fc600000e0000 */
[----:B------:R-:W4:Y:S01]  /*cd720*/  LDL.LU R4, [R1+0x2b30] ;  /* 0x002b300001047983 */ /* 0x000f220000300800 */
[----:B------:R-:W-:-:S05]  /*cd730*/  VIADD R17, R3, 0x19a ;  /* 0x0000019a03117836 */ /* 0x000fca0000000000 */
[----:B------:R-:W-:Y:S01]  /*cd740*/  ISETP.GE.AND P5, PT, R17, UR36, PT ;  /* 0x0000002411007c0c */ /* 0x000fe2000bfa6270 */
[----:B------:R-:W-:Y:S01]  /*cd750*/  VIADD R17, R3, 0x19e ;  /* 0x0000019e03117836 */ /* 0x000fe20000000000 */
[----:B--2---:R-:W-:-:S04]  /*cd760*/  LOP3.LUT R29, R29, 0xfffff7ff, RZ, 0xc0, !PT ;  /* 0xfffff7ff1d1d7812 */ /* 0x004fc800078ec0ff */
[----:B------:R-:W-:Y:S01]  /*cd770*/  ISETP.GE.AND P1, PT, R17, UR60, PT ;  /* 0x0000003c11007c0c */ /* 0x000fe2000bf26270 */
[----:B------:R-:W-:-:S06]  /*cd780*/  VIADD R17, R3, 0x1a0 ;  /* 0x000001a003117836 */ /* 0x000fcc0000000000 */
[----:B------:R-:W-:Y:S02]  /*cd790*/  @P5 LOP3.LUT R29, R29, 0x800, RZ, 0xfc, !PT ;  /* 0x000008001d1d5812 */ /* 0x000fe400078efcff */
[----:B------:R-:W-:Y:S02]  /*cd7a0*/  LOP3.LUT P5, RZ, R9, 0x8, RZ, 0xc0, !PT ;  /* 0x0000000809ff7812 */ /* 0x000fe400078ac0ff */
[----:B------:R-:W-:Y:S02]  /*cd7b0*/  ISETP.GE.AND P6, PT, R17, UR43, PT ;  /* 0x0000002b11007c0c */ /* 0x000fe4000bfc6270 */
[----:B---3--:R-:W-:Y:S01]  /*cd7c0*/  R2UR UR60, R15 ;  /* 0x000000000f3c72ca */ /* 0x008fe200000e0000 */
[----:B------:R-:W-:Y:S01]  /*cd7d0*/  VIADD R15, R3, 0x1a1 ;  /* 0x000001a1030f7836 */ /* 0x000fe20000000000 */
[----:B------:R-:W-:-:S07]  /*cd7e0*/  LOP3.LUT R29, R29, 0xffffefff, RZ, 0xc0, !PT ;  /* 0xffffefff1d1d7812 */ /* 0x000fce00078ec0ff */
[----:B------:R-:W-:Y:S02]  /*cd7f0*/  @P5 LOP3.LUT R29, R29, 0x1000, RZ, 0xfc, !PT ;  /* 0x000010001d1d5812 */ /* 0x000fe400078efcff */
[----:B------:R-:W-:Y:S01]  /*cd800*/  ISETP.GE.AND P5, PT, R15, UR41, PT ;  /* 0x000000290f007c0c */ /* 0x000fe2000bfa6270 */
[C---:B------:R-:W-:Y:S02]  /*cd810*/  VIADD R17, R3.reuse, 0x1a2 ;  /* 0x000001a203117836 */ /* 0x040fe40000000000 */
[----:B------:R-:W-:Y:S01]  /*cd820*/  VIADD R15, R3, 0x1a3 ;  /* 0x000001a3030f7836 */ /* 0x000fe20000000000 */
[----:B----4-:R-:W-:-:S04]  /*cd830*/  LOP3.LUT R4, R4, 0xfffffffd, RZ, 0xc0, !PT ;  /* 0xfffffffd04047812 */ /* 0x010fc800078ec0ff */
[----:B------:R-:W-:-:S04]  /*cd840*/  @P6 LOP3.LUT R4, R4, 0x2, RZ, 0xfc, !PT ;  /* 0x0000000204046812 */ /* 0x000fc800078efcff */
[----:B------:R-:W-:Y:S02]  /*cd850*/  LOP3.LUT R4, R4, 0xfffffff7, RZ, 0xc0, !PT ;  /* 0xfffffff704047812 */ /* 0x000fe400078ec0ff */
[----:B------:R-:W-:Y:S02]  /*cd860*/  ISETP.GE.AND P6, PT, R17, UR39, PT ;  /* 0x0000002711007c0c */ /* 0x000fe4000bfc6270 */
[----:B------:R-:W-:Y:S01]  /*cd870*/  @P5 LOP3.LUT R4, R4, 0x8, RZ, 0xfc, !PT ;  /* 0x0000000804045812 */ /* 0x000fe200078efcff */
[----:B------:R-:W2:Y:S01]  /*cd880*/  LDL.LU R17, [R1+0x2b2c] ;  /* 0x002b2c0001117983 */ /* 0x000ea20000300800 */
[----:B------:R-:W-:-:S03]  /*cd890*/  ISETP.GE.AND P5, PT, R15, UR37, PT ;  /* 0x000000250f007c0c */ /* 0x000fc6000bfa6270 */
[----:B------:R-:W3:Y:S01]  /*cd8a0*/  LDL.LU R15, [R1+0x2b28] ;  /* 0x002b2800010f7983 */ /* 0x000ee20000300800 */
[----:B------:R-:W-:-:S05]  /*cd8b0*/  LOP3.LUT R4, R4, 0xffffffdf, RZ, 0xc0, !PT ;  /* 0xffffffdf04047812 */ /* 0x000fca00078ec0ff */
[----:B------:R-:W-:-:S04]  /*cd8c0*/  @P6 LOP3.LUT R4, R4, 0x20, RZ, 0xfc, !PT ;  /* 0x0000002004046812 */ /* 0x000fc800078efcff */
[----:B------:R-:W-:-:S04]  /*cd8d0*/  LOP3.LUT R4, R4, 0xfffffeff, RZ, 0xc0, !PT ;  /* 0xfffffeff04047812 */ /* 0x000fc800078ec0ff */
[----:B------:R-:W-:-:S04]  /*cd8e0*/  @P5 LOP3.LUT R4, R4, 0x100, RZ, 0xfc, !PT ;  /* 0x0000010004045812 */ /* 0x000fc800078efcff */
[----:B------:R-:W-:Y:S02]  /*cd8f0*/  LOP3.LUT R4, R4, 0xfffffdff, RZ, 0xc0, !PT ;  /* 0xfffffdff04047812 */ /* 0x000fe400078ec0ff */
[----:B---3--:R-:W-:Y:S02]  /*cd900*/  ISETP.GE.AND P6, PT, R15, UR35, PT ;  /* 0x000000230f007c0c */ /* 0x008fe4000bfc6270 */
[----:B--2---:R-:W-:Y:S01]  /*cd910*/  ISETP.GE.AND P5, PT, R17, UR33, PT ;  /* 0x0000002111007c0c */ /* 0x004fe2000bfa6270 */
[----:B------:R-:W2:Y:S04]  /*cd920*/  LDL.LU R15, [R1+0x2b24] ;  /* 0x002b2400010f7983 */ /* 0x000ea80000300800 */
[----:B------:R-:W3:Y:S06]  /*cd930*/  LDL.LU R17, [R1+0x2b20] ;  /* 0x002b200001117983 */ /* 0x000eec0000300800 */
[----:B------:R-:W-:-:S04]  /*cd940*/  @P6 LOP3.LUT R4, R4, 0x200, RZ, 0xfc, !PT ;  /* 0x0000020004046812 */ /* 0x000fc800078efcff */
[----:B------:R-:W-:Y:S02]  /*cd950*/  LOP3.LUT R4, R4, 0xffffefff, RZ, 0xc0, !PT ;  /* 0xffffefff04047812 */ /* 0x000fe400078ec0ff */
[----:B------:R-:W-:Y:S02]  /*cd960*/  ISETP.GE.AND P6, PT, R0, UR31, PT ;  /* 0x0000001f00007c0c */ /* 0x000fe4000bfc6270 */
[----:B------:R-:W-:Y:S01]  /*cd970*/  @P5 LOP3.LUT R4, R4, 0x1000, RZ, 0xfc, !PT ;  /* 0x0000100004045812 */ /* 0x000fe200078efcff */
[----:B------:R-:W4:Y:S01]  /*cd980*/  LDL.LU R0, [R1+0x2b1c] ;  /* 0x002b1c0001007983 */ /* 0x000f220000300800 */
[----:B------:R-:W-:-:S03]  /*cd990*/  ISETP.GE.AND P5, PT, R2, UR29, PT ;  /* 0x0000001d02007c0c */ /* 0x000fc6000bfa6270 */
[----:B------:R-:W2:Y:S01]  /*cd9a0*/  LDL.LU R2, [R1+0x2b18] ;  /* 0x002b180001027983 */ /* 0x000ea20000300800 */
[----:B------:R-:W-:-:S05]  /*cd9b0*/  LOP3.LUT R4, R4, 0xffffbfff, RZ, 0xc0, !PT ;  /* 0xffffbfff04047812 */ /* 0x000fca00078ec0ff */
[----:B------:R-:W-:Y:S02]  /*cd9c0*/  @P6 LOP3.LUT R4, R4, 0x4000, RZ, 0xfc, !PT ;  /* 0x0000400004046812 */ /* 0x000fe400078efcff */
[----:B------:R-:W-:Y:S02]  /*cd9d0*/  ISETP.GE.AND P6, PT, R12, UR27, PT ;  /* 0x0000001b0c007c0c */ /* 0x000fe4000bfc6270 */
[----:B------:R-:W-:Y:S01]  /*cd9e0*/  LOP3.LUT R4, R4, 0xfffeffff, RZ, 0xc0, !PT ;  /* 0xfffeffff04047812 */ /* 0x000fe200078ec0ff */
[----:B------:R-:W3:Y:S03]  /*cd9f0*/  LDL.LU R12, [R1+0x2b14] ;  /* 0x002b1400010c7983 */ /* 0x000ee60000300800 */
[----:B------:R-:W-:Y:S02]  /*cda00*/  @P5 LOP3.LUT R4, R4, 0x10000, RZ, 0xfc, !PT ;  /* 0x0001000004045812 */ /* 0x000fe400078efcff */
[----:B------:R-:W-:-:S02]  /*cda10*/  ISETP.GE.AND P5, PT, R28, UR25, PT ;  /* 0x000000191c007c0c */ /* 0x000fc4000bfa6270 */
[----:B------:R-:W-:Y:S01]  /*cda20*/  LOP3.LUT R4, R4, 0xfff7ffff, RZ, 0xc0, !PT ;  /* 0xfff7ffff04047812 */ /* 0x000fe200078ec0ff */
[----:B------:R-:W3:Y:S03]  /*cda30*/  LDL.LU R28, [R1+0x2b10] ;  /* 0x002b1000011c7983 */ /* 0x000ee60000300800 */
[----:B------:R-:W-:Y:S02]  /*cda40*/  @P6 LOP3.LUT R4, R4, 0x80000, RZ, 0xfc, !PT ;  /* 0x0008000004046812 */ /* 0x000fe400078efcff */
[----:B------:R-:W-:Y:S02]  /*cda50*/  ISETP.GE.AND P6, PT, R27, UR23, PT ;  /* 0x000000171b007c0c */ /* 0x000fe4000bfc6270 */
[----:B------:R-:W-:Y:S01]  /*cda60*/  LOP3.LUT R4, R4, 0xffefffff, RZ, 0xc0, !PT ;  /* 0xffefffff04047812 */ /* 0x000fe200078ec0ff */
[----:B------:R-:W3:Y:S03]  /*cda70*/  LDL.LU R27, [R1+0x2b0c] ;  /* 0x002b0c00011b7983 */ /* 0x000ee60000300800 */
[----:B------:R-:W-:-:S02]  /*cda80*/  @P5 LOP3.LUT R4, R4, 0x100000, RZ, 0xfc, !PT ;  /* 0x0010000004045812 */ /* 0x000fc400078efcff */
[----:B------:R-:W-:Y:S02]  /*cda90*/  ISETP.GE.AND P5, PT, R26, UR21, PT ;  /* 0x000000151a007c0c */ /* 0x000fe4000bfa6270 */
[----:B------:R-:W-:Y:S01]  /*cdaa0*/  LOP3.LUT R4, R4, 0xff7fffff, RZ, 0xc0, !PT ;  /* 0xff7fffff04047812 */ /* 0x000fe200078ec0ff */
[----:B------:R-:W3:Y:S03]  /*cdab0*/  LDL.LU R26, [R1+0x2b08] ;  /* 0x002b0800011a7983 */ /* 0x000ee60000300800 */
[----:B------:R-:W-:Y:S02]  /*cdac0*/  @P6 LOP3.LUT R4, R4, 0x800000, RZ, 0xfc, !PT ;  /* 0x0080000004046812 */ /* 0x000fe400078efcff */
[----:B------:R-:W-:Y:S02]  /*cdad0*/  ISETP.GE.AND P6, PT, R11, UR19, PT ;  /* 0x000000130b007c0c */ /* 0x000fe4000bfc6270 */
[----:B------:R-:W-:Y:S01]  /*cdae0*/  LOP3.LUT R4, R4, 0xfdffffff, RZ, 0xc0, !PT ;  /* 0xfdffffff04047812 */ /* 0x000fe200078ec0ff */
[----:B------:R-:W3:Y:S03]  /*cdaf0*/  LDL.LU R11, [R1+0x2b04] ;  /* 0x002b0400010b7983 */ /* 0x000ee60000300800 */
[----:B------:R-:W-:-:S04]  /*cdb00*/  @P5 LOP3.LUT R4, R4, 0x2000000, RZ, 0xfc, !PT ;  /* 0x0200000004045812 */ /* 0x000fc800078efcff */
[----:B------:R-:W-:Y:S02]  /*cdb10*/  LOP3.LUT R4, R4, 0xf7ffffff, RZ, 0xc0, !PT ;  /* 0xf7ffffff04047812 */ /* 0x000fe400078ec0ff */
[----:B------:R-:W-:Y:S02]  /*cdb20*/  ISETP.GE.AND P5, PT, R13, UR17, PT ;  /* 0x000000110d007c0c */ /* 0x000fe4000bfa6270 */
[----:B------:R-:W-:Y:S01]  /*cdb30*/  @P6 LOP3.LUT R4, R4, 0x8000000, RZ, 0xfc, !PT ;  /* 0x0800000004046812 */ /* 0x000fe200078efcff */
[----:B------:R-:W3:Y:S01]  /*cdb40*/  LDL.LU R13, [R1+0x2b00] ;  /* 0x002b0000010d7983 */ /* 0x000ee20000300800 */
[----:B------:R-:W-:-:S03]  /*cdb50*/  ISETP.GE.AND P6, PT, R16, UR15, PT ;  /* 0x0000000f10007c0c */ /* 0x000fc6000bfc6270 */
[----:B------:R-:W3:Y:S01]  /*cdb60*/  LDL.LU R16, [R1+0xd40] ;  /* 0x000d400001107983 */ /* 0x000ee20000300800 */
        /* <DEDUP_REMOVED lines=8> */
[----:B------:R-:W3:Y:S01]  /*cdbf0*/  LDL.LU R20, [R1+0x2af8] ;  /* 0x002af80001147983 */ /* 0x000ee20000300800 */
[----:B--2---:R-:W-:-:S04]  /*cdc00*/  LOP3.LUT R2, R2, 0xfffffffb, RZ, 0xc0, !PT ;  /* 0xfffffffb02027812 */ /* 0x004fc800078ec0ff */
[----:B------:R-:W-:Y:S02]  /*cdc10*/  @P5 LOP3.LUT R2, R2, 0x4, RZ, 0xfc, !PT ;  /* 0x0000000402025812 */ /* 0x000fe400078efcff */
[----:B------:R-:W-:Y:S02]  /*cdc20*/  ISETP.GE.AND P5, PT, R22, UR9, PT ;  /* 0x0000000916007c0c */ /* 0x000fe4000bfa6270 */
[----:B------:R-:W-:Y:S01]  /*cdc30*/  LOP3.LUT R2, R2, 0xffffffef, RZ, 0xc0, !PT ;  /* 0xffffffef02027812 */ /* 0x000fe200078ec0ff */
[----:B------:R-:W2:Y:S01]  /*cdc40*/  LDL.LU R22, [R1+0x2af4] ;  /* 0x002af40001167983 */ /* 0x000ea20000300800 */
[----:B----4-:R-:W-:Y:S02]  /*cdc50*/  LOP3.LUT R0, R0, 0xbfffffff, RZ, 0xc0, !PT ;  /* 0xbfffffff00007812 */ /* 0x010fe400078ec0ff */
[----:B------:R-:W-:Y:S02]  /*cdc60*/  @P6 LOP3.LUT R2, R2, 0x10, RZ, 0xfc, !PT ;  /* 0x0000001002026812 */ /* 0x000fe400078efcff */
[----:B------:R-:W-:-:S02]  /*cdc70*/  ISETP.GE.AND P6, PT, R21, UR7, PT ;  /* 0x0000000715007c0c */ /* 0x000fc4000bfc6270 */
[----:B------:R-:W4:Y:S03]  /*cdc80*/  LDL.LU R21, [R1+0x2af0] ;  /* 0x002af00001157983 */ /* 0x000f260000300800 */
[----:B------:R-:W-:Y:S02]  /*cdc90*/  @P5 LOP3.LUT R0, R0, 0x40000000, RZ, 0xfc, !PT ;  /* 0x4000000000005812 */ /* 0x000fe400078efcff */
[----:B------:R-:W-:Y:S02]  /*cdca0*/  ISETP.GE.AND P5, PT, R23, UR5, PT ;  /* 0x0000000517007c0c */ /* 0x000fe4000bfa6270 */
[----:B------:R-:W-:Y:S01]  /*cdcb0*/  LOP3.LUT R0, R0, 0xdfffffff, RZ, 0xc0, !PT ;  /* 0xdfffffff00007812 */ /* 0x000fe200078ec0ff */
[----:B------:R-:W2:Y:S03]  /*cdcc0*/  LDL.LU R23, [R1+0x2aec] ;  /* 0x002aec0001177983 */ /* 0x000ea60000300800 */
[----:B------:R-:W-:-:S04]  /*cdcd0*/  @P6 LOP3.LUT R0, R0, 0x20000000, RZ, 0xfc, !PT ;  /* 0x2000000000006812 */ /* 0x000fc800078efcff */
[----:B------:R-:W-:-:S04]  /*cdce0*/  LOP3.LUT R0, R0, 0xfbffffff, RZ, 0xc0, !PT ;  /* 0xfbffffff00007812 */ /* 0x000fc800078ec0ff */
[----:B------:R-:W-:Y:S02]  /*cdcf0*/  @P5 LOP3.LUT R0, R0, 0x4000000, RZ, 0xfc, !PT ;  /* 0x0400000000005812 */ /* 0x000fe400078efcff */
[----:B------:R-:W-:Y:S02]  /*cdd00*/  ISETP.GE.AND P5, PT, R25, UR49, PT ;  /* 0x0000003119007c0c */ /* 0x000fe4000bfa6270 */
[----:B------:R-:W-:-:S11]  /*cdd10*/  LOP3.LUT R0, R0, 0xfeffffff, RZ, 0xc0, !PT ;  /* 0xfeffffff00007812 */ /* 0x000fd600078ec0ff */
[----:B------:R-:W-:Y:S02]  /*cdd20*/  @P5 LOP3.LUT R0, R0, 0x1000000, RZ, 0xfc, !PT ;  /* 0x0100000000005812 */ /* 0x000fe400078efcff */
[----:B------:R-:W-:Y:S02]  /*cdd30*/  ISETP.GE.AND P5, PT, R18, UR53, PT ;  /* 0x0000003512007c0c */ /* 0x000fe4000bfa6270 */
[----:B------:R-:W-:-:S11]  /*cdd40*/  LOP3.LUT R0, R0, 0xfff7ffff, RZ, 0xc0, !PT ;  /* 0xfff7ffff00007812 */ /* 0x000fd600078ec0ff */
[----:B------:R-:W-:Y:S02]  /*cdd50*/  @P5 LOP3.LUT R0, R0, 0x80000, RZ, 0xfc, !PT ;  /* 0x0008000000005812 */ /* 0x000fe400078efcff */
[----:B------:R-:W-:Y:S02]  /*cdd60*/  ISETP.GE.AND P5, PT, R14, UR51, PT ;  /* 0x000000330e007c0c */ /* 0x000fe4000bfa6270 */
[----:B------:R-:W-:-:S11]  /*cdd70*/  LOP3.LUT R0, R0, 0xffbfffff, RZ, 0xc0, !PT ;  /* 0xffbfffff00007812 */ /* 0x000fd600078ec0ff */
[----:B------:R-:W-:Y:S02]  /*cdd80*/  @P5 LOP3.LUT R0, R0, 0x400000, RZ, 0xfc, !PT ;  /* 0x0040000000005812 */ /* 0x000fe400078efcff */
[----:B------:R-:W-:-:S13]  /*cdd90*/  ISETP.GE.AND P5, PT, R15, UR60, PT ;  /* 0x0000003c0f007c0c */ /* 0x000fda000bfa6270 */
[----:B------:R-:W-:Y:S02]  /*cdda0*/  @P5 LOP3.LUT R10, R10, 0x1, RZ, 0xfc, !PT ;  /* 0x000000010a0a5812 */ /* 0x000fe400078efcff */
[----:B------:R-:W-:Y:S02]  /*cddb0*/  ISETP.GE.AND P5, PT, R3, UR45, PT ;  /* 0x0000002d03007c0c */ /* 0x000fe4000bfa6270 */
[----:B------:R-:W-:Y:S02]  /*cddc0*/  LOP3.LUT R10, R10, 0xfffffffb, RZ, 0xc0, !PT ;  /* 0xfffffffb0a0a7812 */ /* 0x000fe400078ec0ff */
[----:B------:R-:W-:Y:S02]  /*cddd0*/  ISETP.GE.AND P6, PT, R24, UR47, PT ;  /* 0x0000002f18007c0c */ /* 0x000fe4000bfc6270 */
[----:B------:R-:W2:Y:S01]  /*cdde0*/  LDL.LU R24, [R1+0x2ae8] ;  /* 0x002ae80001187983 */ /* 0x000ea20000300800 */
[----:B---3--:R-:W-:-:S03]  /*cddf0*/  R2UR UR60, R16 ;  /* 0x00000000103c72ca */ /* 0x008fc600000e0000 */
[----:B------:R-:W3:Y:S03]  /*cde00*/  LDL.LU R25, [R1+0x2ae4] ;  /* 0x002ae40001197983 */ /* 0x000ee60000300800 */
[----:B------:R-:W-:Y:S01]  /*cde10*/  @P5 LOP3.LUT R10, R10, 0x4, RZ, 0xfc, !PT ;  /* 0x000000040a0a5812 */ /* 0x000fe200078efcff */
[----:B------:R-:W4:Y:S01]  /*cde20*/  LDL.LU R18, [R1+0x2ae0] ;  /* 0x002ae00001127983 */ /* 0x000f220000300800 */
[----:B------:R-:W-:-:S03]  /*cde30*/  LOP3.LUT P5, RZ, R29, 0x1000, RZ, 0xc0, !PT ;  /* 0x000010001dff7812 */ /* 0x000fc600078ac0ff */
[----:B------:R-:W2:Y:S01]  /*cde40*/  LDL.LU R14, [R1+0x2adc] ;  /* 0x002adc00010e7983 */ /* 0x000ea20000300800 */
[----:B------:R-:W-:-:S03]  /*cde50*/  ISETP.LT.AND P5, PT, R17, UR4, !P5 ;  /* 0x0000000411007c0c */ /* 0x000fc6000efa1270 */
[----:B------:R-:W2:Y:S04]  /*cde60*/  LDL.LU R15, [R1+0x2ad8] ;  /* 0x002ad800010f7983 */ /* 0x000ea80000300800 */
[----:B------:R-:W3:Y:S04]  /*cde70*/  LDL.LU R16, [R1+0x2ad4] ;  /* 0x002ad40001107983 */ /* 0x000ee80000300800 */
[----:B------:R-:W3:Y:S01]  /*cde80*/  LDL.LU R17, [R1+0x2ad0] ;  /* 0x002ad00001117983 */ /* 0x000ee20000300800 */
[----:B------:R-:W-:-:S04]  /*cde90*/  LOP3.LUT R8, R8, 0xfffeffff, RZ, 0xc0, !PT ;  /* 0xfffeffff08087812 */ /* 0x000fc800078ec0ff */
[----:B------:R-:W-:Y:S02]  /*cdea0*/  @P5 LOP3.LUT R8, R8, 0x10000, RZ, 0xfc, !PT ;  /* 0x0001000008085812 */ /* 0x000fe400078efcff */
[----:B------:R-:W-:Y:S01]  /*cdeb0*/  LOP3.LUT P5, RZ, R29, 0x800, RZ, 0xc0, !PT ;  /* 0x000008001dff7812 */ /* 0x000fe200078ac0ff */
[----:B--2---:R0:W-:Y:S01]  /*cdec0*/  STL.64 [R1+0x2d88], R14 ;  /* 0x002d880e01007387 */ /* 0x0041e20000100a00 */
[----:B----4-:R-:W-:Y:S01]  /*cded0*/  LOP3.LUT R18, R18, 0xfffeffff, RZ, 0xc0, !PT ;  /* 0xfffeffff12127812 */ /* 0x010fe200078ec0ff */
[----:B------:R-:W-:Y:S01]  /*cdee0*/  ULDC UR5, c[0x0][0x228] ;  /* 0x00008a0000057ab9 */ /* 0x000fe20000000800 */
[----:B------:R-:W-:Y:S01]  /*cdef0*/  ULDC.64 UR6, c[0x0][0x228] ;  /* 0x00008a0000067ab9 */ /* 0x000fe20000000a00 */
        /* <DEDUP_REMOVED lines=8> */
[----:B0-----:R-:W2:Y:S01]  /*cdf80*/  LDL R15, [R1+0xd00] ;  /* 0x000d0000010f7983 */ /* 0x001ea20000100800 */
[----:B------:R-:W-:Y:S01]  /*cdf90*/  ULDC.64 UR24, c[0x0][0x228] ;  /* 0x00008a0000187ab9 */ /* 0x000fe20000000a00 */
[----:B------:R-:W-:Y:S01]  /*cdfa0*/  ULDC.64 UR26, c[0x0][0x228] ;  /* 0x00008a00001a7ab9 */ /* 0x000fe20000000a00 */
[----:B------:R-:W-:Y:S01]  /*cdfb0*/  ULDC.64 UR28, c[0x0][0x228] ;  /* 0x00008a00001c7ab9 */ /* 0x000fe20000000a00 */
[----:B------:R-:W-:Y:S01]  /*cdfc0*/  STL [R1+0x2d00], R8 ;  /* 0x002d000801007387 */ /* 0x000fe20000100800 */
        /* <DEDUP_REMOVED lines=19> */
[----:B------:R-:W-:Y:S04]  /*ce100*/  STL [R1+0x2c60], R26 ;  /* 0x002c601a01007387 */ /* 0x000fe80000100800 */
[----:B------:R-:W-:Y:S04]  /*ce110*/  STL [R1+0x2c58], R11 ;  /* 0x002c580b01007387 */ /* 0x000fe80000100800 */
[----:B------:R-:W-:Y:S04]  /*ce120*/  STL [R1+0x2c24], R21 ;  /* 0x002c241501007387 */ /* 0x000fe80000100800 */
[----:B------:R-:W-:Y:S04]  /*ce130*/  STL [R1+0x2c20], R22 ;  /* 0x002c201601007387 */ /* 0x000fe80000100800 */
[----:B------:R0:W-:Y:S04]  /*ce140*/  STL [R1+0x2c1c], R20 ;  /* 0x002c1c1401007387 */ /* 0x0001e80000100800 */
[----:B------:R-:W-:Y:S04]  /*ce150*/  STL [R1+0x2c08], R23 ;  /* 0x002c081701007387 */ /* 0x000fe80000100800 */
[----:B------:R1:W-:Y:S04]  /*ce160*/  STL [R1+0x2c14], R23 ;  /* 0x002c141701007387 */ /* 0x0003e80000100800 */
[----:B0-----:R-:W4:Y:S04]  /*ce170*/  LDL.LU R20, [R1+0x20] ;  /* 0x0000200001147983 */ /* 0x001f280000300800 */
[----:B------:R-:W4:Y:S04]  /*ce180*/  LDL.LU R21, [R1+0x24] ;  /* 0x0000240001157983 */ /* 0x000f280000300800 */
[----:B------:R-:W4:Y:S04]  /*ce190*/  LDL.LU R22, [R1+0x28] ;  /* 0x0000280001167983 */ /* 0x000f280000300800 */
[----:B-1----:R-:W4:Y:S04]  /*ce1a0*/  LDL.LU R23, [R1+0x2c] ;  /* 0x00002c0001177983 */ /* 0x002f280000300800 */
[----:B------:R-:W2:Y:S04]  /*ce1b0*/  LDL.LU R29, [R1+0xd30] ;  /* 0x000d3000011d7983 */ /* 0x000ea80000300800 */
[----:B------:R0:W-:Y:S04]  /*ce1c0*/  STL [R1+0x2c00], R24 ;  /* 0x002c001801007387 */ /* 0x0001e80000100800 */
[----:B---3--:R1:W-:Y:S04]  /*ce1d0*/  STL [R1+0x2bd4], R25 ;  /* 0x002bd41901007387 */ /* 0x0083e80000100800 */
[----:B0-----:R-:W3:Y:S04]  /*ce1e0*/  LDL.LU R24, [R1+0x10] ;  /* 0x0000100001187983 */ /* 0x001ee80000300800 */
[----:B-1----:R-:W3:Y:S04]  /*ce1f0*/  LDL.LU R25, [R1+0x14] ;  /* 0x0000140001197983 */ /* 0x002ee80000300800 */
[----:B------:R-:W3:Y:S04]  /*ce200*/  LDL.LU R26, [R1+0x18] ;  /* 0x00001800011a7983 */ /* 0x000ee80000300800 */
[----:B------:R-:W3:Y:S04]  /*ce210*/  LDL.LU R27, [R1+0x1c] ;  /* 0x00001c00011b7983 */ /* 0x000ee80000300800 */
[----:B------:R-:W4:Y:S01]  /*ce220*/  LDL.LU R7, [R1+0x2acc] ;  /* 0x002acc0001077983 */ /* 0x000f220000300800 */
[----:B------:R-:W-:Y:S01]  /*ce230*/  @P5 LOP3.LUT R18, R18, 0x10000, RZ, 0xfc, !PT ;  /* 0x0001000012125812 */ /* 0x000fe200078efcff */
[----:B------:R-:W-:Y:S03]  /*ce240*/  BAR.SYNC.DEFER_BLOCKING 0x0 ;  /* 0x0000000000007b1d */ /* 0x000fe60000010000 */
[----:B------:R-:W-:-:S02]  /*ce250*/  LOP3.LUT R18, R18, 0xffff7fff, RZ, 0xc0, !PT ;  /* 0xffff7fff12127812 */ /* 0x000fc400078ec0ff */
[----:B------:R-:W-:Y:S02]  /*ce260*/  LOP3.LUT P5, RZ, R10, 0x1, RZ, 0xc0, !PT ;  /* 0x000000010aff7812 */ /* 0x000fe400078ac0ff */
[----:B------:R-:W-:Y:S01]  /*ce270*/  @P4 LOP3.LUT R18, R18, 0x8000, RZ, 0xfc, !PT ;  /* 0x0000800012124812 */ /* 0x000fe200078efcff */
[----:B------:R-:W0:Y:S03]  /*ce280*/  S2R R14, SR_TID.X ;  /* 0x00000000000e7919 */ /* 0x000e260000002100 */
[----:B------:R-:W-:Y:S01]  /*ce290*/  LOP3.LUT R18, R18, 0xffffbfff, RZ, 0xc0, !PT ;  /* 0xffffbfff12127812 */ /* 0x000fe200078ec0ff */
[----:B------:R-:W-:Y:S03]  /*ce2a0*/  STL [R1+0x2b1c], R6 ;  /* 0x002b1c0601007387 */ /* 0x000fe60000100800 */
[----:B------:R-:W-:Y:S01]  /*ce2b0*/  @P3 LOP3.LUT R18, R18, 0x4000, RZ, 0xfc, !PT ;  /* 0x0000400012123812 */ /* 0x000fe200078efcff */
[----:B------:R-:W-:Y:S03]  /*ce2c0*/  STL [R1+0x2b18], R5 ;  /* 0x002b180501007387 */ /* 0x000fe60000100800 */
[----:B------:R-:W-:Y:S01]  /*ce2d0*/  LOP3.LUT R18, R18, 0xffffdfff, RZ, 0xc0, !PT ;  /* 0xffffdfff12127812 */ /* 0x000fe200078ec0ff */
[----:B------:R-:W-:Y:S03]  /*ce2e0*/  STL [R1+0x2b14], R0 ;  /* 0x002b140001007387 */ /* 0x000fe60000100800 */
[----:B------:R-:W-:Y:S01]  /*ce2f0*/  @P2 LOP3.LUT R18, R18, 0x2000, RZ, 0xfc, !PT ;  /* 0x0000200012122812 */ /* 0x000fe200078efcff */
[----:B------:R-:W-:Y:S03]  /*ce300*/  STL [R1+0x2b00], R4 ;  /* 0x002b000401007387 */ /* 0x000fe60000100800 */
[----:B------:R-:W-:Y:S01]  /*ce310*/  LOP3.LUT R18, R18, 0xffffefff, RZ, 0xc0, !PT ;  /* 0xffffefff12127812 */ /* 0x000fe200078ec0ff */
[----:B------:R-:W-:Y:S03]  /*ce320*/  STL [R1+0x2af8], R19 ;  /* 0x002af81301007387 */ /* 0x000fe60000100800 */
[----:B------:R-:W-:Y:S01]  /*ce330*/  @P1 LOP3.LUT R18, R18, 0x1000, RZ, 0xfc, !PT ;  /* 0x0000100012121812 */ /* 0x000fe200078efcff */
[----:B------:R1:W-:Y:S03]  /*ce340*/  STL [R1+0x2af4], R2 ;  /* 0x002af40201007387 */ /* 0x0003e60000100800 */
[----:B------:R-:W-:Y:S01]  /*ce350*/  LOP3.LUT R18, R18, 0xfffff7ff, RZ, 0xc0, !PT ;  /* 0xfffff7ff12127812 */ /* 0x000fe200078ec0ff */
[----:B------:R-:W-:Y:S03]  /*ce360*/  STL [R1+0x2ae8], R13 ;  /* 0x002ae80d01007387 */ /* 0x000fe60000100800 */
[----:B------:R-:W-:Y:S01]  /*ce370*/  @P0 LOP3.LUT R18, R18, 0x800, RZ, 0xfc, !PT ;  /* 0x0000080012120812 */ /* 0x000fe200078efcff */
[C---:B0-----:R-:W-:Y:S01]  /*ce380*/  IMAD.SHL.U32 R8, R14.reuse, 0x10, RZ ;  /* 0x000000100e087824 */ /* 0x041fe200078e00ff */
[----:B------:R-:W-:-:S03]  /*ce390*/  LOP3.LUT R14, R14, 0x3f, RZ, 0xc0, !PT ;  /* 0x0000003f0e0e7812 */ /* 0x000fc600078ec0ff */
[----:B------:R-:W-:Y:S01]  /*ce3a0*/  STL [R1+0x2b2c], R18 ;  /* 0x002b2c1201007387 */ /* 0x000fe20000100800 */
[----:B------:R-:W-:Y:S02]  /*ce3b0*/  LOP3.LUT R8, R8, 0x1f0, RZ, 0xc0, !PT ;  /* 0x000001f008087812 */ /* 0x000fe400078ec0ff */
[----:B--2---:R-:W-:-:S13]  /*ce3c0*/  R2UR UR4, R29 ;  /* 0x000000001d0472ca */ /* 0x004fda00000e0000 */
[----:B-1----:R-:W-:Y:S02]  /*ce3d0*/  LEA R2, R14, UR4, 0x4 ;  /* 0x000000040e027c11 */ /* 0x002fe4000f8e20ff */
[----:B----4-:R-:W-:Y:S01]  /*ce3e0*/  IADD3 R0, R8, UR4, R7 ;  /* 0x0000000408007c10 */ /* 0x010fe2000fffe007 */
[----:B------:R-:W-:Y:S01]  /*ce3f0*/  IMAD.WIDE R14, R15, 0x2, R16 ;  /* 0x000000020f0e7825 */ /* 0x000fe200078e0210 */
[----:B------:R-:W-:-:S03]  /*ce400*/  ULDC UR4, c[0x0][0x22c] ;  /* 0x00008b0000047ab9 */ /* 0x000fc60000000800 */
[----:B------:R-:W-:Y:S04]  /*ce410*/  STL [R1], R0 ;  /* 0x0000000001007387 */ /* 0x000fe80000100800 */
[----:B------:R-:W-:Y:S04]  /*ce420*/  STL [R1+0x8], R2 ;  /* 0x0000080201007387 */ /* 0x000fe80000100800 */
[----:B---3--:R0:W-:Y:S04]  /*ce430*/  STSM.16.M88.4 [R0], R24 ;  /* 0x0000001800007844 */ /* 0x0081e80000000200 */
[----:B------:R1:W-:Y:S04]  /*ce440*/  STSM.16.M88.4 [R0+0x200], R20 ;  /* 0x0002001400007844 */ /* 0x0003e80000000200 */
[----:B0-----:R-:W2:Y:S04]  /*ce450*/  LDL.LU R24, [R1+0x30] ;  /* 0x0000300001187983 */ /* 0x001ea80000300800 */
[----:B------:R-:W2:Y:S04]  /*ce460*/  LDL.LU R25, [R1+0x34] ;  /* 0x0000340001197983 */ /* 0x000ea80000300800 */
[----:B------:R-:W2:Y:S04]  /*ce470*/  LDL.LU R26, [R1+0x38] ;  /* 0x00003800011a7983 */ /* 0x000ea80000300800 */
[----:B------:R-:W2:Y:S04]  /*ce480*/  LDL.LU R27, [R1+0x3c] ;  /* 0x00003c00011b7983 */ /* 0x000ea80000300800 */
[----:B-1----:R-:W3:Y:S04]  /*ce490*/  LDL.LU R20, [R1+0x40] ;  /* 0x0000400001147983 */ /* 0x002ee80000300800 */
[----:B------:R-:W3:Y:S04]  /*ce4a0*/  LDL.LU R21, [R1+0x44] ;  /* 0x0000440001157983 */ /* 0x000ee80000300800 */
[----:B------:R-:W3:Y:S04]  /*ce4b0*/  LDL.LU R22, [R1+0x48] ;  /* 0x0000480001167983 */ /* 0x000ee80000300800 */
[----:B------:R-:W3:Y:S04]  /*ce4c0*/  LDL.LU R23, [R1+0x4c] ;  /* 0x00004c0001177983 */ /* 0x000ee80000300800 */
[----:B------:R-:W4:Y:S04]  /*ce4d0*/  LDL.LU R4, [R1+0x60] ;  /* 0x0000600001047983 */ /* 0x000f280000300800 */
[----:B------:R-:W4:Y:S04]  /*ce4e0*/  LDL.LU R5, [R1+0x64] ;  /* 0x0000640001057983 */ /* 0x000f280000300800 */
[----:B------:R-:W2:Y:S04]  /*ce4f0*/  LDL.LU R6, [R1+0x68] ;  /* 0x0000680001067983 */ /* 0x000ea80000300800 */
[----:B------:R-:W2:Y:S01]  /*ce500*/  LDL.LU R7, [R1+0x6c] ;  /* 0x00006c0001077983 */ /* 0x000ea20000300800 */
[----:B------:R-:W-:Y:S06]  /*ce510*/  BAR.SYNC.DEFER_BLOCKING 0x0 ;  /* 0x0000000000007b1d */ /* 0x000fec0000010000 */
[----:B--2---:R-:W-:Y:S04]  /*ce520*/  STL.64 [R1+0x3160], R6 ;  /* 0x0031600601007387 */ /* 0x004fe80000100a00 */
[----:B----4-:R0:W-:Y:S04]  /*ce530*/  STL.64 [R1+0x3158], R4 ;  /* 0x0031580401007387 */ /* 0x0101e80000100a00 */
[----:B0-----:R-:W2:Y:S04]  /*ce540*/  LDL.LU R4, [R1+0x50] ;  /* 0x0000500001047983 */ /* 0x001ea80000300800 */
[----:B------:R-:W2:Y:S04]  /*ce550*/  LDL.LU R5, [R1+0x54] ;  /* 0x0000540001057983 */ /* 0x000ea80000300800 */
[----:B------:R-:W4:Y:S04]  /*ce560*/  LDL.LU R6, [R1+0x58] ;  /* 0x0000580001067983 */ /* 0x000f280000300800 */
[----:B------:R-:W4:Y:S04]  /*ce570*/  LDL.LU R7, [R1+0x5c] ;  /* 0x00005c0001077983 */ /* 0x000f280000300800 */
[----:B----4-:R-:W-:Y:S04]  /*ce580*/  STL.64 [R1+0x3170], R6 ;  /* 0x0031700601007387 */ /* 0x010fe80000100a00 */
[----:B--2---:R-:W-:Y:S04]  /*ce590*/  STL.64 [R1+0x3168], R4 ;  /* 0x0031680401007387 */ /* 0x004fe80000100a00 */
[----:B------:R-:W-:Y:S04]  /*ce5a0*/  STL.64 [R1+0x2fc8], R14 ;  /* 0x002fc80e01007387 */ /* 0x000fe80000100a00 */
[----:B------:R-:W-:Y:S04]  /*ce5b0*/  STL [R1+0x2fc0], R12 ;  /* 0x002fc00c01007387 */ /* 0x000fe80000100800 */
[----:B------:R0:W-:Y:S04]  /*ce5c0*/  STL [R1+0x2dc0], R16 ;  /* 0x002dc01001007387 */ /* 0x0001e80000100800 */
[----:B0-----:R-:W2:Y:S04]  /*ce5d0*/  LDL R16, [R1+0x8] ;  /* 0x0000080001107983 */ /* 0x001ea80000100800 */
[----:B------:R0:W-:Y:S04]  /*ce5e0*/  STL [R1+0x2d98], R17 ;  /* 0x002d981101007387 */ /* 0x0001e80000100800 */
[----:B0-----:R-:W4:Y:S01]  /*ce5f0*/  LDL.LU R17, [R1] ;  /* 0x0000000001117983 */ /* 0x001f220000300800 */
[----:B------:R-:W-:Y:S01]  /*ce600*/  ISETP.LT.AND P2, PT, R3, UR4, !P5 ;  /* 0x0000000403007c0c */ /* 0x000fe2000ef41270 */
[----:B------:R-:W-:Y:S01]  /*ce610*/  ULDC UR4, c[0x0][0x228] ;  /* 0x00008a0000047ab9 */ /* 0x000fe20000000800 */
[C---:B------:R-:W-:Y:S01]  /*ce620*/  LOP3.LUT P3, RZ, R10.reuse, 0x4, RZ, 0xc0, !PT ;  /* 0x000000040aff7812 */ /* 0x040fe2000786c0ff */
[----:B------:R-:W-:Y:S01]  /*ce630*/  STL [R1+0x2ad4], R3 ;  /* 0x002ad40301007387 */ /* 0x000fe20000100800 */
[----:B------:R-:W-:-:S02]  /*ce640*/  LOP3.LUT P4, RZ, R10, 0x2, RZ, 0xc0, !PT ;  /* 0x000000020aff7812 */ /* 0x000fc4000788c0ff */
[----:B------:R-:W-:Y:S01]  /*ce650*/  LOP3.LUT P5, RZ, R10, 0x8, RZ, 0xc0, !PT ;  /* 0x000000080aff7812 */ /* 0x000fe200078ac0ff */
[----:B--2---:R-:W0:Y:S04]  /*ce660*/  LDS.128 R12, [R16] ;  /* 0x00000000100c7984 */ /* 0x004e280000000c00 */
[----:B------:R-:W1:Y:S01]  /*ce670*/  LDS.128 R4, [R16+0x400] ;  /* 0x0004000010047984 */ /* 0x000e620000000c00 */
[----:B------:R-:W-:Y:S06]  /*ce680*/  BAR.SYNC.DEFER_BLOCKING 0x0 ;  /* 0x0000000000007b1d */ /* 0x000fec0000010000 */
[----:B----4-:R-:W-:Y:S04]  /*ce690*/  STSM.16.M88.4 [R17], R24 ;  /* 0x0000001811007844 */ /* 0x010fe80000000200 */
[----:B---3--:R-:W-:Y:S04]  /*ce6a0*/  STSM.16.M88.4 [R17+0x200], R20 ;  /* 0x0002001411007844 */ /* 0x008fe80000000200 */
[----:B0-----:R0:W-:Y:S04]  /*ce6b0*/  STL.64 [R1+0x270], R12 ;  /* 0x0002700c01007387 */ /* 0x0011e80000100a00 */
[----:B------:R2:W-:Y:S04]  /*ce6c0*/  STL.64 [R1+0x278], R14 ;  /* 0x0002780e01007387 */ /* 0x0005e80000100a00 */
[----:B-1----:R-:W-:Y:S04]  /*ce6d0*/  STL.64 [R1+0x260], R4 ;  /* 0x0002600401007387 */ /* 0x002fe80000100a00 */
[----:B------:R-:W-:Y:S04]  /*ce6e0*/  STL.64 [R1+0x268], R6 ;  /* 0x0002680601007387 */ /* 0x000fe80000100a00 */
[----:B0-----:R-:W3:Y:S04]  /*ce6f0*/  LDL.LU R12, [R1+0xa0] ;  /* 0x0000a000010c7983 */ /* 0x001ee80000300800 */
[----:B------:R-:W3:Y:S04]  /*ce700*/  LDL.LU R13, [R1+0xa4] ;  /* 0x0000a400010d7983 */ /* 0x000ee80000300800 */
[----:B--2---:R-:W2:Y:S04]  /*ce710*/  LDL.LU R14, [R1+0xa8] ;  /* 0x0000a800010e7983 */ /* 0x004ea80000300800 */
[----:B------:R-:W2:Y:S01]  /*ce720*/  LDL.LU R15, [R1+0xac] ;  /* 0x0000ac00010f7983 */ /* 0x000ea20000300800 */
[----:B------:R-:W-:Y:S06]  /*ce730*/  BAR.SYNC.DEFER_BLOCKING 0x0 ;  /* 0x0000000000007b1d */ /* 0x000fec0000010000 */
[----:B------:R-:W0:Y:S04]  /*ce740*/  LDS.128 R4, [R16] ;  /* 0x0000000010047984 */ /* 0x000e280000000c00 */
[----:B--2---:R-:W-:Y:S04]  /*ce750*/  STL.64 [R1+0x3150], R14 ;  /* 0x0031500e01007387 */ /* 0x004fe80000100a00 */
[----:B---3--:R1:W-:Y:S04]  /*ce760*/  STL.64 [R1+0x3148], R12 ;  /* 0x0031480c01007387 */ /* 0x0083e80000100a00 */
        /* <DEDUP_REMOVED lines=12> */
[----:B0-----:R-:W-:Y:S04]  /*ce830*/  STL.64 [R1+0x40], R4 ;  /* 0x0000400401007387 */ /* 0x001fe80000100a00 */
[----:B------:R-:W-:Y:S04]  /*ce840*/  STL.64 [R1+0x48], R6 ;  /* 0x0000480601007387 */ /* 0x000fe80000100a00 */
[----:B------:R-:W0:Y:S04]  /*ce850*/  LDS.128 R4, [R16+0x400] ;  /* 0x0004000010047984 */ /* 0x000e280000000c00 */
[----:B0-----:R-:W-:Y:S04]  /*ce860*/  STL.64 [R1+0x30], R4 ;  /* 0x0000300401007387 */ /* 0x001fe80000100a00 */
[----:B------:R0:W-:Y:S04]  /*ce870*/  STL.64 [R1+0x38], R6 ;  /* 0x0000380601007387 */ /* 0x0001e80000100a00 */
[----:B0-----:R-:W2:Y:S04]  /*ce880*/  LDL.LU.64 R6, [R1+0x3170] ;  /* 0x0031700001067983 */ /* 0x001ea80000300a00 */
[----:B------:R-:W2:Y:S01]  /*ce890*/  LDL.LU.64 R4, [R1+0x3168] ;  /* 0x0031680001047983 */ /* 0x000ea20000300a00 */
[----:B------:R-:W-:Y:S06]  /*ce8a0*/  BAR.SYNC.DEFER_BLOCKING 0x0 ;  /* 0x0000000000007b1d */ /* 0x000fec0000010000 */
[----:B--2---:R0:W-:Y:S04]  /*ce8b0*/  STSM.16.M88.4 [R17], R4 ;  /* 0x0000000411007844 */ /* 0x0041e80000000200 */
[----:B0-----:R-:W2:Y:S04]  /*ce8c0*/  LDL.LU.64 R6, [R1+0x3160] ;  /* 0x0031600001067983 */ /* 0x001ea80000300a00 */
[----:B------:R-:W2:Y:S04]  /*ce8d0*/  LDL.LU.64 R4, [R1+0x3158] ;  /* 0x0031580001047983 */ /* 0x000ea80000300a00 */
[----:B--2---:R-:W-:Y:S01]  /*ce8e0*/  STSM.16.M88.4 [R17+0x200], R4 ;  /* 0x0002000411007844 */ /* 0x004fe20000000200 */
[----:B------:R-:W-:Y:S06]  /*ce8f0*/  BAR.SYNC.DEFER_BLOCKING 0x0 ;  /* 0x0000000000007b1d */ /* 0x000fec0000010000 */
[----:B------:R-:W0:Y:S04]  /*ce900*/  LDS.128 R4, [R16] ;  /* 0x0000000010047984 */ /* 0x000e280000000c00 */
[----:B0-----:R-:W-:Y:S04]  /*ce910*/  STL.64 [R1+0x20], R4 ;  /* 0x0000200401007387 */ /* 0x001fe80000100a00 */
[----:B------:R-:W-:Y:S04]  /*ce920*/  STL.64 [R1+0x28], R6 ;  /* 0x0000280601007387 */ /* 0x000fe80000100a00 */
[----:B------:R-:W0:Y:S04]  /*ce930*/  LDS.128 R4, [R16+0x400] ;  /* 0x0004000010047984 */ /* 0x000e280000000c00 */
[----:B0-----:R0:W-:Y:S04]  /*ce940*/  STL.64 [R1+0x60], R4 ;  /* 0x0000600401007387 */ /* 0x0011e80000100a00 */
[----:B------:R1:W-:Y:S04]  /*ce950*/  STL [R1+0x68], R6 ;  /* 0x0000680601007387 */ /* 0x0003e80000100800 */
[----:B------:R2:W-:Y:S04]  /*ce960*/  STL [R1+0x2ce8], R7 ;  /* 0x002ce80701007387 */ /* 0x0005e80000100800 */
[----:B0-----:R-:W3:Y:S04]  /*ce970*/  LDL.LU R4, [R1+0x70] ;  /* 0x0000700001047983 */ /* 0x001ee80000300800 */
[----:B------:R-:W3:Y:S04]  /*ce980*/  LDL.LU R5, [R1+0x74] ;  /* 0x0000740001057983 */ /* 0x000ee80000300800 */
[----:B-1----:R-:W3:Y:S04]  /*ce990*/  LDL.LU R6, [R1+0x78] ;  /* 0x0000780001067983 */ /* 0x002ee80000300800 */
[----:B--2---:R-:W3:Y:S01]  /*ce9a0*/  LDL.LU R7, [R1+0x7c] ;  /* 0x00007c0001077983 */ /* 0x004ee20000300800 */
[----:B------:R-:W-:Y:S06]  /*ce9b0*/  BAR.SYNC.DEFER_BLOCKING 0x0 ;  /* 0x0000000000007b1d */ /* 0x000fec0000010000 */
[----:B---3--:R-:W-:Y:S04]  /*ce9c0*/  STSM.16.M88.4 [R17], R4 ;  /* 0x0000000411007844 */ /* 0x008fe80000000200 */
[----:B------:R-:W-:Y:S01]  /*ce9d0*/  STSM.16.M88.4 [R17+0x200], R12 ;  /* 0x0002000c11007844 */ /* 0x000fe20000000200 */
[----:B------:R-:W-:Y:S06]  /*ce9e0*/  BAR.SYNC.DEFER_BLOCKING 0x0 ;  /* 0x0000000000007b1d */ /* 0x000fec0000010000 */
[----:B------:R-:W0:Y:S04]  /*ce9f0*/  LDS.128 R4, [R16] ;  /* 0x0000000010047984 */ /* 0x000e280000000c00 */
[----:B------:R-:W1:Y:S04]  /*cea00*/  LDS.128 R12, [R16+0x400] ;  /* 0x00040000100c7984 */ /* 0x000e680000000c00 */
[----:B0-----:R-:W-:Y:S04]  /*cea10*/  STL.64 [R1+0x10], R4 ;  /* 0x0000100401007387 */ /* 0x001fe80000100a00 */
[----:B------:R0:W-:Y:S01]  /*cea20*/  STL.64 [R1+0x18], R6 ;  /* 0x0000180601007387 */ /* 0x0001e20000100a00 */
[----:B-1----:R-:W-:-:S02]  /*cea30*/  IMAD.MOV.U32 R29, RZ, RZ, R15 ;  /* 0x000000ffff1d7224 */ /* 0x002fc400078e000f */
[----:B------:R-:W-:Y:S01]  /*cea40*/  IMAD.MOV.U32 R8, RZ, RZ, R13 ;  /* 0x000000ffff087224 */ /* 0x000fe200078e000d */
[----:B------:R1:W-:Y:S01]  /*cea50*/  STL [R1+0x50], R12 ;  /* 0x0000500c01007387 */ /* 0x0003e20000100800 */
[----:B0-----:R-:W-:-:S03]  /*cea60*/  IMAD.MOV.U32 R7, RZ, RZ, R14 ;  /* 0x000000ffff077224 */ /* 0x001fc600078e000e */
[----:B------:R-:W2:Y:S04]  /*cea70*/  LDL.LU.64 R14, [R1+0x3150] ;  /* 0x00315000010e7983 */ /* 0x000ea80000300a00 */
[----:B-1----:R-:W2:Y:S04]  /*cea80*/  LDL.LU.64 R12, [R1+0x3148] ;  /* 0x00314800010c7983 */ /* 0x002ea80000300a00 */
[----:B------:R0:W-:Y:S04]  /*cea90*/  STL [R1+0x3038], R7 ;  /* 0x0030380701007387 */ /* 0x0001e80000100800 */
[----:B------:R-:W3:Y:S04]  /*ceaa0*/  LDL.LU R4, [R1+0x90] ;  /* 0x0000900001047983 */ /* 0x000ee80000300800 */
[----:B------:R-:W3:Y:S04]  /*ceab0*/  LDL.LU R5, [R1+0x94] ;  /* 0x0000940001057983 */ /* 0x000ee80000300800 */
[----:B------:R-:W3:Y:S04]  /*ceac0*/  LDL.LU R6, [R1+0x98] ;  /* 0x0000980001067983 */ /* 0x000ee80000300800 */
[----:B0-----:R-:W3:Y:S01]  /*cead0*/  LDL.LU R7, [R1+0x9c] ;  /* 0x00009c0001077983 */ /* 0x001ee20000300800 */
[----:B------:R-:W-:Y:S06]  /*ceae0*/  BAR.SYNC.DEFER_BLOCKING 0x0 ;  /* 0x0000000000007b1d */ /* 0x000fec0000010000 */
[----:B------:R-:W-:Y:S04]  /*ceaf0*/  STL.64 [R1+0x2d10], R8 ;  /* 0x002d100801007387 */ /* 0x000fe80000100a00 */
[----:B------:R-:W-:Y:S04]  /*ceb00*/  STL [R1+0x30f0], R10 ;  /* 0x0030f00a01007387 */ /* 0x000fe80000100800 */
[----:B---3--:R-:W-:Y:S04]  /*ceb10*/  STSM.16.M88.4 [R17], R4 ;  /* 0x0000000411007844 */ /* 0x008fe80000000200 */
[----:B--2---:R-:W-:Y:S01]  /*ceb20*/  STSM.16.M88.4 [R17+0x200], R12 ;  /* 0x0002000c11007844 */ /* 0x004fe20000000200 */
[----:B------:R-:W-:Y:S06]  /*ceb30*/  BAR.SYNC.DEFER_BLOCKING 0x0 ;  /* 0x0000000000007b1d */ /* 0x000fec0000010000 */
[----:B------:R-:W0:Y:S04]  /*ceb40*/  LDS.128 R8, [R16] ;  /* 0x0000000010087984 */ /* 0x000e280000000c00 */
[----:B------:R-:W1:Y:S01]  /*ceb50*/  LDS.128 R4, [R16+0x400] ;  /* 0x0004000010047984 */ /* 0x000e620000000c00 */
[----:B------:R-:W-:Y:S06]  /*ceb60*/  BAR.SYNC.DEFER_BLOCKING 0x0 ;  /* 0x0000000000007b1d */ /* 0x000fec0000010000 */
[----:B----4-:R-:W-:Y:S04]  /*ceb70*/  STSM.16.M88.4 [R17], R24 ;  /* 0x0000001811007844 */ /* 0x010fe80000000200 */
[----:B------:R-:W-:Y:S04]  /*ceb80*/  STSM.16.M88.4 [R17+0x200], R20 ;  /* 0x0002001411007844 */ /* 0x000fe80000000200 */
[----:B0-----:R-:W-:Y:S04]  /*ceb90*/  STL.64 [R1+0x80], R8 ;  /* 0x0000800801007387 */ /* 0x001fe80000100a00 */
[----:B------:R-:W-:Y:S01]  /*ceba0*/  STL.64 [R1+0x88], R10 ;  /* 0x0000880a01007387 */ /* 0x000fe20000100a00 */
[----:B------:R-:W-:Y:S06]  /*cebb0*/  BAR.SYNC.DEFER_BLOCKING 0x0 ;  /* 0x0000000000007b1d */ /* 0x000fec0000010000 */
[----:B-1----:R-:W-:Y:S04]  /*cebc0*/  STL.64 [R1+0xa0], R4 ;  /* 0x0000a00401007387 */ /* 0x002fe80000100a00 */
[----:B------:R-:W-:Y:S04]  /*cebd0*/  STL.64 [R1+0xa8], R6 ;  /* 0x0000a80601007387 */ /* 0x000fe80000100a00 */
[----:B------:R-:W0:Y:S04]  /*cebe0*/  LDS.128 R4, [R16] ;  /* 0x0000000010047984 */ /* 0x000e280000000c00 */
[----:B------:R-:W1:Y:S01]  /*cebf0*/  LDS.128 R8, [R16+0x400] ;  /* 0x0004000010087984 */ /* 0x000e620000000c00 */
[----:B0-----:R-:W-:-:S03]  /*cec00*/  IMAD.MOV.U32 R28, RZ, RZ, R7 ;  /* 0x000000ffff1c7224 */ /* 0x001fc600078e0007 */
[----:B------:R0:W-:Y:S04]  /*cec10*/  STL.64 [R1+0x70], R4 ;  /* 0x0000700401007387 */ /* 0x0001e80000100a00 */
[----:B------:R2:W-:Y:S04]  /*cec20*/  STL [R1+0x78], R6 ;  /* 0x0000780601007387 */ /* 0x0005e80000100800 */
[----:B------:R-:W-:Y:S04]  /*cec30*/  STL.64 [R1+0x2ce0], R28 ;  /* 0x002ce01c01007387 */ /* 0x000fe80000100a00 */
[----:B0-----:R-:W3:Y:S04]  /*cec40*/  LDL.LU R4, [R1+0x140] ;  /* 0x0001400001047983 */ /* 0x001ee80000300800 */
[----:B-1----:R-:W-:Y:S04]  /*cec50*/  STL.64 [R1+0x90], R8 ;  /* 0x0000900801007387 */ /* 0x002fe80000100a00 */
[----:B------:R-:W-:Y:S04]  /*cec60*/  STL.64 [R1+0x98], R10 ;  /* 0x0000980a01007387 */ /* 0x000fe80000100a00 */
[----:B------:R-:W3:Y:S04]  /*cec70*/  LDL.LU R5, [R1+0x144] ;  /* 0x0001440001057983 */ /* 0x000ee80000300800 */
[----:B--2---:R-:W2:Y:S04]  /*cec80*/  LDL.LU R6, [R1+0x148] ;  /* 0x0001480001067983 */ /* 0x004ea80000300800 */
[----:B------:R-:W2:Y:S01]  /*cec90*/  LDL.LU R7, [R1+0x14c] ;  /* 0x00014c0001077983 */ /* 0x000ea20000300800 */
[----:B------:R-:W-:Y:S06]  /*ceca0*/  BAR.SYNC.DEFER_BLOCKING 0x0 ;  /* 0x0000000000007b1d */ /* 0x000fec0000010000 */
[----:B--2---:R-:W-:Y:S04]  /*cecb0*/  STL.64 [R1+0x3100], R6 ;  /* 0x0031000601007387 */ /* 0x004fe80000100a00 */
[----:B---3--:R0:W-:Y:S04]  /*cecc0*/  STL.64 [R1+0x30f8], R4 ;  /* 0x0030f80401007387 */ /* 0x0081e80000100a00 */
        /* <DEDUP_REMOVED lines=44> */
[----:B--2---:R-:W-:Y:S04]  /*cef90*/  STSM.16.M88.4 [R17], R4 ;  /* 0x0000000411007844 */ /* 0x004fe80000000200 */
[----:B----4-:R-:W-:Y:S01]  /*cefa0*/  STSM.16.M88.4 [R17+0x200], R24 ;  /* 0x0002001811007844 */ /* 0x010fe20000000200 */
[----:B------:R-:W-:Y:S06]  /*cefb0*/  BAR.SYNC.DEFER_BLOCKING 0x0 ;  /* 0x0000000000007b1d */ /* 0x000fec0000010000 */
[----:B------:R-:W0:Y:S04]  /*cefc0*/  LDS.128 R4, [R16] ;  /* 0x0000000010047984 */ /* 0x000e280000000c00 */
[----:B0-----:R-:W-:Y:S01]  /*cefd0*/  STL.64 [R1+0xc0], R4 ;  /* 0x0000c00401007387 */ /* 0x001fe20000100a00 */
[----:B------:R-:W-:-:S03]  /*cefe0*/  IMAD.MOV.U32 R27, RZ, RZ, R7 ;  /* 0x000000ffff1b7224 */ /* 0x000fc600078e0007 */
[----:B------:R-:W-:Y:S04]  /*ceff0*/  STL [R1+0xc8], R6 ;  /* 0x0000c80601007387 */ /* 0x000fe80000100800 */
        /* <DEDUP_REMOVED lines=26> */
[----:B0-----:R-:W-:Y:S01]  /*cf1a0*/  STL.64 [R1+0x100], R4 ;  /* 0x0001000401007387 */ /* 0x001fe20000100a00 */
[----:B------:R-:W-:-:S03]  /*cf1b0*/  IMAD.MOV.U32 R26, RZ, RZ, R7 ;  /* 0x000000ffff1a7224 */ /* 0x000fc600078e0007 */
[----:B------:R-:W-:Y:S04]  /*cf1c0*/  STL [R1+0x108], R6 ;  /* 0x0001080601007387 */ /* 0x000fe80000100800 */
[----:B------:R-:W0:Y:S04]  /*cf1d0*/  LDS.128 R4, [R16+0x400] ;  /* 0x0004000010047984 */ /* 0x000e280000000c00 */
[----:B------:R-:W-:Y:S01]  /*cf1e0*/  STL [R1+0x2c64], R26 ;  /* 0x002c641a01007387 */ /* 0x000fe20000100800 */
[----:B------:R-:W-:Y:S06]  /*cf1f0*/  BAR.SYNC.DEFER_BLOCKING 0x0 ;  /* 0x0000000000007b1d */ /* 0x000fec0000010000 */
[----:B0-----:R-:W-:Y:S04]  /*cf200*/  STL.64 [R1+0x120], R4 ;  /* 0x0001200401007387 */ /* 0x001fe80000100a00 */
[----:B------:R0:W-:Y:S04]  /*cf210*/  STL.64 [R1+0x128], R6 ;  /* 0x0001280601007387 */ /* 0x0001e80000100a00 */
[----:B0-----:R-:W2:Y:S04]  /*cf220*/  LDL.LU.64 R6, [R1+0x3100] ;  /* 0x0031000001067983 */ /* 0x001ea80000300a00 */
[----:B------:R-:W2:Y:S04]  /*cf230*/  LDL.LU.64 R4, [R1+0x30f8] ;  /* 0x0030f80001047983 */ /* 0x000ea80000300a00 */
[----:B---3--:R0:W-:Y:S04]  /*cf240*/  STSM.16.M88.4 [R17], R8 ;  /* 0x0000000811007844 */ /* 0x0081e80000000200 */
[----:B0-----:R-:W3:Y:S04]  /*cf250*/  LDL.LU R10, [R1+0x30f0] ;  /* 0x0030f000010a7983 */ /* 0x001ee80000300800 */
[----:B--2---:R-:W-:Y:S01]  /*cf260*/  STSM.16.M88.4 [R17+0x200], R4 ;  /* 0x0002000411007844 */ /* 0x004fe20000000200 */
[----:B------:R-:W-:Y:S06]  /*cf270*/  BAR.SYNC.DEFER_BLOCKING 0x0 ;  /* 0x0000000000007b1d */ /* 0x000fec0000010000 */
[----:B------:R-:W0:Y:S04]  /*cf280*/  LDS.128 R4, [R16] ;  /* 0x0000000010047984 */ /* 0x000e280000000c00 */
[----:B0-----:R-:W-:Y:S01]  /*cf290*/  STL [R1+0xf0], R4 ;  /* 0x0000f00401007387 */ /* 0x001fe20000100800 */
[----:B------:R-:W-:-:S03]  /*cf2a0*/  IMAD.MOV.U32 R26, RZ, RZ, R5 ;  /* 0x000000ffff1a7224 */ /* 0x000fc600078e0005 */
[----:B------:R-:W-:Y:S04]  /*cf2b0*/  STL.64 [R1+0xf8], R6 ;  /* 0x0000f80601007387 */ /* 0x000fe80000100a00 */
[----:B------:R-:W0:Y:S04]  /*cf2c0*/  LDS.128 R4, [R16+0x400] ;  /* 0x0004000010047984 */ /* 0x000e280000000c00 */
[----:B------:R1:W-:Y:S01]  /*cf2d0*/  STL.64 [R1+0x2c70], R26 ;  /* 0x002c701a01007387 */ /* 0x0003e20000100a00 */
[----:B------:R-:W-:Y:S06]  /*cf2e0*/  BAR.SYNC.DEFER_BLOCKING 0x0 ;  /* 0x0000000000007b1d */ /* 0x000fec0000010000 */
[----:B------:R-:W-:Y:S04]  /*cf2f0*/  STSM.16.M88.4 [R17], R12 ;  /* 0x0000000c11007844 */ /* 0x000fe80000000200 */
[----:B------:R-:W-:Y:S04]  /*cf300*/  STSM.16.M88.4 [R17+0x200], R20 ;  /* 0x0002001411007844 */ /* 0x000fe80000000200 */
[----:B0-----:R-:W-:Y:S04]  /*cf310*/  STL.64 [R1+0x110], R4 ;  /* 0x0001100401007387 */ /* 0x001fe80000100a00 */
[----:B------:R-:W-:Y:S04]  /*cf320*/  STL.64 [R1+0x118], R6 ;  /* 0x0001180601007387 */ /* 0x000fe80000100a00 */
[----:B------:R-:W2:Y:S04]  /*cf330*/  LDL.LU R24, [R1+0x1a0] ;  /* 0x0001a00001187983 */ /* 0x000ea80000300800 */
[----:B------:R-:W2:Y:S04]  /*cf340*/  LDL.LU R25, [R1+0x1a4] ;  /* 0x0001a40001197983 */ /* 0x000ea80000300800 */
[----:B-1----:R-:W4:Y:S04]  /*cf350*/  LDL.LU R26, [R1+0x1a8] ;  /* 0x0001a800011a7983 */ /* 0x002f280000300800 */
[----:B------:R-:W4:Y:S01]  /*cf360*/  LDL.LU R27, [R1+0x1ac] ;  /* 0x0001ac00011b7983 */ /* 0x000f220000300800 */
[----:B------:R-:W-:Y:S06]  /*cf370*/  BAR.SYNC.DEFER_BLOCKING 0x0 ;  /* 0x0000000000007b1d */ /* 0x000fec0000010000 */
[----:B------:R-:W0:Y:S04]  /*cf380*/  LDS.128 R4, [R16] ;  /* 0x0000000010047984 */ /* 0x000e280000000c00 */
[----:B------:R-:W1:Y:S01]  /*cf390*/  LDS.128 R20, [R16+0x400] ;  /* 0x0004000010147984 */ /* 0x000e620000000c00 */
[----:B0-----:R-:W-:Y:S01]  /*cf3a0*/  IMAD.MOV.U32 R11, RZ, RZ, R7 ;  /* 0x000000ffff0b7224 */ /* 0x001fe200078e0007 */
[----:B------:R-:W-:Y:S06]  /*cf3b0*/  BAR.SYNC.DEFER_BLOCKING 0x0 ;  /* 0x0000000000007b1d */ /* 0x000fec0000010000 */
[----:B----4-:R-:W-:Y:S04]  /*cf3c0*/  STL.64 [R1+0x30e8], R26 ;  /* 0x0030e81a01007387 */ /* 0x010fe80000100a00 */
[----:B--2---:R0:W-:Y:S04]  /*cf3d0*/  STL.64 [R1+0x30e0], R24 ;  /* 0x0030e01801007387 */ /* 0x0041e80000100a00 */
[----:B0-----:R-:W2:Y:S04]  /*cf3e0*/  LDL.LU R24, [R1+0x180] ;  /* 0x0001800001187983 */ /* 0x001ea80000300800 */
[----:B------:R-:W2:Y:S04]  /*cf3f0*/  LDL.LU R25, [R1+0x184] ;  /* 0x0001840001197983 */ /* 0x000ea80000300800 */
[----:B------:R-:W2:Y:S04]  /*cf400*/  LDL.LU R26, [R1+0x188] ;  /* 0x00018800011a7983 */ /* 0x000ea80000300800 */
[----:B------:R-:W2:Y:S04]  /*cf410*/  LDL.LU R27, [R1+0x18c] ;  /* 0x00018c00011b7983 */ /* 0x000ea80000300800 */
[----:B------:R0:W-:Y:S04]  /*cf420*/  STL.64 [R1+0x140], R4 ;  /* 0x0001400401007387 */ /* 0x0001e80000100a00 */
[----:B------:R4:W-:Y:S04]  /*cf430*/  STL [R1+0x148], R6 ;  /* 0x0001480601007387 */ /* 0x0009e80000100800 */
[----:B0-----:R-:W3:Y:S04]  /*cf440*/  LDL.LU R4, [R1+0x1b0] ;  /* 0x0001b00001047983 */ /* 0x001ee80000300800 */
[----:B------:R-:W3:Y:S04]  /*cf450*/  LDL.LU R5, [R1+0x1b4] ;  /* 0x0001b40001057983 */ /* 0x000ee80000300800 */
[----:B----4-:R-:W4:Y:S04]  /*cf460*/  LDL.LU R6, [R1+0x1b8] ;  /* 0x0001b80001067983 */ /* 0x010f280000300800 */
[----:B------:R-:W4:Y:S04]  /*cf470*/  LDL.LU R7, [R1+0x1bc] ;  /* 0x0001bc0001077983 */ /* 0x000f280000300800 */
[----:B------:R-:W4:Y:S04]  /*cf480*/  LDL.LU R12, [R1+0x1c0] ;  /* 0x0001c000010c7983 */ /* 0x000f280000300800 */
[----:B------:R-:W4:Y:S04]  /*cf490*/  LDL.LU R13, [R1+0x1c4] ;  /* 0x0001c400010d7983 */ /* 0x000f280000300800 */
[----:B------:R-:W4:Y:S04]  /*cf4a0*/  LDL.LU R14, [R1+0x1c8] ;  /* 0x0001c800010e7983 */ /* 0x000f280000300800 */
[----:B------:R-:W4:Y:S04]  /*cf4b0*/  LDL.LU R15, [R1+0x1cc] ;  /* 0x0001cc00010f7983 */ /* 0x000f280000300800 */
[----:B------:R-:W-:Y:S04]  /*cf4c0*/  STL [R1+0x2c5c], R11 ;  /* 0x002c5c0b01007387 */ /* 0x000fe80000100800 */
[----:B-1----:R0:W-:Y:S04]  /*cf4d0*/  STL.64 [R1+0x160], R20 ;  /* 0x0001601401007387 */ /* 0x0021e80000100a00 */
[----:B------:R-:W-:Y:S01]  /*cf4e0*/  STL [R1+0x168], R22 ;  /* 0x0001681601007387 */ /* 0x000fe20000100800 */
[----:B0-----:R-:W-:-:S05]  /*cf4f0*/  IMAD.MOV.U32 R21, RZ, RZ, R23 ;  /* 0x000000ffff157224 */ /* 0x001fca00078e0017 */
[----:B------:R0:W-:Y:S04]  /*cf500*/  STL [R1+0x2c28], R21 ;  /* 0x002c281501007387 */ /* 0x0001e80000100800 */
[----:B------:R-:W2:Y:S04]  /*cf510*/  LDL.LU R20, [R1+0x170] ;  /* 0x0001700001147983 */ /* 0x000ea80000300800 */
[----:B0-----:R-:W2:Y:S04]  /*cf520*/  LDL.LU R21, [R1+0x174] ;  /* 0x0001740001157983 */ /* 0x001ea80000300800 */
[----:B------:R-:W2:Y:S04]  /*cf530*/  LDL.LU R22, [R1+0x178] ;  /* 0x0001780001167983 */ /* 0x000ea80000300800 */
[----:B------:R-:W2:Y:S04]  /*cf540*/  LDL.LU R23, [R1+0x17c] ;  /* 0x00017c0001177983 */ /* 0x000ea80000300800 */
[----:B--2---:R-:W-:Y:S04]  /*cf550*/  STSM.16.M88.4 [R17], R20 ;  /* 0x0000001411007844 */ /* 0x004fe80000000200 */
[----:B------:R-:W-:Y:S01]  /*cf560*/  STSM.16.M88.4 [R17+0x200], R24 ;  /* 0x0002001811007844 */ /* 0x000fe20000000200 */
[----:B------:R-:W-:Y:S06]  /*cf570*/  BAR.SYNC.DEFER_BLOCKING 0x0 ;  /* 0x0000000000007b1d */ /* 0x000fec0000010000 */
[----:B------:R-:W0:Y:S04]  /*cf580*/  LDS.128 R20, [R16] ;  /* 0x0000000010147984 */ /* 0x000e280000000c00 */
[----:B------:R-:W1:Y:S01]  /*cf590*/  LDS.128 R24, [R16+0x400] ;  /* 0x0004000010187984 */ /* 0x000e620000000c00 */
[----:B0-----:R-:W-:-:S03]  /*cf5a0*/  IMAD.MOV.U32 R11, RZ, RZ, R21 ;  /* 0x000000ffff0b7224 */ /* 0x001fc600078e0015 */
[----:B------:R-:W-:Y:S04]  /*cf5b0*/  STL [R1+0x130], R20 ;  /* 0x0001301401007387 */ /* 0x000fe80000100800 */
[----:B------:R0:W-:Y:S04]  /*cf5c0*/  STL.64 [R1+0x138], R22 ;  /* 0x0001381601007387 */ /* 0x0001e80000100a00 */
[----:B------:R-:W-:Y:S04]  /*cf5d0*/  STL [R1+0x2c9c], R11 ;  /* 0x002c9c0b01007387 */ /* 0x000fe80000100800 */
[----:B---3--:R2:W-:Y:S04]  /*cf5e0*/  STL.64 [R1+0x2dc8], R10 ;  /* 0x002dc80a01007387 */ /* 0x0085e80000100a00 */
[----:B------:R-:W3:Y:S01]  /*cf5f0*/  LDL.LU R8, [R1+0x190] ;  /* 0x0001900001087983 */ /* 0x000ee20000300800 */
[----:B-1----:R-:W-:-:S03]  /*cf600*/  IMAD.MOV.U32 R21, RZ, RZ, R26 ;  /* 0x000000ffff157224 */ /* 0x002fc600078e001a */
[----:B------:R-:W3:Y:S01]  /*cf610*/  LDL.LU R9, [R1+0x194] ;  /* 0x0001940001097983 */ /* 0x000ee20000300800 */
[----:B0-----:R-:W-:-:S03]  /*cf620*/  IMAD.MOV.U32 R23, RZ, RZ, R27 ;  /* 0x000000ffff177224 */ /* 0x001fc600078e001b */
[----:B--2---:R-:W3:Y:S04]  /*cf630*/  LDL.LU R10, [R1+0x198] ;  /* 0x00019800010a7983 */ /* 0x004ee80000300800 */
[----:B------:R-:W3:Y:S04]  /*cf640*/  LDL.LU R11, [R1+0x19c] ;  /* 0x00019c00010b7983 */ /* 0x000ee80000300800 */
[----:B------:R0:W-:Y:S04]  /*cf650*/  STL.64 [R1+0x150], R24 ;  /* 0x0001501801007387 */ /* 0x0001e80000100a00 */
[----:B------:R-:W2:Y:S01]  /*cf660*/  LDL.LU.64 R26, [R1+0x30e8] ;  /* 0x0030e800011a7983 */ /* 0x000ea20000300a00 */
[----:B------:R-:W-:Y:S06]  /*cf670*/  BAR.SYNC.DEFER_BLOCKING 0x0 ;  /* 0x0000000000007b1d */ /* 0x000fec0000010000 */
[----:B0-----:R-:W2:Y:S04]  /*cf680*/  LDL.LU.64 R24, [R1+0x30e0] ;  /* 0x0030e00001187983 */ /* 0x001ea80000300a00 */
[----:B------:R-:W-:Y:S04]  /*cf690*/  STL [R1+0x2c30], R21 ;  /* 0x002c301501007387 */ /* 0x000fe80000100800 */
[----:B------:R-:W-:Y:S04]  /*cf6a0*/  STL [R1+0x2c3c], R21 ;  /* 0x002c3c1501007387 */ /* 0x000fe80000100800 */
[----:B------:R-:W-:Y:S04]  /*cf6b0*/  STL [R1+0x2c2c], R23 ;  /* 0x002c2c1701007387 */ /* 0x000fe80000100800 */
[----:B---3--:R-:W-:Y:S04]  /*cf6c0*/  STSM.16.M88.4 [R17], R8 ;  /* 0x0000000811007844 */ /* 0x008fe80000000200 */
[----:B--2---:R-:W-:Y:S01]  /*cf6d0*/  STSM.16.M88.4 [R17+0x200], R24 ;  /* 0x0002001811007844 */ /* 0x004fe20000000200 */
[----:B------:R-:W-:Y:S06]  /*cf6e0*/  BAR.SYNC.DEFER_BLOCKING 0x0 ;  /* 0x0000000000007b1d */ /* 0x000fec0000010000 */
[----:B------:R-:W0:Y:S04]  /*cf6f0*/  LDS.128 R8, [R16] ;  /* 0x0000000010087984 */ /* 0x000e280000000c00 */
[----:B0-----:R-:W-:Y:S01]  /*cf700*/  STL [R1+0x184], R9 ;  /* 0x0001840901007387 */ /* 0x001fe20000100800 */
[----:B------:R-:W-:-:S03]  /*cf710*/  IMAD.MOV.U32 R22, RZ, RZ, R8 ;  /* 0x000000ffff167224 */ /* 0x000fc600078e0008 */
[----:B------:R-:W-:Y:S04]  /*cf720*/  STL.64 [R1+0x188], R10 ;  /* 0x0001880a01007387 */ /* 0x000fe80000100a00 */
[----:B------:R-:W0:Y:S01]  /*cf730*/  LDS.128 R8, [R16+0x400] ;  /* 0x0004000010087984 */ /* 0x000e220000000c00 */
[----:B------:R-:W-:Y:S06]  /*cf740*/  BAR.SYNC.DEFER_BLOCKING 0x0 ;  /* 0x0000000000007b1d */ /* 0x000fec0000010000 */
[----:B------:R-:W-:Y:S04]  /*cf750*/  STL [R1+0x2c34], R22 ;  /* 0x002c341601007387 */ /* 0x000fe80000100800 */
[----:B----4-:R-:W-:Y:S04]  /*cf760*/  STSM.16.M88.4 [R17], R4 ;  /* 0x0000000411007844 */ /* 0x010fe80000000200 */
[----:B------:R-:W-:Y:S01]  /*cf770*/  STSM.16.M88.4 [R17+0x200], R12 ;  /* 0x0002000c11007844 */ /* 0x000fe20000000200 */
[----:B------:R-:W-:Y:S01]  /*cf780*/  BAR.SYNC.DEFER_BLOCKING 0x0 ;  /* 0x0000000000007b1d */ /* 0x000fe20000010000 */
[----:B0-----:R-:W-:-:S05]  /*cf790*/  IMAD.MOV.U32 R25, RZ, RZ, R11 ;  /* 0x000000ffff197224 */ /* 0x001fca00078e000b */
[----:B------:R-:W-:Y:S04]  /*cf7a0*/  STL.64 [R1+0x1a0], R8 ;  /* 0x0001a00801007387 */ /* 0x000fe80000100a00 */
[----:B------:R-:W-:Y:S04]  /*cf7b0*/  STL [R1+0x1a8], R10 ;  /* 0x0001a80a01007387 */ /* 0x000fe80000100800 */
[----:B------:R-:W-:Y:S04]  /*cf7c0*/  STL [R1+0x2bd8], R25 ;  /* 0x002bd81901007387 */ /* 0x000fe80000100800 */
[----:B------:R-:W0:Y:S04]  /*cf7d0*/  LDS.128 R4, [R16] ;  /* 0x0000000010047984 */ /* 0x000e280000000c00 */
[----:B0-----:R-:W-:Y:S01]  /*cf7e0*/  STL [R1+0x174], R5 ;  /* 0x0001740501007387 */ /* 0x001fe20000100800 */
[----:B------:R-:W-:-:S02]  /*cf7f0*/  IMAD.MOV.U32 R20, RZ, RZ, R4 ;  /* 0x000000ffff147224 */ /* 0x000fc400078e0004 */
[----:B------:R-:W-:Y:S01]  /*cf800*/  IMAD.MOV.U32 R24, RZ, RZ, R6 ;  /* 0x000000ffff187224 */ /* 0x000fe200078e0006 */
[----:B------:R-:W-:Y:S04]  /*cf810*/  STL [R1+0x17c], R7 ;  /* 0x00017c0701007387 */ /* 0x000fe80000100800 */
[----:B------:R-:W2:Y:S04]  /*cf820*/  LDL.LU R12, [R1+0x280] ;  /* 0x00028000010c7983 */ /* 0x000ea80000300800 */
[----:B------:R-:W2:Y:S04]  /*cf830*/  LDL.LU R13, [R1+0x284] ;  /* 0x00028400010d7983 */ /* 0x000ea80000300800 */
[----:B------:R-:W3:Y:S04]  /*cf840*/  LDL.LU R14, [R1+0x288] ;  /* 0x00028800010e7983 */ /* 0x000ee80000300800 */
[----:B------:R-:W3:Y:S04]  /*cf850*/  LDL.LU R15, [R1+0x28c] ;  /* 0x00028c00010f7983 */ /* 0x000ee80000300800 */
[----:B---3--:R-:W-:Y:S04]  /*cf860*/  STL.64 [R1+0x3098], R14 ;  /* 0x0030980e01007387 */ /* 0x008fe80000100a00 */
[----:B--2---:R-:W-:Y:S04]  /*cf870*/  STL.64 [R1+0x3090], R12 ;  /* 0x0030900c01007387 */ /* 0x004fe80000100a00 */
        /* <DEDUP_REMOVED lines=36> */
[----:B------:R0:W-:Y:S04]  /*cfac0*/  STL [R1+0x2c38], R20 ;  /* 0x002c381401007387 */ /* 0x0001e80000100800 */
[----:B0-----:R-:W4:Y:S04]  /*cfad0*/  LDL.LU R20, [R1+0x230] ;  /* 0x0002300001147983 */ /* 0x001f280000300800 */
[----:B------:R-:W4:Y:S04]  /*cfae0*/  LDL.LU R21, [R1+0x234] ;  /* 0x0002340001157983 */ /* 0x000f280000300800 */
[----:B------:R-:W4:Y:S04]  /*cfaf0*/  LDL.LU R22, [R1+0x238] ;  /* 0x0002380001167983 */ /* 0x000f280000300800 */
[----:B------:R-:W4:Y:S04]  /*cfb00*/  LDL.LU R23, [R1+0x23c] ;  /* 0x00023c0001177983 */ /* 0x000f280000300800 */
[----:B------:R-:W-:Y:S04]  /*cfb10*/  STL [R1+0x2c0c], R24 ;  /* 0x002c0c1801007387 */ /* 0x000fe80000100800 */
[----:B------:R-:W-:Y:S04]  /*cfb20*/  STL [R1+0x2c48], R24 ;  /* 0x002c481801007387 */ /* 0x000fe80000100800 */
[----:B------:R-:W0:Y:S01]  /*cfb30*/  LDS.128 R24, [R16+0x400] ;  /* 0x0004000010187984 */ /* 0x000e220000000c00 */
[----:B------:R-:W-:Y:S06]  /*cfb40*/  BAR.SYNC.DEFER_BLOCKING 0x0 ;  /* 0x0000000000007b1d */ /* 0x000fec0000010000 */
[----:B0-----:R0:W-:Y:S04]  /*cfb50*/  STL.64 [R1+0x190], R24 ;  /* 0x0001901801007387 */ /* 0x0011e80000100a00 */
[----:B------:R-:W-:Y:S01]  /*cfb60*/  STL [R1+0x19c], R27 ;  /* 0x00019c1b01007387 */ /* 0x000fe20000100800 */
[----:B0-----:R-:W-:-:S05]  /*cfb70*/  IMAD.MOV.U32 R25, RZ, RZ, R26 ;  /* 0x000000ffff197224 */ /* 0x001fca00078e001a */
[----:B------:R-:W-:Y:S04]  /*cfb80*/  STL [R1+0x2be0], R25 ;  /* 0x002be01901007387 */ /* 0x000fe80000100800 */
[----:B------:R0:W-:Y:S04]  /*cfb90*/  STL [R1+0x2bec], R25 ;  /* 0x002bec1901007387 */ /* 0x0001e80000100800 */
[----:B------:R-:W4:Y:S04]  /*cfba0*/  LDL.LU R24, [R1+0x220] ;  /* 0x0002200001187983 */ /* 0x000f280000300800 */
[----:B0-----:R-:W4:Y:S04]  /*cfbb0*/  LDL.LU R25, [R1+0x224] ;  /* 0x0002240001197983 */ /* 0x001f280000300800 */
[----:B------:R-:W4:Y:S04]  /*cfbc0*/  LDL.LU R26, [R1+0x228] ;  /* 0x00022800011a7983 */ /* 0x000f280000300800 */
[----:B------:R-:W4:Y:S04]  /*cfbd0*/  LDL.LU R27, [R1+0x22c] ;  /* 0x00022c00011b7983 */ /* 0x000f280000300800 */
        /* <DEDUP_REMOVED lines=22> */
[----:B------:R-:W0:Y:S01]  /*cfd40*/  LDS.128 R8, [R16+0x400] ;  /* 0x0004000010087984 */ /* 0x000e220000000c00 */
[----:B------:R-:W-:Y:S06]  /*cfd50*/  BAR.SYNC.DEFER_BLOCKING 0x0 ;  /* 0x0000000000007b1d */ /* 0x000fec0000010000 */
[----:B0-----:R-:W-:Y:S04]  /*cfd60*/  STL.64 [R1+0x1d0], R8 ;  /* 0x0001d00801007387 */ /* 0x001fe80000100a00 */
[----:B------:R0:W-:Y:S04]  /*cfd70*/  STL.64 [R1+0x1d8], R10 ;  /* 0x0001d80a01007387 */ /* 0x0001e80000100a00 */
[----:B0-----:R-:W2:Y:S04]  /*cfd80*/  LDL.LU.64 R10, [R1+0x30a8] ;  /* 0x0030a800010a7983 */ /* 0x001ea80000300a00 */
[----:B------:R-:W2:Y:S04]  /*cfd90*/  LDL.LU.64 R8, [R1+0x30a0] ;  /* 0x0030a00001087983 */ /* 0x000ea80000300a00 */
[----:B---3--:R0:W-:Y:S04]  /*cfda0*/  STSM.16.M88.4 [R17], R12 ;  /* 0x0000000c11007844 */ /* 0x0081e80000000200 */
[----:B0-----:R-:W3:Y:S04]  /*cfdb0*/  LDL.LU.64 R14, [R1+0x3098] ;  /* 0x00309800010e7983 */ /* 0x001ee80000300a00 */
[----:B------:R-:W3:Y:S04]  /*cfdc0*/  LDL.LU.64 R12, [R1+0x3090] ;  /* 0x00309000010c7983 */ /* 0x000ee80000300a00 */
[----:B----4-:R-:W-:Y:S01]  /*cfdd0*/  STSM.16.M88.4 [R17+0x200], R24 ;  /* 0x0002001811007844 */ /* 0x010fe20000000200 */
[----:B------:R-:W-:Y:S06]  /*cfde0*/  BAR.SYNC.DEFER_BLOCKING 0x0 ;  /* 0x0000000000007b1d */ /* 0x000fec0000010000 */
[----:B------:R-:W0:Y:S04]  /*cfdf0*/  LDS.128 R24, [R16] ;  /* 0x0000000010187984 */ /* 0x000e280000000c00 */
[----:B0-----:R-:W-:Y:S04]  /*cfe00*/  STL.64 [R1+0x200], R24 ;  /* 0x0002001801007387 */ /* 0x001fe80000100a00 */
[----:B------:R-:W-:Y:S04]  /*cfe10*/  STL.64 [R1+0x208], R26 ;  /* 0x0002081a01007387 */ /* 0x000fe80000100a00 */
[----:B------:R-:W0:Y:S01]  /*cfe20*/  LDS.128 R24, [R16+0x400] ;  /* 0x0004000010187984 */ /* 0x000e220000000c00 */
[----:B------:R-:W-:Y:S06]  /*cfe30*/  BAR.SYNC.DEFER_BLOCKING 0x0 ;  /* 0x0000000000007b1d */ /* 0x000fec0000010000 */
[----:B------:R-:W-:Y:S04]  /*cfe40*/  STSM.16.M88.4 [R17], R20 ;  /* 0x0000001411007844 */ /* 0x000fe80000000200 */
[----:B0-----:R-:W-:Y:S04]  /*cfe50*/  STL.64 [R1+0x220], R24 ;  /* 0x0002201801007387 */ /* 0x001fe80000100a00 */
[----:B------:R-:W-:Y:S04]  /*cfe60*/  STL.64 [R1+0x228], R26 ;  /* 0x0002281a01007387 */ /* 0x000fe80000100a00 */
[----:B--2---:R-:W-:Y:S01]  /*cfe70*/  STSM.16.M88.4 [R17+0x200], R8 ;  /* 0x0002000811007844 */ /* 0x004fe20000000200 */
[----:B------:R-:W-:Y:S06]  /*cfe80*/  BAR.SYNC.DEFER_BLOCKING 0x0 ;  /* 0x0000000000007b1d */ /* 0x000fec0000010000 */
[----:B------:R-:W0:Y:S04]  /*cfe90*/  LDS.128 R20, [R16] ;  /* 0x0000000010147984 */ /* 0x000e280000000c00 */
[----:B------:R-:W1:Y:S01]  /*cfea0*/  LDS.128 R8, [R16+0x400] ;  /* 0x0004000010087984 */ /* 0x000e620000000c00 */
[----:B------:R-:W-:Y:S06]  /*cfeb0*/  BAR.SYNC.DEFER_BLOCKING 0x0 ;  /* 0x0000000000007b1d */ /* 0x000fec0000010000 */
[----:B------:R-:W-:Y:S04]  /*cfec0*/  STSM.16.M88.4 [R17], R4 ;  /* 0x0000000411007844 */ /* 0x000fe80000000200 */
[----:B---3--:R-:W-:Y:S01]  /*cfed0*/  STSM.16.M88.4 [R17+0x200], R12 ;  /* 0x0002000c11007844 */ /* 0x008fe20000000200 */
[----:B------:R-:W-:Y:S06]  /*cfee0*/  BAR.SYNC.DEFER_BLOCKING 0x0 ;  /* 0x0000000000007b1d */ /* 0x000fec0000010000 */
[----:B0-----:R-:W-:Y:S04]  /*cfef0*/  STL.64 [R1+0x1f0], R20 ;  /* 0x0001f01401007387 */ /* 0x001fe80000100a00 */
[----:B------:R-:W-:Y:S04]  /*cff00*/  STL.64 [R1+0x1f8], R22 ;  /* 0x0001f81601007387 */ /* 0x000fe80000100a00 */
[----:B-1----:R-:W-:Y:S04]  /*cff10*/  STL.64 [R1+0x210], R8 ;  /* 0x0002100801007387 */ /* 0x002fe80000100a00 */
[----:B------:R-:W-:Y:S04]  /*cff20*/  STL.64 [R1+0x218], R10 ;  /* 0x0002180a01007387 */ /* 0x000fe80000100a00 */
[----:B------:R-:W0:Y:S04]  /*cff30*/  LDS.128 R4, [R16+0x400] ;  /* 0x0004000010047984 */ /* 0x000e280000000c00 */
[----:B------:R-:W1:Y:S04]  /*cff40*/  LDS.128 R8, [R16] ;  /* 0x0000000010087984 */ /* 0x000e680000000c00 */
[----:B0-----:R0:W-:Y:S01]  /*cff50*/  STL [R1+0x254], R5 ;  /* 0x0002540501007387 */ /* 0x0011e20000100800 */
[----:B------:R-:W-:-:S03]  /*cff60*/  IMAD.MOV.U32 R18, RZ, RZ, R4 ;  /* 0x000000ffff127224 */ /* 0x000fc600078e0004 */
[----:B-1----:R-:W-:Y:S04]  /*cff70*/  STL.64 [R1+0x240], R8 ;  /* 0x0002400801007387 */ /* 0x002fe80000100a00 */
[----:B------:R-:W-:Y:S04]  /*cff80*/  STL.64 [R1+0x248], R10 ;  /* 0x0002480a01007387 */ /* 0x000fe80000100a00 */
[----:B------:R1:W-:Y:S04]  /*cff90*/  STL.64 [R1+0x258], R6 ;  /* 0x0002580601007387 */ /* 0x0003e80000100a00 */
[----:B------:R-:W2:Y:S04]  /*cffa0*/  LDL.LU R20, [R1+0x300] ;  /* 0x0003000001147983 */ /* 0x000ea80000300800 */
[----:B------:R-:W2:Y:S04]  /*cffb0*/  LDL.LU R21, [R1+0x304] ;  /* 0x0003040001157983 */ /* 0x000ea80000300800 */
[----:B------:R-:W3:Y:S04]  /*cffc0*/  LDL.LU R22, [R1+0x308] ;  /* 0x0003080001167983 */ /* 0x000ee80000300800 */
[----:B------:R-:W3:Y:S01]  /*cffd0*/  LDL.LU R23, [R1+0x30c] ;  /* 0x00030c0001177983 */ /* 0x000ee20000300800 */
[----:B------:R-:W-:Y:S06]  /*cffe0*/  BAR.SYNC.DEFER_BLOCKING 0x0 ;  /* 0x0000000000007b1d */ /* 0x000fec0000010000 */
[----:B---3--:R-:W-:Y:S04]  /*cfff0*/  STL.64 [R1+0x3048], R22 ;  /* 0x0030481601007387 */ /* 0x008fe80000100a00 */
[----:B--2---:R-:W-:Y:S04]  /*d0000*/  STL.64 [R1+0x3040], R20 ;  /* 0x0030401401007387 */ /* 0x004fe80000100a00 */
[----:B------:R-:W2:Y:S04]  /*d0010*/  LDL.LU R4, [R1+0x2e0] ;  /* 0x0002e00001047983 */ /* 0x000ea80000300800 */
[----:B0-----:R-:W2:Y:S04]  /*d0020*/  LDL.LU R5, [R1+0x2e4] ;  /* 0x0002e40001057983 */ /* 0x001ea80000300800 */
        /* <DEDUP_REMOVED lines=53> */
[----:B------:R-:W-:Y:S04]  /*d0380*/  STL [R1+0x2b38], R18 ;  /* 0x002b381201007387 */ /* 0x000fe80000100800 */
[----:B------:R-:W-:Y:S04]  /*d0390*/  STL [R1+0x2b44], R18 ;  /* 0x002b441201007387 */ /* 0x000fe80000100800 */
[----:B------:R-:W-:Y:S04]  /*d03a0*/  STL [R1+0x2c4c], R18 ;  /* 0x002c4c1201007387 */ /* 0x000fe80000100800 */
        /* <DEDUP_REMOVED lines=22> */
[----:B--2---:R-:W-:Y:S01]  /*d0510*/  STSM.16.M88.4 [R17+0x200], R4 ;  /* 0x0002000411007844 */ /* 0x004fe20000000200 */
[----:B------:R-:W-:Y:S06]  /*d0520*/  BAR.SYNC.DEFER_BLOCKING 0x0 ;  /* 0x0000000000007b1d */ /* 0x000fec0000010000 */
[----:B------:R-:W0:Y:S04]  /*d0530*/  LDS.128 R4, [R16] ;  /* 0x0000000010047984 */ /* 0x000e280000000c00 */
[----:B0-----:R-:W-:Y:S04]  /*d0540*/  STL.64 [R1+0x2a0], R4 ;  /* 0x0002a00401007387 */ /* 0x001fe80000100a00 */
[----:B------:R-:W-:Y:S04]  /*d0550*/  STL.64 [R1+0x2a8], R6 ;  /* 0x0002a80601007387 */ /* 0x000fe80000100a00 */
[----:B------:R-:W0:Y:S01]  /*d0560*/  LDS.128 R4, [R16+0x400] ;  /* 0x0004000010047984 */ /* 0x000e220000000c00 */
[----:B------:R-:W-:Y:S06]  /*d0570*/  BAR.SYNC.DEFER_BLOCKING 0x0 ;  /* 0x0000000000007b1d */ /* 0x000fec0000010000 */
[----:B----4-:R-:W-:Y:S04]  /*d0580*/  STSM.16.M88.4 [R17], R24 ;  /* 0x0000001811007844 */ /* 0x010fe80000000200 */
[----:B---3--:R-:W-:Y:S01]  /*d0590*/  STSM.16.M88.4 [R17+0x200], R20 ;  /* 0x0002001411007844 */ /* 0x008fe20000000200 */
[----:B------:R-:W-:Y:S06]  /*d05a0*/  BAR.SYNC.DEFER_BLOCKING 0x0 ;  /* 0x0000000000007b1d */ /* 0x000fec0000010000 */
[----:B0-----:R-:W-:Y:S04]  /*d05b0*/  STL.64 [R1+0x2c0], R4 ;  /* 0x0002c00401007387 */ /* 0x001fe80000100a00 */
[----:B------:R0:W-:Y:S04]  /*d05c0*/  STL.64 [R1+0x2c8], R6 ;  /* 0x0002c80601007387 */ /* 0x0001e80000100a00 */
[----:B------:R-:W1:Y:S04]  /*d05d0*/  LDS.128 R24, [R16] ;  /* 0x0000000010187984 */ /* 0x000e680000000c00 */
[----:B------:R-:W2:Y:S01]  /*d05e0*/  LDS.128 R20, [R16+0x400] ;  /* 0x0004000010147984 */ /* 0x000ea20000000c00 */
[----:B------:R-:W-:Y:S06]  /*d05f0*/  BAR.SYNC.DEFER_BLOCKING 0x0 ;  /* 0x0000000000007b1d */ /* 0x000fec0000010000 */
[----:B0-----:R-:W3:Y:S04]  /*d0600*/  LDL.LU R7, [R1+0x3038] ;  /* 0x0030380001077983 */ /* 0x001ee80000300800 */
[----:B------:R-:W-:Y:S04]  /*d0610*/  STSM.16.M88.4 [R17], R8 ;  /* 0x0000000811007844 */ /* 0x000fe80000000200 */
[----:B------:R-:W-:Y:S01]  /*d0620*/  STSM.16.M88.4 [R17+0x200], R12 ;  /* 0x0002000c11007844 */ /* 0x000fe20000000200 */
[----:B------:R-:W-:Y:S06]  /*d0630*/  BAR.SYNC.DEFER_BLOCKING 0x0 ;  /* 0x0000000000007b1d */ /* 0x000fec0000010000 */
[----:B-1----:R-:W-:Y:S04]  /*d0640*/  STL.64 [R1+0x2d0], R24 ;  /* 0x0002d01801007387 */ /* 0x002fe80000100a00 */
[----:B------:R-:W-:Y:S04]  /*d0650*/  STL.64 [R1+0x2d8], R26 ;  /* 0x0002d81a01007387 */ /* 0x000fe80000100a00 */
[----:B--2---:R-:W-:Y:S04]  /*d0660*/  STL.64 [R1+0x2f0], R20 ;  /* 0x0002f01401007387 */ /* 0x004fe80000100a00 */
[----:B------:R-:W-:Y:S04]  /*d0670*/  STL.64 [R1+0x2f8], R22 ;  /* 0x0002f81601007387 */ /* 0x000fe80000100a00 */
[----:B------:R-:W0:Y:S04]  /*d0680*/  LDS.128 R8, [R16+0x400] ;  /* 0x0004000010087984 */ /* 0x000e280000000c00 */
[----:B------:R-:W1:Y:S04]  /*d0690*/  LDS.128 R12, [R16] ;  /* 0x00000000100c7984 */ /* 0x000e680000000c00 */
[----:B0-----:R0:W-:Y:S01]  /*d06a0*/  STL.64 [R1+0x300], R8 ;  /* 0x0003000801007387 */ /* 0x0011e20000100a00 */
[----:B------:R-:W-:-:S03]  /*d06b0*/  IMAD.MOV.U32 R6, RZ, RZ, R10 ;  /* 0x000000ffff067224 */ /* 0x000fc600078e000a */
[----:B-1----:R-:W-:Y:S04]  /*d06c0*/  STL.64 [R1+0x2e0], R12 ;  /* 0x0002e00c01007387 */ /* 0x002fe80000100a00 */
[----:B------:R-:W-:Y:S04]  /*d06d0*/  STL.64 [R1+0x2e8], R14 ;  /* 0x0002e80e01007387 */ /* 0x000fe80000100a00 */
[----:B------:R1:W-:Y:S04]  /*d06e0*/  STL [R1+0x30c], R11 ;  /* 0x00030c0b01007387 */ /* 0x0003e80000100800 */
[----:B------:R-:W2:Y:S04]  /*d06f0*/  LDL.LU R20, [R1+0x460] ;  /* 0x0004600001147983 */ /* 0x000ea80000300800 */
[----:B------:R-:W2:Y:S04]  /*d0700*/  LDL.LU R21, [R1+0x464] ;  /* 0x0004640001157983 */ /* 0x000ea80000300800 */
[----:B------:R-:W2:Y:S04]  /*d0710*/  LDL.LU R22, [R1+0x468] ;  /* 0x0004680001167983 */ /* 0x000ea80000300800 */
[----:B------:R-:W2:Y:S04]  /*d0720*/  LDL.LU R23, [R1+0x46c] ;  /* 0x00046c0001177983 */ /* 0x000ea80000300800 */
[----:B------:R-:W4:Y:S04]  /*d0730*/  LDL.LU R24, [R1+0x450] ;  /* 0x0004500001187983 */ /* 0x000f280000300800 */
[----:B------:R-:W4:Y:S04]  /*d0740*/  LDL.LU R25, [R1+0x454] ;  /* 0x0004540001197983 */ /* 0x000f280000300800 */
[----:B------:R-:W4:Y:S04]  /*d0750*/  LDL.LU R26, [R1+0x458] ;  /* 0x00045800011a7983 */ /* 0x000f280000300800 */
[----:B------:R-:W4:Y:S04]  /*d0760*/  LDL.LU R27, [R1+0x45c] ;  /* 0x00045c00011b7983 */ /* 0x000f280000300800 */
[----:B0-----:R-:W2:Y:S04]  /*d0770*/  LDL.LU R8, [R1+0x470] ;  /* 0x0004700001087983 */ /* 0x001ea80000300800 */
[----:B------:R-:W2:Y:S04]  /*d0780*/  LDL.LU R9, [R1+0x474] ;  /* 0x0004740001097983 */ /* 0x000ea80000300800 */
[----:B------:R-:W2:Y:S04]  /*d0790*/  LDL.LU R10, [R1+0x478] ;  /* 0x00047800010a7983 */ /* 0x000ea80000300800 */
[----:B-1----:R-:W2:Y:S04]  /*d07a0*/  LDL.LU R11, [R1+0x47c] ;  /* 0x00047c00010b7983 */ /* 0x002ea80000300800 */
[----:B------:R-:W2:Y:S04]  /*d07b0*/  LDL.LU R12, [R1+0x480] ;  /* 0x00048000010c7983 */ /* 0x000ea80000300800 */
[----:B------:R-:W2:Y:S04]  /*d07c0*/  LDL.LU R13, [R1+0x484] ;  /* 0x00048400010d7983 */ /* 0x000ea80000300800 */
[----:B------:R-:W2:Y:S04]  /*d07d0*/  LDL.LU R14, [R1+0x488] ;  /* 0x00048800010e7983 */ /* 0x000ea80000300800 */
[----:B------:R-:W2:Y:S01]  /*d07e0*/  LDL.LU R15, [R1+0x48c] ;  /* 0x00048c00010f7983 */ /* 0x000ea20000300800 */
[----:B------:R-:W-:Y:S06]  /*d07f0*/  BAR.SYNC.DEFER_BLOCKING 0x0 ;  /* 0x0000000000007b1d */ /* 0x000fec0000010000 */
        /* <DEDUP_REMOVED lines=9> */
[----:B---3--:R-:W-:Y:S04]  /*d0890*/  STL.64 [R1+0x2cf8], R6 ;  /* 0x002cf80601007387 */ /* 0x008fe80000100a00 */
[----:B------:R-:W-:Y:S04]  /*d08a0*/  STL [R1+0x2d04], R6 ;  /* 0x002d040601007387 */ /* 0x000fe80000100800 */
[----:B------:R-:W-:Y:S04]  /*d08b0*/  STL.64 [R1+0x2d18], R6 ;  /* 0x002d180601007387 */ /* 0x000fe80000100a00 */
        /* <DEDUP_REMOVED lines=10> */
[----:B----4-:R-:W-:Y:S04]  /*d0960*/  STSM.16.M88.4 [R17], R24 ;  /* 0x0000001811007844 */ /* 0x010fe80000000200 */
[----:B--2---:R-:W-:Y:S01]  /*d0970*/  STSM.16.M88.4 [R17+0x200], R20 ;  /* 0x0002001411007844 */ /* 0x004fe20000000200 */
[----:B------:R-:W-:Y:S06]  /*d0980*/  BAR.SYNC.DEFER_BLOCKING 0x0 ;  /* 0x0000000000007b1d */ /* 0x000fec0000010000 */
[----:B------:R-:W0:Y:S04]  /*d0990*/  LDS.128 R24, [R16] ;  /* 0x0000000010187984 */ /* 0x000e280000000c00 */
[----:B------:R-:W1:Y:S01]  /*d09a0*/  LDS.128 R20, [R16+0x400] ;  /* 0x0004000010147984 */ /* 0x000e620000000c00 */
[----:B------:R-:W-:Y:S06]  /*d09b0*/  BAR.SYNC.DEFER_BLOCKING 0x0 ;  /* 0x0000000000007b1d */ /* 0x000fec0000010000 */
[----:B------:R-:W-:Y:S04]  /*d09c0*/  STSM.16.M88.4 [R17], R8 ;  /* 0x0000000811007844 */ /* 0x000fe80000000200 */
[----:B------:R-:W-:Y:S01]  /*d09d0*/  STSM.16.M88.4 [R17+0x200], R12 ;  /* 0x0002000c11007844 */ /* 0x000fe20000000200 */
[----:B------:R-:W-:Y:S06]  /*d09e0*/  BAR.SYNC.DEFER_BLOCKING 0x0 ;  /* 0x0000000000007b1d */ /* 0x000fec0000010000 */
[----:B0-----:R-:W-:Y:S04]  /*d09f0*/  STL.64 [R1+0x320], R24 ;  /* 0x0003201801007387 */ /* 0x001fe80000100a00 */
[----:B------:R-:W-:Y:S04]  /*d0a00*/  STL.64 [R1+0x328], R26 ;  /* 0x0003281a01007387 */ /* 0x000fe80000100a00 */
[----:B-1----:R-:W-:Y:S04]  /*d0a10*/  STL.64 [R1+0x340], R20 ;  /* 0x0003401401007387 */ /* 0x002fe80000100a00 */
[----:B------:R-:W-:Y:S04]  /*d0a20*/  STL.64 [R1+0x348], R22 ;  /* 0x0003481601007387 */ /* 0x000fe80000100a00 */
[----:B------:R-:W0:Y:S02]  /*d0a30*/  LDS.128 R8, [R16] ;  /* 0x0000000010087984 */ /* 0x000e240000000c00 */
[----:B0-----:R-:W-:-:S02]  /*d0a40*/  IMAD.MOV.U32 R5, RZ, RZ, R11 ;  /* 0x000000ffff057224 */ /* 0x001fc400078e000b */
        /* <DEDUP_REMOVED lines=12> */
[----:B------:R-:W2:Y:S04]  /*d0b10*/  LDL.LU R4, [R1+0x4c0] ;  /* 0x0004c00001047983 */ /* 0x000ea80000300800 */
[----:B------:R-:W1:Y:S04]  /*d0b20*/  LDS.128 R8, [R16+0x400] ;  /* 0x0004000010087984 */ /* 0x000e680000000c00 */
[----:B0-----:R-:W2:Y:S04]  /*d0b30*/  LDL.LU R5, [R1+0x4c4] ;  /* 0x0004c40001057983 */ /* 0x001ea80000300800 */
[----:B------:R-:W3:Y:S04]  /*d0b40*/  LDL.LU R6, [R1+0x4c8] ;  /* 0x0004c80001067983 */ /* 0x000ee80000300800 */
[----:B------:R-:W3:Y:S01]  /*d0b50*/  LDL.LU R7, [R1+0x4cc] ;  /* 0x0004cc0001077983 */ /* 0x000ee20000300800 */
[----:B------:R-:W-:Y:S06]  /*d0b60*/  BAR.SYNC.DEFER_BLOCKING 0x0 ;  /* 0x0000000000007b1d */ /* 0x000fec0000010000 */
        /* <DEDUP_REMOVED lines=12> */
[----:B-1----:R-:W-:-:S03]  /*d0c30*/  IMAD.MOV.U32 R0, RZ, RZ, R11 ;  /* 0x000000ffff007224 */ /* 0x002fc600078e000b */
[----:B---3--:R-:W-:Y:S04]  /*d0c40*/  STL.64 [R1+0x3030], R6 ;  /* 0x0030300601007387 */ /* 0x008fe80000100a00 */
[----:B--2---:R0:W-:Y:S04]  /*d0c50*/  STL.64 [R1+0x3028], R4 ;  /* 0x0030280401007387 */ /* 0x0041e80000100a00 */
[----:B0-----:R-:W2:Y:S04]  /*d0c60*/  LDL.LU R4, [R1+0x490] ;  /* 0x0004900001047983 */ /* 0x001ea80000300800 */
[----:B------:R-:W2:Y:S04]  /*d0c70*/  LDL.LU R5, [R1+0x494] ;  /* 0x0004940001057983 */ /* 0x000ea80000300800 */
[----:B------:R-:W2:Y:S04]  /*d0c80*/  LDL.LU R6, [R1+0x498] ;  /* 0x0004980001067983 */ /* 0x000ea80000300800 */
[----:B------:R-:W2:Y:S04]  /*d0c90*/  LDL.LU R7, [R1+0x49c] ;  /* 0x00049c0001077983 */ /* 0x000ea80000300800 */
[----:B------:R0:W-:Y:S04]  /*d0ca0*/  STL.64 [R1+0x330], R8 ;  /* 0x0003300801007387 */ /* 0x0001e80000100a00 */
[----:B------:R1:W-:Y:S04]  /*d0cb0*/  STL [R1+0x338], R10 ;  /* 0x0003380a01007387 */ /* 0x0003e80000100800 */
        /* <DEDUP_REMOVED lines=8> */
[----:B0-----:R-:W4:Y:S04]  /*d0d40*/  LDL.LU R8, [R1+0x4f0] ;  /* 0x0004f00001087983 */ /* 0x001f280000300800 */
[----:B------:R-:W4:Y:S04]  /*d0d50*/  LDL.LU R9, [R1+0x4f4] ;  /* 0x0004f40001097983 */ /* 0x000f280000300800 */
[----:B-1----:R-:W4:Y:S04]  /*d0d60*/  LDL.LU R10, [R1+0x4f8] ;  /* 0x0004f800010a7983 */ /* 0x002f280000300800 */
        /* <DEDUP_REMOVED lines=30> */
[----:B---3--:R-:W-:Y:S04]  /*d0f50*/  STSM.16.M88.4 [R17], R24 ;  /* 0x0000001811007844 */ /* 0x008fe80000000200 */
[----:B----4-:R-:W-:Y:S01]  /*d0f60*/  STSM.16.M88.4 [R17+0x200], R20 ;  /* 0x0002001411007844 */ /* 0x010fe20000000200 */
[----:B------:R-:W-:Y:S01]  /*d0f70*/  BAR.SYNC.DEFER_BLOCKING 0x0 ;  /* 0x0000000000007b1d */ /* 0x000fe20000010000 */
[----:B0-----:R-:W-:-:S05]  /*d0f80*/  IMAD.MOV.U32 R0, RZ, RZ, R5 ;  /* 0x000000ffff007224 */ /* 0x001fca00078e0005 */
[----:B------:R-:W-:Y:S04]  /*d0f90*/  STL [R1+0x370], R4 ;  /* 0x0003700401007387 */ /* 0x000fe80000100800 */
[----:B------:R0:W-:Y:S04]  /*d0fa0*/  STL.64 [R1+0x378], R6 ;  /* 0x0003780601007387 */ /* 0x0001e80000100a00 */
[----:B------:R-:W-:Y:S04]  /*d0fb0*/  LDS.128 R24, [R16] ;  /* 0x0000000010187984 */ /* 0x000fe80000000c00 */
[----:B------:R-:W1:Y:S01]  /*d0fc0*/  LDS.128 R20, [R16+0x400] ;  /* 0x0004000010147984 */ /* 0x000e620000000c00 */
[----:B------:R-:W-:Y:S06]  /*d0fd0*/  BAR.SYNC.DEFER_BLOCKING 0x0 ;  /* 0x0000000000007b1d */ /* 0x000fec0000010000 */
[----:B0-----:R-:W2:Y:S04]  /*d0fe0*/  LDL.LU R6, [R1+0x3004] ;  /* 0x0030040001067983 */ /* 0x001ea80000300800 */
[----:B------:R-:W3:Y:S04]  /*d0ff0*/  LDL.LU R5, [R1+0x3000] ;  /* 0x0030000001057983 */ /* 0x000ee80000300800 */
[----:B------:R-:W-:Y:S04]  /*d1000*/  STL [R1+0x2b3c], R0 ;  /* 0x002b3c0001007387 */ /* 0x000fe80000100800 */
[----:B------:R-:W-:Y:S04]  /*d1010*/  STL [R1+0x2b70], R0 ;  /* 0x002b700001007387 */ /* 0x000fe80000100800 */
[----:B------:R-:W-:Y:S04]  /*d1020*/  STSM.16.M88.4 [R17], R8 ;  /* 0x0000000811007844 */ /* 0x000fe80000000200 */
[----:B------:R-:W-:Y:S01]  /*d1030*/  STSM.16.M88.4 [R17+0x200], R12 ;  /* 0x0002000c11007844 */ /* 0x000fe20000000200 */
[----:B------:R-:W-:Y:S01]  /*d1040*/  BAR.SYNC.DEFER_BLOCKING 0x0 ;  /* 0x0000000000007b1d */ /* 0x000fe20000010000 */
[----:B-1----:R-:W-:-:S05]  /*d1050*/  IMAD.MOV.U32 R19, RZ, RZ, R22 ;  /* 0x000000ffff137224 */ /* 0x002fca00078e0016 */
[----:B------:R-:W-:Y:S04]  /*d1060*/  STL [R1+0x2b78], R0 ;  /* 0x002b780001007387 */ /* 0x000fe80000100800 */
[----:B------:R-:W-:Y:S04]  /*d1070*/  STL [R1+0x2bb8], R0 ;  /* 0x002bb80001007387 */ /* 0x000fe80000100800 */
[----:B------:R-:W-:Y:S04]  /*d1080*/  STL [R1+0x2be4], R0 ;  /* 0x002be40001007387 */ /* 0x000fe80000100800 */
[----:B------:R-:W-:Y:S04]  /*d1090*/  STL [R1+0x2c18], R0 ;  /* 0x002c180001007387 */ /* 0x000fe80000100800 */
[----:B------:R-:W0:Y:S04]  /*d10a0*/  LDS.128 R8, [R16] ;  /* 0x0000000010087984 */ /* 0x000e280000000c00 */
[----:B------:R-:W-:Y:S04]  /*d10b0*/  STL.64 [R1+0x3c0], R20 ;  /* 0x0003c01401007387 */ /* 0x000fe80000100a00 */
[----:B------:R-:W-:Y:S04]  /*d10c0*/  STL.64 [R1+0x3a0], R24 ;  /* 0x0003a01801007387 */ /* 0x000fe80000100a00 */
[----:B------:R-:W-:Y:S04]  /*d10d0*/  STL.64 [R1+0x3a8], R26 ;  /* 0x0003a81a01007387 */ /* 0x000fe80000100a00 */
[----:B------:R-:W-:Y:S04]  /*d10e0*/  STL [R1+0x3cc], R23 ;  /* 0x0003cc1701007387 */ /* 0x000fe80000100800 */
[----:B------:R-:W-:Y:S04]  /*d10f0*/  STL [R1+0x2afc], R19 ;  /* 0x002afc1301007387 */ /* 0x000fe80000100800 */
[----:B0-----:R-:W-:Y:S01]  /*d1100*/  STL.64 [R1+0x390], R8 ;  /* 0x0003900801007387 */ /* 0x001fe20000100a00 */
[----:B------:R-:W-:-:S03]  /*d1110*/  IMAD.MOV.U32 R4, RZ, RZ, R11 ;  /* 0x000000ffff047224 */ /* 0x000fc600078e000b */
[----:B------:R-:W-:Y:S04]  /*d1120*/  STL [R1+0x398], R10 ;  /* 0x0003980a01007387 */ /* 0x000fe80000100800 */
[----:B------:R-:W4:Y:S04]  /*d1130*/  LDL.LU R12, [R1+0x540] ;  /* 0x00054000010c7983 */ /* 0x000f280000300800 */
[----:B------:R-:W4:Y:S04]  /*d1140*/  LDL.LU R13, [R1+0x544] ;  /* 0x00054400010d7983 */ /* 0x000f280000300800 */
[----:B------:R-:W2:Y:S04]  /*d1150*/  LDL.LU R14, [R1+0x548] ;  /* 0x00054800010e7983 */ /* 0x000ea80000300800 */
[----:B------:R-:W2:Y:S04]  /*d1160*/  LDL.LU R15, [R1+0x54c] ;  /* 0x00054c00010f7983 */ /* 0x000ea80000300800 */
[----:B------:R-:W0:Y:S04]  /*d1170*/  LDS.128 R8, [R16+0x400] ;  /* 0x0004000010087984 */ /* 0x000e280000000c00 */
[----:B--2---:R-:W-:Y:S04]  /*d1180*/  STL.64 [R1+0x2fd8], R14 ;  /* 0x002fd80e01007387 */ /* 0x004fe80000100a00 */
[----:B----4-:R1:W-:Y:S04]  /*d1190*/  STL.64 [R1+0x2fd0], R12 ;  /* 0x002fd00c01007387 */ /* 0x0103e80000100a00 */
[----:B-1----:R-:W2:Y:S04]  /*d11a0*/  LDL.LU R12, [R1+0x530] ;  /* 0x00053000010c7983 */ /* 0x002ea80000300800 */
[----:B------:R-:W2:Y:S04]  /*d11b0*/  LDL.LU R13, [R1+0x534] ;  /* 0x00053400010d7983 */ /* 0x000ea80000300800 */
[----:B------:R-:W4:Y:S04]  /*d11c0*/  LDL.LU R14, [R1+0x538] ;  /* 0x00053800010e7983 */ /* 0x000f280000300800 */
[----:B------:R-:W4:Y:S01]  /*d11d0*/  LDL.LU R15, [R1+0x53c] ;  /* 0x00053c00010f7983 */ /* 0x000f220000300800 */
[----:B------:R-:W-:Y:S06]  /*d11e0*/  BAR.SYNC.DEFER_BLOCKING 0x0 ;  /* 0x0000000000007b1d */ /* 0x000fec0000010000 */
[----:B----4-:R-:W-:Y:S04]  /*d11f0*/  STL.64 [R1+0x2fe8], R14 ;  /* 0x002fe80e01007387 */ /* 0x010fe80000100a00 */
[----:B--2---:R1:W-:Y:S04]  /*d1200*/  STL.64 [R1+0x2fe0], R12 ;  /* 0x002fe00c01007387 */ /* 0x0043e80000100a00 */
[----:B-1----:R-:W2:Y:S04]  /*d1210*/  LDL.LU R12, [R1+0x520] ;  /* 0x00052000010c7983 */ /* 0x002ea80000300800 */
[----:B------:R-:W2:Y:S04]  /*d1220*/  LDL.LU R13, [R1+0x524] ;  /* 0x00052400010d7983 */ /* 0x000ea80000300800 */
[----:B------:R-:W4:Y:S04]  /*d1230*/  LDL.LU R14, [R1+0x528] ;  /* 0x00052800010e7983 */ /* 0x000f280000300800 */
[----:B------:R-:W4:Y:S01]  /*d1240*/  LDL.LU R15, [R1+0x52c] ;  /* 0x00052c00010f7983 */ /* 0x000f220000300800 */
[----:B0-----:R-:W-:-:S03]  /*d1250*/  IMAD.MOV.U32 R19, RZ, RZ, R9 ;  /* 0x000000ffff137224 */ /* 0x001fc600078e0009 */
        /* <DEDUP_REMOVED lines=16> */
[----:B------:R-:W-:Y:S04]  /*d1360*/  STL [R1+0x2c90], R4 ;  /* 0x002c900401007387 */ /* 0x000fe80000100800 */
[----:B------:R-:W-:Y:S04]  /*d1370*/  STL [R1+0x2c94], R4 ;  /* 0x002c940401007387 */ /* 0x000fe80000100800 */
[----:B------:R-:W-:Y:S04]  /*d1380*/  STL.64 [R1+0x2ca0], R4 ;  /* 0x002ca00401007387 */ /* 0x000fe80000100a00 */
[----:B------:R-:W-:Y:S04]  /*d1390*/  STL [R1+0x2cb0], R4 ;  /* 0x002cb00401007387 */ /* 0x000fe80000100800 */
[----:B------:R-:W-:Y:S04]  /*d13a0*/  STL.64 [R1+0x2cb8], R4 ;  /* 0x002cb80401007387 */ /* 0x000fe80000100a00 */
        /* <DEDUP_REMOVED lines=9> */
[----:B------:R-:W-:Y:S04]  /*d1440*/  STL [R1+0x2d94], R6 ;  /* 0x002d940601007387 */ /* 0x000fe80000100800 */
[----:B------:R-:W-:Y:S04]  /*d1450*/  STL [R1+0x2d90], R4 ;  /* 0x002d900401007387 */ /* 0x000fe80000100800 */
[----:B------:R0:W-:Y:S04]  /*d1460*/  STL [R1+0x3b0], R8 ;  /* 0x0003b00801007387 */ /* 0x0001e80000100800 */
[----:B------:R1:W-:Y:S04]  /*d1470*/  STL.64 [R1+0x3b8], R10 ;  /* 0x0003b80a01007387 */ /* 0x0003e80000100a00 */
[----:B0-----:R-:W3:Y:S04]  /*d1480*/  LDL.LU R8, [R1+0x660] ;  /* 0x0006600001087983 */ /* 0x001ee80000300800 */
[----:B------:R-:W3:Y:S04]  /*d1490*/  LDL.LU R9, [R1+0x664] ;  /* 0x0006640001097983 */ /* 0x000ee80000300800 */
[----:B-1----:R-:W3:Y:S04]  /*d14a0*/  LDL.LU R10, [R1+0x668] ;  /* 0x00066800010a7983 */ /* 0x002ee80000300800 */
[----:B------:R-:W3:Y:S04]  /*d14b0*/  LDL.LU R11, [R1+0x66c] ;  /* 0x00066c00010b7983 */ /* 0x000ee80000300800 */
[----:B------:R-:W4:Y:S04]  /*d14c0*/  LDL.LU R4, [R1+0x630] ;  /* 0x0006300001047983 */ /* 0x000f280000300800 */
[----:B------:R-:W4:Y:S04]  /*d14d0*/  LDL.LU R5, [R1+0x634] ;  /* 0x0006340001057983 */ /* 0x000f280000300800 */
        /* <DEDUP_REMOVED lines=10> */
[----:B------:R-:W-:Y:S04]  /*d1580*/  STL [R1+0x2b08], R19 ;  /* 0x002b081301007387 */ /* 0x000fe80000100800 */
[----:B------:R-:W-:Y:S04]  /*d1590*/  STL [R1+0x2bfc], R19 ;  /* 0x002bfc1301007387 */ /* 0x000fe80000100800 */
[----:B------:R-:W-:Y:S04]  /*d15a0*/  STL [R1+0x2c98], R18 ;  /* 0x002c981201007387 */ /* 0x000fe80000100800 */
[----:B------:R-:W-:Y:S04]  /*d15b0*/  STL.64 [R1+0x2cc0], R18 ;  /* 0x002cc01201007387 */ /* 0x000fe80000100a00 */
        /* <DEDUP_REMOVED lines=23> */
[----:B------:R-:W0:Y:S01]  /*d1730*/  LDS.128 R12, [R16+0x400] ;  /* 0x00040000100c7984 */ /* 0x000e220000000c00 */
[----:B------:R-:W-:Y:S06]  /*d1740*/  BAR.SYNC.DEFER_BLOCKING 0x0 ;  /* 0x0000000000007b1d */ /* 0x000fec0000010000 */
[----:B------:R-:W-:Y:S04]  /*d1750*/  STL [R1+0x2b0c], R2 ;  /* 0x002b0c0201007387 */ /* 0x000fe80000100800 */
[----:B------:R-:W-:Y:S04]  /*d1760*/  STL [R1+0x2b48], R2 ;  /* 0x002b480201007387 */ /* 0x000fe80000100800 */
[----:B------:R-:W-:Y:S04]  /*d1770*/  STL [R1+0x2b5c], R2 ;  /* 0x002b5c0201007387 */ /* 0x000fe80000100800 */
[----:B------:R-:W-:Y:S04]  /*d1780*/  STL [R1+0x2b7c], R2 ;  /* 0x002b7c0201007387 */ /* 0x000fe80000100800 */
[----:B----4-:R-:W-:Y:S04]  /*d1790*/  STSM.16.M88.4 [R17], R4 ;  /* 0x0000000411007844 */ /* 0x010fe80000000200 */
[----:B---3--:R-:W-:Y:S01]  /*d17a0*/  STSM.16.M88.4 [R17+0x200], R24 ;  /* 0x0002001811007844 */ /* 0x008fe20000000200 */
[----:B------:R-:W-:Y:S06]  /*d17b0*/  BAR.SYNC.DEFER_BLOCKING 0x0 ;  /* 0x0000000000007b1d */ /* 0x000fec0000010000 */
[----:B------:R-:W-:Y:S04]  /*d17c0*/  STL [R1+0x2ba4], R2 ;  /* 0x002ba40201007387 */ /* 0x000fe80000100800 */
[----:B------:R-:W-:Y:S04]  /*d17d0*/  STL [R1+0x2bbc], R2 ;  /* 0x002bbc0201007387 */ /* 0x000fe80000100800 */
[----:B------:R-:W-:Y:S04]  /*d17e0*/  STL [R1+0x2bf0], R2 ;  /* 0x002bf00201007387 */ /* 0x000fe80000100800 */
[----:B0-----:R-:W-:Y:S04]  /*d17f0*/  STL.64 [R1+0x3f0], R12 ;  /* 0x0003f00c01007387 */ /* 0x001fe80000100a00 */
[----:B------:R-:W-:Y:S04]  /*d1800*/  LDS.128 R24, [R16] ;  /* 0x0000000010187984 */ /* 0x000fe80000000c00 */
[----:B------:R-:W0:Y:S01]  /*d1810*/  LDS.128 R4, [R16+0x400] ;  /* 0x0004000010047984 */ /* 0x000e220000000c00 */
[----:B------:R-:W-:Y:S06]  /*d1820*/  BAR.SYNC.DEFER_BLOCKING 0x0 ;  /* 0x0000000000007b1d */ /* 0x000fec0000010000 */
[----:B------:R1:W-:Y:S04]  /*d1830*/  STL.64 [R1+0x3f8], R14 ;  /* 0x0003f80e01007387 */ /* 0x0003e80000100a00 */
[----:B-1----:R-:W2:Y:S04]  /*d1840*/  LDL.LU.64 R14, [R1+0x2fc8] ;  /* 0x002fc800010e7983 */ /* 0x002ea80000300a00 */
[----:B------:R-:W-:Y:S04]  /*d1850*/  STSM.16.M88.4 [R17], R20 ;  /* 0x0000001411007844 */ /* 0x000fe80000000200 */
[----:B------:R-:W-:Y:S01]  /*d1860*/  STSM.16.M88.4 [R17+0x200], R8 ;  /* 0x0002000811007844 */ /* 0x000fe20000000200 */
[----:B------:R-:W-:Y:S01]  /*d1870*/  BAR.SYNC.DEFER_BLOCKING 0x0 ;  /* 0x0000000000007b1d */ /* 0x000fe20000010000 */
[----:B0-----:R-:W-:-:S05]  /*d1880*/  IMAD.MOV.U32 R13, RZ, RZ, R6 ;  /* 0x000000ffff0d7224 */ /* 0x001fca00078e0006 */
[----:B------:R-:W3:Y:S04]  /*d1890*/  LDL.LU R12, [R1+0x2fc0] ;  /* 0x002fc000010c7983 */ /* 0x000ee80000300800 */
[----:B------:R-:W-:Y:S04]  /*d18a0*/  STL.64 [R1+0x440], R4 ;  /* 0x0004400401007387 */ /* 0x000fe80000100a00 */
[----:B------:R-:W-:Y:S04]  /*d18b0*/  STL.64 [R1+0x420], R24 ;  /* 0x0004201801007387 */ /* 0x000fe80000100a00 */
[----:B------:R-:W-:Y:S04]  /*d18c0*/  STL.64 [R1+0x428], R26 ;  /* 0x0004281a01007387 */ /* 0x000fe80000100a00 */
[----:B------:R-:W-:Y:S04]  /*d18d0*/  STL [R1+0x44c], R7 ;  /* 0x00044c0701007387 */ /* 0x000fe80000100800 */
[----:B------:R-:W0:Y:S04]  /*d18e0*/  LDS.128 R4, [R16+0x400] ;  /* 0x0004000010047984 */ /* 0x000e280000000c00 */
[----:B------:R-:W1:Y:S04]  /*d18f0*/  LDS.128 R8, [R16] ;  /* 0x0000000010087984 */ /* 0x000e680000000c00 */
[----:B------:R4:W-:Y:S04]  /*d1900*/  STL [R1+0x2aec], R13 ;  /* 0x002aec0d01007387 */ /* 0x0009e80000100800 */
[----:B0-----:R-:W-:Y:S01]  /*d1910*/  STL [R1+0x434], R5 ;  /* 0x0004340501007387 */ /* 0x001fe20000100800 */
[----:B----4-:R-:W-:-:S03]  /*d1920*/  IMAD.MOV.U32 R13, RZ, RZ, R4 ;  /* 0x000000ffff0d7224 */ /* 0x010fc600078e0004 */
[----:B-1----:R0:W-:Y:S04]  /*d1930*/  STL.64 [R1+0x410], R8 ;  /* 0x0004100801007387 */ /* 0x0021e80000100a00 */
[----:B------:R1:W-:Y:S04]  /*d1940*/  STL.64 [R1+0x418], R10 ;  /* 0x0004180a01007387 */ /* 0x0003e80000100a00 */
[----:B------:R4:W-:Y:S04]  /*d1950*/  STL.64 [R1+0x438], R6 ;  /* 0x0004380601007387 */ /* 0x0009e80000100a00 */
[----:B0-----:R-:W4:Y:S04]  /*d1960*/  LDL.LU R8, [R1+0x810] ;  /* 0x0008100001087983 */ /* 0x001f280000300800 */
[----:B------:R-:W4:Y:S04]  /*d1970*/  LDL.LU R9, [R1+0x814] ;  /* 0x0008140001097983 */ /* 0x000f280000300800 */
[----:B-1----:R-:W2:Y:S04]  /*d1980*/  LDL.LU R10, [R1+0x818] ;  /* 0x00081800010a7983 */ /* 0x002ea80000300800 */
[----:B------:R-:W2:Y:S01]  /*d1990*/  LDL.LU R11, [R1+0x81c] ;  /* 0x00081c00010b7983 */ /* 0x000ea20000300800 */
[----:B------:R-:W-:Y:S06]  /*d19a0*/  BAR.SYNC.DEFER_BLOCKING 0x0 ;  /* 0x0000000000007b1d */ /* 0x000fec0000010000 */
[----:B--2---:R-:W-:Y:S04]  /*d19b0*/  STL.64 [R1+0x2f78], R10 ;  /* 0x002f780a01007387 */ /* 0x004fe80000100a00 */
[----:B----4-:R-:W-:Y:S04]  /*d19c0*/  STL.64 [R1+0x2f70], R8 ;  /* 0x002f700801007387 */ /* 0x010fe80000100a00 */
[----:B------:R-:W2:Y:S04]  /*d19d0*/  LDL.LU R4, [R1+0x6d0] ;  /* 0x0006d00001047983 */ /* 0x000ea80000300800 */
        /* <DEDUP_REMOVED lines=42> */
[----:B---3--:R-:W-:Y:S04]  /*d1c80*/  STL.64 [R1+0x2cd0], R12 ;  /* 0x002cd00c01007387 */ /* 0x008fe80000100a00 */
[----:B------:R-:W-:Y:S04]  /*d1c90*/  STL.64 [R1+0x2da8], R14 ;  /* 0x002da80e01007387 */ /* 0x000fe80000100a00 */
[----:B------:R0:W-:Y:S04]  /*d1ca0*/  STL.64 [R1+0x2da0], R12 ;  /* 0x002da00c01007387 */ /* 0x0001e80000100a00 */
[----:B0-----:R-:W3:Y:S04]  /*d1cb0*/  LDL.LU R12, [R1+0x6c0] ;  /* 0x0006c000010c7983 */ /* 0x001ee80000300800 */
[----:B------:R-:W3:Y:S04]  /*d1cc0*/  LDL.LU R13, [R1+0x6c4] ;  /* 0x0006c400010d7983 */ /* 0x000ee80000300800 */
[----:B------:R-:W3:Y:S04]  /*d1cd0*/  LDL.LU R14, [R1+0x6c8] ;  /* 0x0006c800010e7983 */ /* 0x000ee80000300800 */
[----:B------:R-:W3:Y:S04]  /*d1ce0*/  LDL.LU R15, [R1+0x6cc] ;  /* 0x0006cc00010f7983 */ /* 0x000ee80000300800 */
        /* <DEDUP_REMOVED lines=28> */
[----:B----4-:R0:W-:Y:S04]  /*d1eb0*/  STSM.16.M88.4 [R17], R8 ;  /* 0x0000000811007844 */ /* 0x0101e80000000200 */
[----:B0-----:R-:W4:Y:S04]  /*d1ec0*/  LDL.LU.64 R10, [R1+0x2f78] ;  /* 0x002f7800010a7983 */ /* 0x001f280000300a00 */
[----:B------:R-:W4:Y:S04]  /*d1ed0*/  LDL.LU.64 R8, [R1+0x2f70] ;  /* 0x002f700001087983 */ /* 0x000f280000300a00 */
[----:B---3--:R-:W-:Y:S01]  /*d1ee0*/  STSM.16.M88.4 [R17+0x200], R12 ;  /* 0x0002000c11007844 */ /* 0x008fe20000000200 */
[----:B------:R-:W-:Y:S06]  /*d1ef0*/  BAR.SYNC.DEFER_BLOCKING 0x0 ;  /* 0x0000000000007b1d */ /* 0x000fec0000010000 */
[----:B------:R-:W0:Y:S04]  /*d1f00*/  LDS.128 R12, [R16] ;  /* 0x00000000100c7984 */ /* 0x000e280000000c00 */
[----:B0-----:R-:W-:Y:S04]  /*d1f10*/  STL.64 [R1+0x4a0], R12 ;  /* 0x0004a00c01007387 */ /* 0x001fe80000100a00 */
[----:B------:R-:W-:Y:S04]  /*d1f20*/  STL.64 [R1+0x4a8], R14 ;  /* 0x0004a80e01007387 */ /* 0x000fe80000100a00 */
[----:B------:R-:W0:Y:S01]  /*d1f30*/  LDS.128 R12, [R16+0x400] ;  /* 0x00040000100c7984 */ /* 0x000e220000000c00 */
[----:B------:R-:W-:Y:S06]  /*d1f40*/  BAR.SYNC.DEFER_BLOCKING 0x0 ;  /* 0x0000000000007b1d */ /* 0x000fec0000010000 */
[----:B0-----:R-:W-:Y:S04]  /*d1f50*/  STL.64 [R1+0x4c0], R12 ;  /* 0x0004c00c01007387 */ /* 0x001fe80000100a00 */
[----:B------:R-:W-:Y:S04]  /*d1f60*/  STL.64 [R1+0x4c8], R14 ;  /* 0x0004c80e01007387 */ /* 0x000fe80000100a00 */
[----:B--2---:R-:W-:Y:S04]  /*d1f70*/  STSM.16.M88.4 [R17], R4 ;  /* 0x0000000411007844 */ /* 0x004fe80000000200 */
[----:B------:R-:W-:Y:S01]  /*d1f80*/  STSM.16.M88.4 [R17+0x200], R24 ;  /* 0x0002001811007844 */ /* 0x000fe20000000200 */
[----:B------:R-:W-:Y:S06]  /*d1f90*/  BAR.SYNC.DEFER_BLOCKING 0x0 ;  /* 0x0000000000007b1d */ /* 0x000fec0000010000 */
[----:B------:R-:W0:Y:S04]  /*d1fa0*/  LDS.128 R12, [R16] ;  /* 0x00000000100c7984 */ /* 0x000e280000000c00 */
[----:B------:R-:W1:Y:S01]  /*d1fb0*/  LDS.128 R4, [R16+0x400] ;  /* 0x0004000010047984 */ /* 0x000e620000000c00 */
[----:B------:R-:W-:Y:S06]  /*d1fc0*/  BAR.SYNC.DEFER_BLOCKING 0x0 ;  /* 0x0000000000007b1d */ /* 0x000fec0000010000 */
[----:B------:R-:W-:Y:S04]  /*d1fd0*/  STSM.16.M88.4 [R17], R20 ;  /* 0x0000001411007844 */ /* 0x000fe80000000200 */
[----:B----4-:R-:W-:Y:S01]  /*d1fe0*/  STSM.16.M88.4 [R17+0x200], R8 ;  /* 0x0002000811007844 */ /* 0x010fe20000000200 */
[----:B------:R-:W-:Y:S06]  /*d1ff0*/  BAR.SYNC.DEFER_BLOCKING 0x0 ;  /* 0x0000000000007b1d */ /* 0x000fec0000010000 */
[----:B0-----:R-:W-:Y:S04]  /*d2000*/  STL.64 [R1+0x490], R12 ;  /* 0x0004900c01007387 */ /* 0x001fe80000100a00 */
[----:B------:R-:W-:Y:S04]  /*d2010*/  STL.64 [R1+0x498], R14 ;  /* 0x0004980e01007387 */ /* 0x000fe80000100a00 */
[----:B-1----:R0:W-:Y:S04]  /*d2020*/  STL.64 [R1+0x4b0], R4 ;  /* 0x0004b00401007387 */ /* 0x0021e80000100a00 */
[----:B------:R-:W-:Y:S04]  /*d2030*/  STL.64 [R1+0x4b8], R6 ;  /* 0x0004b80601007387 */ /* 0x000fe80000100a00 */
[----:B------:R-:W1:Y:S04]  /*d2040*/  LDS.128 R12, [R16] ;  /* 0x00000000100c7984 */ /* 0x000e680000000c00 */
[----:B------:R-:W2:Y:S04]  /*d2050*/  LDS.128 R8, [R16+0x400] ;  /* 0x0004000010087984 */ /* 0x000ea80000000c00 */
[----:B0-----:R-:W3:Y:S04]  /*d2060*/  LDL.LU R4, [R1+0x9c0] ;  /* 0x0009c00001047983 */ /* 0x001ee80000300800 */
[----:B-1----:R-:W-:Y:S04]  /*d2070*/  STL.64 [R1+0x4e0], R12 ;  /* 0x0004e00c01007387 */ /* 0x002fe80000100a00 */
[----:B------:R-:W-:Y:S04]  /*d2080*/  STL.64 [R1+0x4e8], R14 ;  /* 0x0004e80e01007387 */ /* 0x000fe80000100a00 */
[----:B--2---:R-:W-:Y:S04]  /*d2090*/  STL.64 [R1+0x500], R8 ;  /* 0x0005000801007387 */ /* 0x004fe80000100a00 */
[----:B------:R-:W-:Y:S04]  /*d20a0*/  STL.64 [R1+0x508], R10 ;  /* 0x0005080a01007387 */ /* 0x000fe80000100a00 */
[----:B------:R-:W3:Y:S04]  /*d20b0*/  LDL.LU R5, [R1+0x9c4] ;  /* 0x0009c40001057983 */ /* 0x000ee80000300800 */
[----:B------:R-:W2:Y:S04]  /*d20c0*/  LDL.LU R6, [R1+0x9c8] ;  /* 0x0009c80001067983 */ /* 0x000ea80000300800 */
        /* <DEDUP_REMOVED lines=111> */
[----:B------:R-:W-:Y:S06]  /*d27c0*/  BAR.SYNC.DEFER_BLOCKING 0x0 ;  /* 0x0000000000007b1d */ /* 0x000fec0000010000 */
[----:B------:R-:W-:Y:S04]  /*d27d0*/  STSM.16.M88.4 [R17], R8 ;  /* 0x0000000811007844 */ /* 0x000fe80000000200 */
[----:B0-----:R-:W-:Y:S04]  /*d27e0*/  STL.64 [R1+0x550], R12 ;  /* 0x0005500c01007387 */ /* 0x001fe80000100a00 */
[----:B------:R-:W-:Y:S04]  /*d27f0*/  STL.64 [R1+0x558], R14 ;  /* 0x0005580e01007387 */ /* 0x000fe80000100a00 */
[----:B-1----:R-:W-:Y:S04]  /*d2800*/  STL.64 [R1+0x570], R4 ;  /* 0x0005700401007387 */ /* 0x002fe80000100a00 */
        /* <DEDUP_REMOVED lines=99> */
[----:B---3--:R-:W-:Y:S01]  /*d2e40*/  STSM.16.M88.4 [R17+0x200], R12 ;  /* 0x0002000c11007844 */ /* 0x008fe20000000200 */
[----:B------:R-:W-:Y:S06]  /*d2e50*/  BAR.SYNC.DEFER_BLOCKING 0x0 ;  /* 0x0000000000007b1d */ /* 0x000fec0000010000 */
[----:B------:R-:W0:Y:S04]  /*d2e60*/  LDS.128 R12, [R16] ;  /* 0x00000000100c7984 */ /* 0x000e280000000c00 */
[----:B0-----:R-:W-:Y:S04]  /*d2e70*/  STL.64 [R1+0x5d0], R12 ;  /* 0x0005d00c01007387 */ /* 0x001fe80000100a00 */
[----:B------:R-:W-:Y:S04]  /*d2e80*/  STL.64 [R1+0x5d8], R14 ;  /* 0x0005d80e01007387 */ /* 0x000fe80000100a00 */
[----:B------:R-:W0:Y:S01]  /*d2e90*/  LDS.128 R12, [R16+0x400] ;  /* 0x00040000100c7984 */ /* 0x000e220000000c00 */
[----:B------:R-:W-:Y:S06]  /*d2ea0*/  BAR.SYNC.DEFER_BLOCKING 0x0 ;  /* 0x0000000000007b1d */ /* 0x000fec0000010000 */
[----:B----4-:R-:W-:Y:S04]  /*d2eb0*/  STSM.16.M88.4 [R17], R4 ;  /* 0x0000000411007844 */ /* 0x010fe80000000200 */
        /* <DEDUP_REMOVED lines=8> */
[----:B------:R-:W-:Y:S04]  /*d2f40*/  STSM.16.M88.4 [R17+0x200], R8 ;  /* 0x0002000811007844 */ /* 0x000fe80000000200 */
[----:B0-----:R0:W-:Y:S04]  /*d2f50*/  STL.64 [R1+0x630], R12 ;  /* 0x0006300c01007387 */ /* 0x0011e80000100a00 */
[----:B------:R2:W-:Y:S04]  /*d2f60*/  STL.64 [R1+0x638], R14 ;  /* 0x0006380e01007387 */ /* 0x0005e80000100a00 */
[----:B-1----:R-:W-:Y:S04]  /*d2f70*/  STL.64 [R1+0x660], R4 ;  /* 0x0006600401007387 */ /* 0x002fe80000100a00 */
[----:B------:R-:W-:Y:S04]  /*d2f80*/  STL.64 [R1+0x668], R6 ;  /* 0x0006680601007387 */ /* 0x000fe80000100a00 */
[----:B0-----:R-:W3:Y:S04]  /*d2f90*/  LDL.LU R12, [R1+0xfa0] ;  /* 0x000fa000010c7983 */ /* 0x001ee80000300800 */
[----:B------:R-:W3:Y:S04]  /*d2fa0*/  LDL.LU R13, [R1+0xfa4] ;  /* 0x000fa400010d7983 */ /* 0x000ee80000300800 */
[----:B--2---:R-:W2:Y:S04]  /*d2fb0*/  LDL.LU R14, [R1+0xfa8] ;  /* 0x000fa800010e7983 */ /* 0x004ea80000300800 */
[----:B------:R-:W2:Y:S04]  /*d2fc0*/  LDL.LU R15, [R1+0xfac] ;  /* 0x000fac00010f7983 */ /* 0x000ea80000300800 */
[----:B------:R-:W4:Y:S04]  /*d2fd0*/  LDL.LU R8, [R1+0xdc0] ;  /* 0x000dc00001087983 */ /* 0x000f280000300800 */
[----:B------:R-:W4:Y:S04]  /*d2fe0*/  LDL.LU R9, [R1+0xdc4] ;  /* 0x000dc40001097983 */ /* 0x000f280000300800 */
[----:B------:R-:W3:Y:S04]  /*d2ff0*/  LDL.LU R10, [R1+0xdc8] ;  /* 0x000dc800010a7983 */ /* 0x000ee80000300800 */
[----:B------:R-:W3:Y:S01]  /*d3000*/  LDL.LU R11, [R1+0xdcc] ;  /* 0x000dcc00010b7983 */ /* 0x000ee20000300800 */
[----:B------:R-:W-:Y:S06]  /*d3010*/  BAR.SYNC.DEFER_BLOCKING 0x0 ;  /* 0x0000000000007b1d */ /* 0x000fec0000010000 */
[----:B---3--:R-:W-:Y:S04]  /*d3020*/  STL.64 [R1+0x2ea8], R10 ;  /* 0x002ea80a01007387 */ /* 0x008fe80000100a00 */
[----:B----4-:R-:W-:Y:S04]  /*d3030*/  STL.64 [R1+0x2ea0], R8 ;  /* 0x002ea00801007387 */ /* 0x010fe80000100a00 */
[----:B------:R-:W3:Y:S04]  /*d3040*/  LDL.LU R20, [R1+0xdb0] ;  /* 0x000db00001147983 */ /* 0x000ee80000300800 */
[----:B------:R-:W3:Y:S04]  /*d3050*/  LDL.LU R21, [R1+0xdb4] ;  /* 0x000db40001157983 */ /* 0x000ee80000300800 */
[----:B------:R-:W3:Y:S04]  /*d3060*/  LDL.LU R22, [R1+0xdb8] ;  /* 0x000db80001167983 */ /* 0x000ee80000300800 */
[----:B------:R-:W3:Y:S04]  /*d3070*/  LDL.LU R23, [R1+0xdbc] ;  /* 0x000dbc0001177983 */ /* 0x000ee80000300800 */
[----:B--2---:R-:W-:Y:S04]  /*d3080*/  STL.64 [R1+0x2e78], R14 ;  /* 0x002e780e01007387 */ /* 0x004fe80000100a00 */
[----:B------:R0:W-:Y:S04]  /*d3090*/  STL.64 [R1+0x2e70], R12 ;  /* 0x002e700c01007387 */ /* 0x0001e80000100a00 */
[----:B------:R-:W1:Y:S04]  /*d30a0*/  LDS.128 R8, [R16] ;  /* 0x0000000010087984 */ /* 0x000e680000000c00 */
        /* <DEDUP_REMOVED lines=24> */
[----:B-1----:R-:W-:Y:S04]  /*d3230*/  STL.64 [R1+0x620], R8 ;  /* 0x0006200801007387 */ /* 0x002fe80000100a00 */
        /* <DEDUP_REMOVED lines=13> */
[----:B0-----:R0:W-:Y:S04]  /*d3310*/  STL.64 [R1+0x680], R8 ;  /* 0x0006800801007387 */ /* 0x0011e80000100a00 */
[----:B------:R2:W-:Y:S04]  /*d3320*/  STL.64 [R1+0x688], R10 ;  /* 0x0006880a01007387 */ /* 0x0005e80000100a00 */
[----:B0-----:R-:W3:Y:S04]  /*d3330*/  LDL.LU R8, [R1+0x1190] ;  /* 0x0011900001087983 */ /* 0x001ee80000300800 */
[----:B-1----:R0:W-:Y:S04]  /*d3340*/  STL.64 [R1+0x6a0], R20 ;  /* 0x0006a01401007387 */ /* 0x0021e80000100a00 */
[----:B------:R1:W-:Y:S04]  /*d3350*/  STL.64 [R1+0x6a8], R22 ;  /* 0x0006a81601007387 */ /* 0x0003e80000100a00 */
[----:B------:R-:W3:Y:S04]  /*d3360*/  LDL.LU R9, [R1+0x1194] ;  /* 0x0011940001097983 */ /* 0x000ee80000300800 */
[----:B--2---:R-:W3:Y:S04]  /*d3370*/  LDL.LU R10, [R1+0x1198] ;  /* 0x00119800010a7983 */ /* 0x004ee80000300800 */
[----:B------:R-:W3:Y:S04]  /*d3380*/  LDL.LU R11, [R1+0x119c] ;  /* 0x00119c00010b7983 */ /* 0x000ee80000300800 */
[----:B0-----:R-:W2:Y:S04]  /*d3390*/  LDL.LU R20, [R1+0x1180] ;  /* 0x0011800001147983 */ /* 0x001ea80000300800 */
[----:B------:R-:W2:Y:S04]  /*d33a0*/  LDL.LU R21, [R1+0x1184] ;  /* 0x0011840001157983 */ /* 0x000ea80000300800 */
[----:B-1----:R-:W2:Y:S04]  /*d33b0*/  LDL.LU R22, [R1+0x1188] ;  /* 0x0011880001167983 */ /* 0x002ea80000300800 */
[----:B------:R-:W2:Y:S04]  /*d33c0*/  LDL.LU R23, [R1+0x118c] ;  /* 0x00118c0001177983 */ /* 0x000ea80000300800 */
[----:B------:R0:W-:Y:S04]  /*d33d0*/  STSM.16.M88.4 [R17], R12 ;  /* 0x0000000c11007844 */ /* 0x0001e80000000200 */
[----:B0-----:R-:W4:Y:S04]  /*d33e0*/  LDL.LU.64 R14, [R1+0x2e98] ;  /* 0x002e9800010e7983 */ /* 0x001f280000300a00 */
[----:B------:R-:W4:Y:S04]  /*d33f0*/  LDL.LU.64 R12, [R1+0x2e90] ;  /* 0x002e9000010c7983 */ /* 0x000f280000300a00 */
[----:B----4-:R-:W-:Y:S01]  /*d3400*/  STSM.16.M88.4 [R17+0x200], R12 ;  /* 0x0002000c11007844 */ /* 0x010fe20000000200 */
[----:B------:R-:W-:Y:S06]  /*d3410*/  BAR.SYNC.DEFER_BLOCKING 0x0 ;  /* 0x0000000000007b1d */ /* 0x000fec0000010000 */
[----:B------:R-:W0:Y:S04]  /*d3420*/  LDS.128 R12, [R16] ;  /* 0x00000000100c7984 */ /* 0x000e280000000c00 */
[----:B0-----:R-:W-:Y:S04]  /*d3430*/  STL.64 [R1+0x670], R12 ;  /* 0x0006700c01007387 */ /* 0x001fe80000100a00 */
[----:B------:R-:W-:Y:S04]  /*d3440*/  STL.64 [R1+0x678], R14 ;  /* 0x0006780e01007387 */ /* 0x000fe80000100a00 */
[----:B------:R-:W0:Y:S04]  /*d3450*/  LDS.128 R12, [R16+0x400] ;  /* 0x00040000100c7984 */ /* 0x000e280000000c00 */
[----:B0-----:R-:W-:Y:S04]  /*d3460*/  STL.64 [R1+0x690], R12 ;  /* 0x0006900c01007387 */ /* 0x001fe80000100a00 */
[----:B------:R0:W-:Y:S04]  /*d3470*/  STL.64 [R1+0x698], R14 ;  /* 0x0006980e01007387 */ /* 0x0001e80000100a00 */
[----:B0-----:R-:W4:Y:S04]  /*d3480*/  LDL.LU.64 R14, [R1+0x2e88] ;  /* 0x002e8800010e7983 */ /* 0x001f280000300a00 */
[----:B------:R-:W4:Y:S01]  /*d3490*/  LDL.LU.64 R12, [R1+0x2e80] ;  /* 0x002e8000010c7983 */ /* 0x000f220000300a00 */
[----:B------:R-:W-:Y:S06]  /*d34a0*/  BAR.SYNC.DEFER_BLOCKING 0x0 ;  /* 0x0000000000007b1d */ /* 0x000fec0000010000 */
[----:B----4-:R0:W-:Y:S04]  /*d34b0*/  STSM.16.M88.4 [R17], R12 ;  /* 0x0000000c11007844 */ /* 0x0101e80000000200 */
[----:B0-----:R-:W4:Y:S04]  /*d34c0*/  LDL.LU.64 R14, [R1+0x2e78] ;  /* 0x002e7800010e7983 */ /* 0x001f280000300a00 */
[----:B------:R-:W4:Y:S04]  /*d34d0*/  LDL.LU.64 R12, [R1+0x2e70] ;  /* 0x002e7000010c7983 */ /* 0x000f280000300a00 */
        /* <DEDUP_REMOVED lines=8> */
[----:B------:R-:W-:Y:S01]  /*d3560*/  STSM.16.M88.4 [R17+0x200], R24 ;  /* 0x0002001811007844 */ /* 0x000fe20000000200 */
[----:B------:R-:W-:Y:S06]  /*d3570*/  BAR.SYNC.DEFER_BLOCKING 0x0 ;  /* 0x0000000000007b1d */ /* 0x000fec0000010000 */
[----:B0-----:R-:W-:Y:S04]  /*d3580*/  STL.64 [R1+0x6f0], R12 ;  /* 0x0006f00c01007387 */ /* 0x001fe80000100a00 */
[----:B------:R-:W-:Y:S04]  /*d3590*/  STL.64 [R1+0x6f8], R14 ;  /* 0x0006f80e01007387 */ /* 0x000fe80000100a00 */
[----:B------:R-:W0:Y:S04]  /*d35a0*/  LDS.128 R4, [R16+0x400] ;  /* 0x0004000010047984 */ /* 0x000e280000000c00 */
[----:B------:R-:W1:Y:S01]  /*d35b0*/  LDS.128 R12, [R16] ;  /* 0x00000000100c7984 */ /* 0x000e620000000c00 */
[----:B------:R-:W-:Y:S06]  /*d35c0*/  BAR.SYNC.DEFER_BLOCKING 0x0 ;  /* 0x0000000000007b1d */ /* 0x000fec0000010000 */
[----:B--2---:R-:W-:Y:S04]  /*d35d0*/  STSM.16.M88.4 [R17], R20 ;  /* 0x0000001411007844 */ /* 0x004fe80000000200 */
[----:B---3--:R-:W-:Y:S01]  /*d35e0*/  STSM.16.M88.4 [R17+0x200], R8 ;  /* 0x0002000811007844 */ /* 0x008fe20000000200 */
[----:B0-----:R-:W-:-:S03]  /*d35f0*/  IMAD.MOV.U32 R3, RZ, RZ, R7 ;  /* 0x000000ffff037224 */ /* 0x001fc600078e0007 */
[----:B------:R-:W-:Y:S04]  /*d3600*/  STL.64 [R1+0x6e0], R4 ;  /* 0x0006e00401007387 */ /* 0x000fe80000100a00 */
[----:B-1----:R0:W-:Y:S04]  /*d3610*/  STL.64 [R1+0x6b0], R12 ;  /* 0x0006b00c01007387 */ /* 0x0021e80000100a00 */
[----:B------:R1:W-:Y:S04]  /*d3620*/  STL.64 [R1+0x6b8], R14 ;  /* 0x0006b80e01007387 */ /* 0x0003e80000100a00 */
[----:B------:R-:W-:Y:S04]  /*d3630*/  STL [R1+0x6e8], R6 ;  /* 0x0006e80601007387 */ /* 0x000fe80000100800 */
[----:B------:R-:W-:Y:S04]  /*d3640*/  STL [R1+0x2ad8], R3 ;  /* 0x002ad80301007387 */ /* 0x000fe80000100800 */
[----:B------:R-:W-:Y:S04]  /*d3650*/  STL [R1+0x2b4c], R3 ;  /* 0x002b4c0301007387 */ /* 0x000fe80000100800 */
[----:B------:R-:W-:Y:S04]  /*d3660*/  STL [R1+0x2b54], R3 ;  /* 0x002b540301007387 */ /* 0x000fe80000100800 */
[----:B------:R-:W-:Y:S04]  /*d3670*/  STL [R1+0x2b88], R3 ;  /* 0x002b880301007387 */ /* 0x000fe80000100800 */
[----:B------:R-:W-:Y:S04]  /*d3680*/  STL [R1+0x2bb0], R3 ;  /* 0x002bb00301007387 */ /* 0x000fe80000100800 */
[----:B------:R-:W-:Y:S04]  /*d3690*/  STL [R1+0x2bc4], R3 ;  /* 0x002bc40301007387 */ /* 0x000fe80000100800 */
[----:B------:R-:W-:Y:S04]  /*d36a0*/  STL.64 [R1+0x2c50], R2 ;  /* 0x002c500201007387 */ /* 0x000fe80000100a00 */
[----:B------:R-:W-:Y:S04]  /*d36b0*/  STL.64 [R1+0x2c78], R2 ;  /* 0x002c780201007387 */ /* 0x000fe80000100a00 */
[----:B------:R-:W-:Y:S04]  /*d36c0*/  STL.64 [R1+0x2c88], R2 ;  /* 0x002c880201007387 */ /* 0x000fe80000100a00 */
[----:B------:R-:W-:Y:S04]  /*d36d0*/  STL.64 [R1+0x2ca8], R2 ;  /* 0x002ca80201007387 */ /* 0x000fe80000100a00 */
[----:B0-----:R-:W2:Y:S04]  /*d36e0*/  LDL.LU R12, [R1+0x1300] ;  /* 0x00130000010c7983 */ /* 0x001ea80000300800 */
[----:B------:R-:W2:Y:S04]  /*d36f0*/  LDL.LU R13, [R1+0x1304] ;  /* 0x00130400010d7983 */ /* 0x000ea80000300800 */
[----:B-1----:R-:W3:Y:S04]  /*d3700*/  LDL.LU R14, [R1+0x1308] ;  /* 0x00130800010e7983 */ /* 0x002ee80000300800 */
        /* <DEDUP_REMOVED lines=33> */
[----:B--2---:R-:W-:Y:S04]  /*d3920*/  STL.64 [R1+0x2e60], R12 ;  /* 0x002e600c01007387 */ /* 0x004fe80000100a00 */
[----:B------:R-:W0:Y:S04]  /*d3930*/  LDS.128 R12, [R16] ;  /* 0x00000000100c7984 */ /* 0x000e280000000c00 */
[----:B------:R-:W2:Y:S04]  /*d3940*/  LDL.LU R24, [R1+0x1320] ;  /* 0x0013200001187983 */ /* 0x000ea80000300800 */
        /* <DEDUP_REMOVED lines=62> */
[----:B------:R-:W-:Y:S01]  /*d3d30*/  STSM.16.M88.4 [R17+0x200], R24 ;  /* 0x0002001811007844 */ /* 0x000fe20000000200 */
[----:B------:R-:W-:Y:S06]  /*d3d40*/  BAR.SYNC.DEFER_BLOCKING 0x0 ;  /* 0x0000000000007b1d */ /* 0x000fec0000010000 */
[----:B0-----:R-:W-:Y:S04]  /*d3d50*/  STL.64 [R1+0x770], R12 ;  /* 0x0007700c01007387 */ /* 0x001fe80000100a00 */
[----:B------:R-:W-:Y:S04]  /*d3d60*/  STL.64 [R1+0x778], R14 ;  /* 0x0007780e01007387 */ /* 0x000fe80000100a00 */
[----:B------:R-:W2:Y:S04]  /*d3d70*/  LDL R28, [R1+0x11d4] ;  /* 0x0011d400011c7983 */ /* 0x000ea80000100800 */
[----:B------:R-:W0:Y:S04]  /*d3d80*/  LDS.128 R12, [R16] ;  /* 0x00000000100c7984 */ /* 0x000e280000000c00 */
[----:B------:R-:W1:Y:S01]  /*d3d90*/  LDS.128 R4, [R16+0x400] ;  /* 0x0004000010047984 */ /* 0x000e620000000c00 */
[----:B------:R-:W-:Y:S06]  /*d3da0*/  BAR.SYNC.DEFER_BLOCKING 0x0 ;  /* 0x0000000000007b1d */ /* 0x000fec0000010000 */
[----:B----4-:R-:W-:Y:S04]  /*d3db0*/  STSM.16.M88.4 [R17], R20 ;  /* 0x0000001411007844 */ /* 0x010fe80000000200 */
[----:B0-----:R0:W-:Y:S04]  /*d3dc0*/  STL.64 [R1+0x780], R12 ;  /* 0x0007800c01007387 */ /* 0x0011e80000100a00 */
[----:B------:R3:W-:Y:S04]  /*d3dd0*/  STL.64 [R1+0x788], R14 ;  /* 0x0007880e01007387 */ /* 0x0007e80000100a00 */
[----:B-1----:R-:W-:Y:S04]  /*d3de0*/  STL.64 [R1+0x790], R4 ;  /* 0x0007900401007387 */ /* 0x002fe80000100a00 */
[----:B------:R-:W-:Y:S04]  /*d3df0*/  STL.64 [R1+0x798], R6 ;  /* 0x0007980601007387 */ /* 0x000fe80000100a00 */
[----:B0-----:R-:W4:Y:S04]  /*d3e00*/  LDL.LU R12, [R1+0x13b0] ;  /* 0x0013b000010c7983 */ /* 0x001f280000300800 */
[----:B------:R-:W4:Y:S04]  /*d3e10*/  LDL.LU R13, [R1+0x13b4] ;  /* 0x0013b400010d7983 */ /* 0x000f280000300800 */
[----:B---3--:R-:W3:Y:S04]  /*d3e20*/  LDL.LU R14, [R1+0x13b8] ;  /* 0x0013b800010e7983 */ /* 0x008ee80000300800 */
[----:B------:R0:W-:Y:S04]  /*d3e30*/  STSM.16.M88.4 [R17+0x200], R8 ;  /* 0x0002000811007844 */ /* 0x0001e80000000200 */
[----:B------:R-:W3:Y:S01]  /*d3e40*/  LDL.LU R15, [R1+0x13bc] ;  /* 0x0013bc00010f7983 */ /* 0x000ee20000300800 */
[----:B------:R-:W-:Y:S06]  /*d3e50*/  BAR.SYNC.DEFER_BLOCKING 0x0 ;  /* 0x0000000000007b1d */ /* 0x000fec0000010000 */
[----:B0-----:R-:W2:Y:S04]  /*d3e60*/  LDL.LU R8, [R1+0x1390] ;  /* 0x0013900001087983 */ /* 0x001ea80000300800 */
[----:B------:R-:W2:Y:S04]  /*d3e70*/  LDL.LU R9, [R1+0x1394] ;  /* 0x0013940001097983 */ /* 0x000ea80000300800 */
[----:B------:R-:W4:Y:S04]  /*d3e80*/  LDL.LU R10, [R1+0x1398] ;  /* 0x00139800010a7983 */ /* 0x000f280000300800 */
[----:B------:R-:W4:Y:S04]  /*d3e90*/  LDL.LU R11, [R1+0x139c] ;  /* 0x00139c00010b7983 */ /* 0x000f280000300800 */
[----:B------:R-:W0:Y:S04]  /*d3ea0*/  LDS.128 R24, [R16] ;  /* 0x0000000010187984 */ /* 0x000e280000000c00 */
[----:B----4-:R-:W-:Y:S04]  /*d3eb0*/  STL.64 [R1+0x2dd8], R10 ;  /* 0x002dd80a01007387 */ /* 0x010fe80000100a00 */
[----:B--2---:R1:W-:Y:S04]  /*d3ec0*/  STL.64 [R1+0x2dd0], R8 ;  /* 0x002dd00801007387 */ /* 0x0043e80000100a00 */
[----:B-1----:R-:W2:Y:S04]  /*d3ed0*/  LDL.LU R8, [R1+0x1380] ;  /* 0x0013800001087983 */ /* 0x002ea80000300800 */
[----:B------:R-:W2:Y:S04]  /*d3ee0*/  LDL.LU R9, [R1+0x1384] ;  /* 0x0013840001097983 */ /* 0x000ea80000300800 */
[----:B------:R-:W4:Y:S04]  /*d3ef0*/  LDL.LU R10, [R1+0x1388] ;  /* 0x00138800010a7983 */ /* 0x000f280000300800 */
[----:B------:R-:W4:Y:S04]  /*d3f00*/  LDL.LU R11, [R1+0x138c] ;  /* 0x00138c00010b7983 */ /* 0x000f280000300800 */
        /* <DEDUP_REMOVED lines=16> */
[----:B------:R-:W2:Y:S04]  /*d4010*/  LDL.LU R10, [R1+0x1358] ;  /* 0x00135800010a7983 */ /* 0x000ea80000300800 */
[----:B------:R-:W2:Y:S04]  /*d4020*/  LDL.LU R11, [R1+0x135c] ;  /* 0x00135c00010b7983 */ /* 0x000ea80000300800 */
[----:B---3--:R-:W-:Y:S04]  /*d4030*/  STL.64 [R1+0x2db8], R14 ;  /* 0x002db80e01007387 */ /* 0x008fe80000100a00 */
[----:B------:R1:W-:Y:S04]  /*d4040*/  STL.64 [R1+0x2db0], R12 ;  /* 0x002db00c01007387 */ /* 0x0003e80000100a00 */
[----:B-1----:R-:W3:Y:S04]  /*d4050*/  LDL.LU R12, [R1+0x13a0] ;  /* 0x0013a000010c7983 */ /* 0x002ee80000300800 */
        /* <DEDUP_REMOVED lines=8> */
[----:B0-----:R-:W-:Y:S04]  /*d40e0*/  STL.64 [R1+0x750], R24 ;  /* 0x0007501801007387 */ /* 0x001fe80000100a00 */
[----:B------:R-:W-:Y:S04]  /*d40f0*/  STL.64 [R1+0x758], R26 ;  /* 0x0007581a01007387 */ /* 0x000fe80000100a00 */
[----:B------:R-:W0:Y:S01]  /*d4100*/  LDS.128 R24, [R16+0x400] ;  /* 0x0004000010187984 */ /* 0x000e220000000c00 */
[----:B------:R-:W-:Y:S06]  /*d4110*/  BAR.SYNC.DEFER_BLOCKING 0x0 ;  /* 0x0000000000007b1d */ /* 0x000fec0000010000 */
[----:B0-----:R0:W-:Y:S04]  /*d4120*/  STL.64 [R1+0x7b0], R24 ;  /* 0x0007b01801007387 */ /* 0x0011e80000100a00 */
[----:B------:R-:W-:Y:S04]  /*d4130*/  STL.64 [R1+0x7b8], R26 ;  /* 0x0007b81a01007387 */ /* 0x000fe80000100a00 */
[----:B0-----:R-:W4:Y:S04]  /*d4140*/  LDL R25, [R1+0x11d0] ;  /* 0x0011d00001197983 */ /* 0x001f280000100800 */
[----:B--2---:R0:W-:Y:S04]  /*d4150*/  STSM.16.M88.4 [R17], R8 ;  /* 0x0000000811007844 */ /* 0x0041e80000000200 */
[----:B0-----:R-:W2:Y:S04]  /*d4160*/  LDL.LU.64 R10, [R1+0x2e08] ;  /* 0x002e0800010a7983 */ /* 0x001ea80000300a00 */
[----:B------:R-:W2:Y:S04]  /*d4170*/  LDL.LU.64 R8, [R1+0x2e00] ;  /* 0x002e000001087983 */ /* 0x000ea80000300a00 */
        /* <DEDUP_REMOVED lines=29> */
[----:B---3--:R-:W-:Y:S01]  /*d4350*/  STSM.16.M88.4 [R17+0x200], R12 ;  /* 0x0002000c11007844 */ /* 0x008fe20000000200 */
[----:B------:R-:W-:Y:S06]  /*d4360*/  BAR.SYNC.DEFER_BLOCKING 0x0 ;  /* 0x0000000000007b1d */ /* 0x000fec0000010000 */
[----:B0-----:R-:W2:Y:S04]  /*d4370*/  LDL.LU.64 R10, [R1+0x2dc8] ;  /* 0x002dc800010a7983 */ /* 0x001ea80000300a00 */
[----:B------:R-:W3:Y:S04]  /*d4380*/  LDL.LU R9, [R1+0x914] ;  /* 0x0009140001097983 */ /* 0x000ee80000300800 */
[----:B------:R-:W2:Y:S04]  /*d4390*/  LDL.LU R8, [R1+0x274] ;  /* 0x0002740001087983 */ /* 0x000ea80000300800 */
[----:B------:R-:W0:Y:S04]  /*d43a0*/  LDS.128 R12, [R16] ;  /* 0x00000000100c7984 */ /* 0x000e280000000c00 */
[----:B0-----:R-:W-:Y:S04]  /*d43b0*/  STL.64 [R1+0x7e0], R12 ;  /* 0x0007e00c01007387 */ /* 0x001fe80000100a00 */
[----:B------:R-:W-:Y:S04]  /*d43c0*/  STL.64 [R1+0x7e8], R14 ;  /* 0x0007e80e01007387 */ /* 0x000fe80000100a00 */
[----:B------:R0:W1:Y:S04]  /*d43d0*/  LDS.128 R12, [R16+0x400] ;  /* 0x00040000100c7984 */ /* 0x0000680000000c00 */
[----:B0-----:R-:W3:Y:S04]  /*d43e0*/  LDL.LU R16, [R1+0x2dc0] ;  /* 0x002dc00001107983 */ /* 0x001ee80000300800 */
[----:B-1----:R-:W-:Y:S04]  /*d43f0*/  STL.64 [R1+0x610], R12 ;  /* 0x0006100c01007387 */ /* 0x002fe80000100a00 */
[----:B------:R0:W-:Y:S04]  /*d4400*/  STL.64 [R1+0x618], R14 ;  /* 0x0006180e01007387 */ /* 0x0001e80000100a00 */
[----:B0-----:R-:W4:Y:S04]  /*d4410*/  LDL.LU.64 R14, [R1+0x2db8] ;  /* 0x002db800010e7983 */ /* 0x001f280000300a00 */
[----:B------:R-:W4:Y:S01]  /*d4420*/  LDL.LU.64 R12, [R1+0x2db0] ;  /* 0x002db000010c7983 */ /* 0x000f220000300a00 */
[----:B------:R-:W-:Y:S06]  /*d4430*/  BAR.SYNC.DEFER_BLOCKING 0x0 ;  /* 0x0000000000007b1d */ /* 0x000fec0000010000 */
[----:B----4-:R0:W-:Y:S04]  /*d4440*/  STSM.16.M88.4 [R17], R12 ;  /* 0x0000000c11007844 */ /* 0x0101e80000000200 */
[----:B0-----:R-:W4:Y:S04]  /*d4450*/  LDL.LU.64 R14, [R1+0x2da8] ;  /* 0x002da800010e7983 */ /* 0x001f280000300a00 */
[----:B------:R0:W-:Y:S01]  /*d4460*/  STSM.16.M88.4 [R17+0x200], R4 ;  /* 0x0002000411007844 */ /* 0x0001e20000000200 */
[----:B------:R-:W-:Y:S06]  /*d4470*/  BAR.SYNC.DEFER_BLOCKING 0x0 ;  /* 0x0000000000007b1d */ /* 0x000fec0000010000 */
[----:B------:R-:W2:Y:S04]  /*d4480*/  LDL.LU.64 R12, [R1+0x2da0] ;  /* 0x002da000010c7983 */ /* 0x000ea80000300a00 */
[----:B0-----:R-:W3:Y:S04]  /*d4490*/  LDL.LU R17, [R1+0x2d98] ;  /* 0x002d980001117983 */ /* 0x001ee80000300800 */
[----:B------:R-:W2:Y:S04]  /*d44a0*/  LDL.LU R6, [R1+0x2d94] ;  /* 0x002d940001067983 */ /* 0x000ea80000300800 */
[----:B------:R-:W3:Y:S04]  /*d44b0*/  LDL.LU R4, [R1+0x2d90] ;  /* 0x002d900001047983 */ /* 0x000ee80000300800 */
[----:B----4-:R0:W-:Y:S04]  /*d44c0*/  @P2 STG.E.U16 desc[UR60][R14.64], R21 ;  /* 0x000000150e002986 */ /* 0x0101e8000c10153c */
[----:B0-----:R-:W4:Y:S01]  /*d44d0*/  LDL.LU.64 R14, [R1+0x2d88] ;  /* 0x002d8800010e7983 */ /* 0x001f220000300a00 */
[----:B------:R-:W-:-:S03]  /*d44e0*/  ISETP.LT.AND P0, PT, R28, UR4, !P3 ;  /* 0x000000041c007c0c */ /* 0x000fc6000df01270 */
[----:B------:R-:W4:Y:S04]  /*d44f0*/  LDL.LU R22, [R1+0x44] ;  /* 0x0000440001167983 */ /* 0x000f280000300800 */
[----:B------:R-:W4:Y:S01]  /*d4500*/  LDL.LU R26, [R1+0x888] ;  /* 0x00088800011a7983 */ /* 0x000f220000300800 */
[----:B---3--:R-:W-:Y:S02]  /*d4510*/  PRMT R4, R21, 0x7632, R4 ;  /* 0x0000763215047816 */ /* 0x008fe40000000004 */
[----:B--2---:R-:W-:Y:S01]  /*d4520*/  PRMT R6, R23, 0x7632, R6 ;  /* 0x0000763217067816 */ /* 0x004fe20000000006 */
[----:B----4-:R-:W-:-:S05]  /*d4530*/  IMAD.WIDE R20, R29, 0x2, R14 ;  /* 0x000000021d147825 */ /* 0x010fca00078e020e */
[----:B------:R0:W-:Y:S01]  /*d4540*/  @P0 STG.E.U16 desc[UR60][R20.64], R4 ;  /* 0x0000000414000986 */ /* 0x0001e2000c10153c */
[----:B------:R-:W-:Y:S01]  /*d4550*/  ISETP.LT.AND P0, PT, R25, UR5, !P6 ;  /* 0x0000000519007c0c */ /* 0x000fe2000f701270 */
[----:B------:R-:W-:Y:S02]  /*d4560*/  ULDC UR5, c[0x0][0x228] ;  /* 0x00008a0000057ab9 */ /* 0x000fe40000000800 */
[----:B------:R-:W-:Y:S01]  /*d4570*/  ISETP.LT.AND P6, PT, R28, UR5, !P6 ;  /* 0x000000051c007c0c */ /* 0x000fe2000f7c1270 */
[----:B------:R-:W-:Y:S01]  /*d4580*/  ULDC UR5, c[0x0][0x228] ;  /* 0x00008a0000057ab9 */ /* 0x000fe20000000800 */
[C---:B0-----:R-:W-:Y:S01]  /*d4590*/  IMAD.WIDE R4, R27.reuse, 0x2, R16 ;  /* 0x000000021b047825 */ /* 0x041fe200078e0210 */
[----:B------:R-:W2:Y:S07]  /*d45a0*/  LDL.LU R21, [R1+0x278] ;  /* 0x0002780001157983 */ /* 0x000eae0000300800 */
[----:B------:R0:W-:Y:S04]  /*d45b0*/  @P0 STG.E.U16 desc[UR60][R4.64], R23 ;  /* 0x0000001704000986 */ /* 0x0001e8000c10153c */
[----:B------:R-:W3:Y:S01]  /*d45c0*/  LDL.LU R29, [R1+0x88c] ;  /* 0x00088c00011d7983 */ /* 0x000ee20000300800 */
[----:B0-----:R-:W-:-:S05]  /*d45d0*/  IMAD.WIDE R4, R27, 0x2, R14 ;  /* 0x000000021b047825 */ /* 0x001fca00078e020e */
[----:B------:R0:W-:Y:S01]  /*d45e0*/  @P6 STG.E.U16 desc[UR60][R4.64], R6 ;  /* 0x0000000604006986 */ /* 0x0001e2000c10153c */
[----:B------:R-:W-:Y:S01]  /*d45f0*/  ISETP.LT.AND P6, PT, R25, UR5, !P4 ;  /* 0x0000000519007c0c */ /* 0x000fe2000e7c1270 */
[----:B------:R-:W-:Y:S01]  /*d4600*/  ULDC UR5, c[0x0][0x228] ;  /* 0x00008a0000057ab9 */ /* 0x000fe20000000800 */
[C---:B0-----:R-:W-:Y:S01]  /*d4610*/  IMAD.WIDE R6, R9.reuse, 0x2, R16 ;  /* 0x0000000209067825 */ /* 0x041fe200078e0210 */
[----:B------:R-:W4:Y:S10]  /*d4620*/  LDL.LU.64 R4, [R1+0x2d80] ;  /* 0x002d800001047983 */ /* 0x000f340000300a00 */
[----:B------:R0:W-:Y:S04]  /*d4630*/  @P6 STG.E.U16 desc[UR60][R6.64], R8 ;  /* 0x0000000806006986 */ /* 0x0001e8000c10153c */
[----:B0-----:R-:W2:Y:S01]  /*d4640*/  LDL.LU R6, [R1+0x2d7c] ;  /* 0x002d7c0001067983 */ /* 0x001ea20000300800 */
[----:B------:R-:W-:Y:S01]  /*d4650*/  ISETP.LT.AND P6, PT, R28, UR5, !P4 ;  /* 0x000000051c007c0c */ /* 0x000fe2000e7c1270 */
[----:B------:R-:W-:Y:S01]  /*d4660*/  ULDC UR5, c[0x0][0x228] ;  /* 0x00008a0000057ab9 */ /* 0x000fe20000000800 */
[----:B------:R-:W-:Y:S01]  /*d4670*/  LOP3.LUT P3, RZ, R10, 0x10, RZ, 0xc0, !PT ;  /* 0x000000100aff7812 */ /* 0x000fe2000786c0ff */
[----:B------:R-:W3:Y:S04]  /*d4680*/  LDL.LU R23, [R1+0x48] ;  /* 0x0000480001177983 */ /* 0x000ee80000300800 */
[----:B------:R-:W3:Y:S01]  /*d4690*/  LDL.LU R27, [R1+0x890] ;  /* 0x00089000011b7983 */ /* 0x000ee20000300800 */
[----:B--2---:R-:W-:Y:S01]  /*d46a0*/  PRMT R6, R8, 0x7632, R6 ;  /* 0x0000763208067816 */ /* 0x004fe20000000006 */
[----:B------:R-:W-:-:S05]  /*d46b0*/  IMAD.WIDE R8, R9, 0x2, R14 ;  /* 0x0000000209087825 */ /* 0x000fca00078e020e */
[----:B------:R0:W-:Y:S01]  /*d46c0*/  @P6 STG.E.U16 desc[UR60][R8.64], R6 ;  /* 0x0000000608006986 */ /* 0x0001e2000c10153c */
[----:B------:R-:W-:Y:S01]  /*d46d0*/  ISETP.LT.AND P6, PT, R25, UR5, !P5 ;  /* 0x0000000519007c0c */ /* 0x000fe2000efc1270 */
[----:B------:R-:W-:Y:S01]  /*d46e0*/  ULDC UR5, c[0x0][0x228] ;  /* 0x00008a0000057ab9 */ /* 0x000fe20000000800 */
[----:B0-----:R-:W-:Y:S01]  /*d46f0*/  IMAD.WIDE R6, R26, 0x2, R16 ;  /* 0x000000021a067825 */ /* 0x001fe200078e0210 */
[----:B----4-:R-:W-:Y:S01]  /*d4700*/  PRMT R5, R22, 0x7632, R5 ;  /* 0x0000763216057816 */ /* 0x010fe20000000005 */
[----:B------:R-:W2:Y:S09]  /*d4710*/  LDL.LU R8, [R1+0x27c] ;  /* 0x00027c0001087983 */ /* 0x000eb20000300800 */
[----:B------:R0:W-:Y:S01]  /*d4720*/  @P6 STG.E.U16 desc[UR60][R6.64], R22 ;  /* 0x0000001606006986 */ /* 0x0001e2000c10153c */
[----:B------:R-:W-:Y:S01]  /*d4730*/  ISETP.LT.AND P6, PT, R28, UR5, !P5 ;  /* 0x000000051c007c0c */ /* 0x000fe2000efc1270 */
[----:B------:R-:W-:-:S02]  /*d4740*/  ULDC UR5, c[0x0][0x228] ;  /* 0x00008a0000057ab9 */ /* 0x000fc40000000800 */
[----:B------:R-:W4:Y:S01]  /*d4750*/  LDL.LU R9, [R1+0x894] ;  /* 0x0008940001097983 */ /* 0x000f220000300800 */
[----:B0-----:R-:W-:-:S09]  /*d4760*/  IMAD.WIDE R6, R26, 0x2, R14 ;  /* 0x000000021a067825 */ /* 0x001fd200078e020e */
[----:B------:R3:W-:Y:S01]  /*d4770*/  @P6 STG.E.U16 desc[UR60][R6.64], R5 ;  /* 0x0000000506006986 */ /* 0x0007e2000c10153c */
[----:B------:R-:W-:Y:S01]  /*d4780*/  ISETP.LT.AND P6, PT, R25, UR5, !P3 ;  /* 0x0000000519007c0c */ /* 0x000fe2000dfc1270 */
[----:B------:R-:W-:Y:S01]  /*d4790*/  ULDC UR5, c[0x0][0x228] ;  /* 0x00008a0000057ab9 */ /* 0x000fe20000000800 */
[----:B---3--:R-:W-:-:S11]  /*d47a0*/  IMAD.WIDE R6, R29, 0x2, R16 ;  /* 0x000000021d067825 */ /* 0x008fd600078e0210 */
[----:B------:R0:W-:Y:S04]  /*d47b0*/  @P6 STG.E.U16 desc[UR60][R6.64], R21 ;  /* 0x0000001506006986 */ /* 0x0001e8000c10153c */
[----:B0-----:R-:W3:Y:S01]  /*d47c0*/  LDL.LU R6, [R1+0x2d78] ;  /* 0x002d780001067983 */ /* 0x001ee20000300800 */
[----:B------:R-:W-:Y:S01]  /*d47d0*/  ISETP.LT.AND P6, PT, R28, UR5, !P3 ;  /* 0x000000051c007c0c */ /* 0x000fe2000dfc1270 */
[----:B------:R-:W-:Y:S01]  /*d47e0*/  ULDC UR5, c[0x0][0x228] ;  /* 0x00008a0000057ab9 */ /* 0x000fe20000000800 */
[----:B------:R-:W-:Y:S01]  /*d47f0*/  PRMT R4, R21, 0x7632, R4 ;  /* 0x0000763215047816 */ /* 0x000fe20000000004 */
[----:B------:R-:W-:Y:S01]  /*d4800*/  IMAD.WIDE R20, R29, 0x2, R14 ;  /* 0x000000021d147825 */ /* 0x000fe200078e020e */
[C---:B------:R-:W-:Y:S01]  /*d4810*/  LOP3.LUT P2, RZ, R10.reuse, 0x20, RZ, 0xc0, !PT ;  /* 0x000000200aff7812 */ /* 0x040fe2000784c0ff */
[----:B------:R-:W2:Y:S01]  /*d4820*/  LDL.LU R22, [R1+0x4c] ;  /* 0x00004c0001167983 */ /* 0x000ea20000300800 */
[----:B------:R-:W-:-:S03]  /*d4830*/  LOP3.LUT P4, RZ, R10, 0x40, RZ, 0xc0, !PT ;  /* 0x000000400aff7812 */ /* 0x000fc6000788c0ff */
[----:B------:R-:W2:Y:S04]  /*d4840*/  LDL.LU R26, [R1+0x898] ;  /* 0x00089800011a7983 */ /* 0x000ea80000300800 */
[----:B------:R0:W-:Y:S01]  /*d4850*/  @P6 STG.E.U16 desc[UR60][R20.64], R4 ;  /* 0x0000000414006986 */ /* 0x0001e2000c10153c */
[----:B------:R-:W-:Y:S01]  /*d4860*/  ISETP.LT.AND P6, PT, R25, UR5, !P2 ;  /* 0x0000000519007c0c */ /* 0x000fe2000d7c1270 */
[----:B------:R-:W-:Y:S01]  /*d4870*/  ULDC UR5, c[0x0][0x228] ;  /* 0x00008a0000057ab9 */ /* 0x000fe20000000800 */
[----:B0-----:R-:W-:Y:S01]  /*d4880*/  IMAD.WIDE R4, R27, 0x2, R16 ;  /* 0x000000021b047825 */ /* 0x001fe200078e0210 */
[----:B------:R-:W2:Y:S10]  /*d4890*/  LDL.LU R21, [R1+0x260] ;  /* 0x0002600001157983 */ /* 0x000eb40000300800 */
[----:B------:R0:W-:Y:S01]  /*d48a0*/  @P6 STG.E.U16 desc[UR60][R4.64], R23 ;  /* 0x0000001704006986 */ /* 0x0001e2000c10153c */
[----:B------:R-:W-:Y:S01]  /*d48b0*/  ISETP.LT.AND P6, PT, R28, UR5, !P2 ;  /* 0x000000051c007c0c */ /* 0x000fe2000d7c1270 */
[----:B------:R-:W-:-:S02]  /*d48c0*/  ULDC UR5, c[0x0][0x228] ;  /* 0x00008a0000057ab9 */ /* 0x000fc40000000800 */
[----:B------:R-:W2:Y:S01]  /*d48d0*/  LDL.LU R29, [R1+0x89c] ;  /* 0x00089c00011d7983 */ /* 0x000ea20000300800 */
[----:B0-----:R-:W-:Y:S01]  /*d48e0*/  IMAD.WIDE R4, R27, 0x2, R14 ;  /* 0x000000021b047825 */ /* 0x001fe200078e020e */
[----:B---3--:R-:W-:-:S08]  /*d48f0*/  PRMT R6, R23, 0x7632, R6 ;  /* 0x0000763217067816 */ /* 0x008fd00000000006 */
[----:B------:R4:W-:Y:S01]  /*d4900*/  @P6 STG.E.U16 desc[UR60][R4.64], R6 ;  /* 0x0000000604006986 */ /* 0x0009e2000c10153c */
[----:B------:R-:W-:Y:S01]  /*d4910*/  ISETP.LT.AND P6, PT, R25, UR5, !P4 ;  /* 0x0000000519007c0c */ /* 0x000fe2000e7c1270 */
[----:B----4-:R-:W-:Y:S02]  /*d4920*/  IMAD.WIDE R6, R9, 0x2, R16 ;  /* 0x0000000209067825 */ /* 0x010fe400078e0210 */
[----:B------:R-:W3:Y:S10]  /*d4930*/  LDL.LU.64 R4, [R1+0x2d70] ;  /* 0x002d700001047983 */ /* 0x000ef40000300a00 */
[----:B--2---:R0:W-:Y:S04]  /*d4940*/  @P6 STG.E.U16 desc[UR60][R6.64], R8 ;  /* 0x0000000806006986 */ /* 0x0041e8000c10153c */
[----:B0-----:R-:W2:Y:S01]  /*d4950*/  LDL.LU R6, [R1+0x2d6c] ;  /* 0x002d6c0001067983 */ /* 0x001ea20000300800 */
[----:B------:R-:W-:-:S02]  /*d4960*/  ISETP.LT.AND P6, PT, R28, UR6, !P4 ;  /* 0x000000061c007c0c */ /* 0x000fc4000e7c1270 */
[C---:B------:R-:W-:Y:S01]  /*d4970*/  LOP3.LUT P5, RZ, R10.reuse, 0x80, RZ, 0xc0, !PT ;  /* 0x000000800aff7812 */ /* 0x040fe200078ac0ff */
[----:B------:R-:W4:Y:S01]  /*d4980*/  LDL.LU R23, [R1+0x30] ;  /* 0x0000300001177983 */ /* 0x000f220000300800 */
[----:B------:R-:W-:-:S03]  /*d4990*/  LOP3.LUT P3, RZ, R10, 0x100, RZ, 0xc0, !PT ;  /* 0x000001000aff7812 */ /* 0x000fc6000786c0ff */
[----:B------:R-:W4:Y:S01]  /*d49a0*/  LDL.LU R27, [R1+0x8a0] ;  /* 0x0008a000011b7983 */ /* 0x000f220000300800 */
[----:B--2---:R-:W-:Y:S01]  /*d49b0*/  PRMT R6, R8, 0x7632, R6 ;  /* 0x0000763208067816 */ /* 0x004fe20000000006 */
[----:B------:R-:W-:-:S05]  /*d49c0*/  IMAD.WIDE R8, R9, 0x2, R14 ;  /* 0x0000000209087825 */ /* 0x000fca00078e020e */
[----:B------:R0:W-:Y:S01]  /*d49d0*/  @P6 STG.E.U16 desc[UR60][R8.64], R6 ;  /* 0x0000000608006986 */ /* 0x0001e2000c10153c */
[----:B------:R-:W-:Y:S01]  /*d49e0*/  ISETP.LT.AND P6, PT, R25, UR8, !P5 ;  /* 0x0000000819007c0c */ /* 0x000fe2000efc1270 */
[----:B0-----:R-:W-:Y:S01]  /*d49f0*/  IMAD.WIDE R6, R26, 0x2, R16 ;  /* 0x000000021a067825 */ /* 0x001fe200078e0210 */
[----:B---3--:R-:W-:Y:S01]  /*d4a00*/  PRMT R5, R22, 0x7632, R5 ;  /* 0x0000763216057816 */ /* 0x008fe20000000005 */
[----:B------:R-:W2:Y:S10]  /*d4a10*/  LDL.LU R8, [R1+0x264] ;  /* 0x0002640001087983 */ /* 0x000eb40000300800 */
[----:B------:R0:W-:Y:S01]  /*d4a20*/  @P6 STG.E.U16 desc[UR60][R6.64], R22 ;  /* 0x0000001606006986 */ /* 0x0001e2000c10153c */
[----:B------:R-:W-:-:S03]  /*d4a30*/  ISETP.LT.AND P6, PT, R28, UR10, !P5 ;  /* 0x0000000a1c007c0c */ /* 0x000fc6000efc1270 */
[----:B------:R-:W3:Y:S01]  /*d4a40*/  LDL.LU R9, [R1+0x8a4] ;  /* 0x0008a40001097983 */ /* 0x000ee20000300800 */
[----:B0-----:R-:W-:-:S09]  /*d4a50*/  IMAD.WIDE R6, R26, 0x2, R14 ;  /* 0x000000021a067825 */ /* 0x001fd200078e020e */
[----:B------:R0:W-:Y:S01]  /*d4a60*/  @P6 STG.E.U16 desc[UR60][R6.64], R5 ;  /* 0x0000000506006986 */ /* 0x0001e2000c10153c */
[----:B------:R-:W-:Y:S01]  /*d4a70*/  ISETP.LT.AND P6, PT, R25, UR12, !P3 ;  /* 0x0000000c19007c0c */ /* 0x000fe2000dfc1270 */
[----:B0-----:R-:W-:-:S12]  /*d4a80*/  IMAD.WIDE R6, R29, 0x2, R16 ;  /* 0x000000021d067825 */ /* 0x001fd800078e0210 */
[----:B------:R0:W-:Y:S04]  /*d4a90*/  @P6 STG.E.U16 desc[UR60][R6.64], R21 ;  /* 0x0000001506006986 */ /* 0x0001e8000c10153c */
[----:B0-----:R-:W2:Y:S01]  /*d4aa0*/  LDL.LU R6, [R1+0x2d68] ;  /* 0x002d680001067983 */ /* 0x001ea20000300800 */
[----:B------:R-:W-:Y:S02]  /*d4ab0*/  ISETP.LT.AND P6, PT, R28, UR14, !P3 ;  /* 0x0000000e1c007c0c */ /* 0x000fe4000dfc1270 */
[----:B------:R-:W-:Y:S01]  /*d4ac0*/  PRMT R4, R21, 0x7632, R4 ;  /* 0x0000763215047816 */ /* 0x000fe20000000004 */
[----:B------:R-:W-:Y:S01]  /*d4ad0*/  IMAD.WIDE R20, R29, 0x2, R14 ;  /* 0x000000021d147825 */ /* 0x000fe200078e020e */
[----:B------:R-:W-:Y:S01]  /*d4ae0*/  LOP3.LUT P2, RZ, R10, 0x200, RZ, 0xc0, !PT ;  /* 0x000002000aff7812 */ /* 0x000fe2000784c0ff */
[----:B------:R-:W3:Y:S04]  /*d4af0*/  LDL.LU R22, [R1+0x34] ;  /* 0x0000340001167983 */ /* 0x000ee80000300800 */
[----:B------:R-:W3:Y:S04]  /*d4b00*/  LDL.LU R26, [R1+0x8a8] ;  /* 0x0008a800011a7983 */ /* 0x000ee80000300800 */
[----:B------:R4:W-:Y:S01]  /*d4b10*/  @P6 STG.E.U16 desc[UR60][R20.64], R4 ;  /* 0x0000000414006986 */ /* 0x0009e2000c10153c */
[----:B------:R-:W-:Y:S01]  /*d4b20*/  ISETP.LT.AND P6, PT, R25, UR16, !P2 ;  /* 0x0000001019007c0c */ /* 0x000fe2000d7c1270 */
[----:B----4-:R-:W-:-:S02]  /*d4b30*/  IMAD.WIDE R4, R27, 0x2, R16 ;  /* 0x000000021b047825 */ /* 0x010fc400078e0210 */
[----:B------:R-:W4:Y:S10]  /*d4b40*/  LDL.LU R21, [R1+0x268] ;  /* 0x0002680001157983 */ /* 0x000f340000300800 */
[----:B------:R0:W-:Y:S01]  /*d4b50*/  @P6 STG.E.U16 desc[UR60][R4.64], R23 ;  /* 0x0000001704006986 */ /* 0x0001e2000c10153c */
[----:B------:R-:W-:-:S03]  /*d4b60*/  ISETP.LT.AND P6, PT, R28, UR18, !P2 ;  /* 0x000000121c007c0c */ /* 0x000fc6000d7c1270 */
[----:B------:R-:W4:Y:S01]  /*d4b70*/  LDL.LU R29, [R1+0x8ac] ;  /* 0x0008ac00011d7983 */ /* 0x000f220000300800 */
[----:B0-----:R-:W-:Y:S01]  /*d4b80*/  IMAD.WIDE R4, R27, 0x2, R14 ;  /* 0x000000021b047825 */ /* 0x001fe200078e020e */
[----:B--2---:R-:W-:-:S08]  /*d4b90*/  PRMT R6, R23, 0x7632, R6 ;  /* 0x0000763217067816 */ /* 0x004fd00000000006 */
[----:B------:R0:W-:Y:S04]  /*d4ba0*/  @P6 STG.E.U16 desc[UR60][R4.64], R6 ;  /* 0x0000000604006986 */ /* 0x0001e8000c10153c */
[----:B0-----:R-:W2:Y:S01]  /*d4bb0*/  LDL.LU.64 R4, [R1+0x2d60] ;  /* 0x002d600001047983 */ /* 0x001ea20000300a00 */
[C---:B------:R-:W-:Y:S01]  /*d4bc0*/  LOP3.LUT P4, RZ, R10.reuse, 0x400, RZ, 0xc0, !PT ;  /* 0x000004000aff7812 */ /* 0x040fe2000788c0ff */
[----:B---3--:R-:W-:Y:S01]  /*d4bd0*/  IMAD.WIDE R6, R9, 0x2, R16 ;  /* 0x0000000209067825 */ /* 0x008fe200078e0210 */
[----:B------:R-:W-:Y:S01]  /*d4be0*/  LOP3.LUT P5, RZ, R10, 0x800, RZ, 0xc0, !PT ;  /* 0x000008000aff7812 */ /* 0x000fe200078ac0ff */
[----:B------:R-:W3:Y:S01]  /*d4bf0*/  LDL.LU R23, [R1+0x38] ;  /* 0x0000380001177983 */ /* 0x000ee20000300800 */
[----:B------:R-:W-:-:S03]  /*d4c00*/  ISETP.LT.AND P6, PT, R25, UR20, !P4 ;  /* 0x0000001419007c0c */ /* 0x000fc6000e7c1270 */
[----:B------:R-:W3:Y:S10]  /*d4c10*/  LDL.LU R27, [R1+0x8b0] ;  /* 0x0008b000011b7983 */ /* 0x000ef40000300800 */
[----:B------:R0:W-:Y:S01]  /*d4c20*/  @P6 STG.E.U16 desc[UR60][R6.64], R8 ;  /* 0x0000000806006986 */ /* 0x0001e2000c10153c */
[----:B------:R-:W-:Y:S01]  /*d4c30*/  ISETP.LT.AND P6, PT, R28, UR22, !P4 ;  /* 0x000000161c007c0c */ /* 0x000fe2000e7c1270 */
[----:B0-----:R-:W-:Y:S01]  /*d4c40*/  IMAD.WIDE R6, R9, 0x2, R14 ;  /* 0x0000000209067825 */ /* 0x001fe200078e020e */
[----:B--2---:R-:W-:-:S02]  /*d4c50*/  PRMT R5, R8, 0x7632, R5 ;  /* 0x0000763208057816 */ /* 0x004fc40000000005 */
[----:B------:R-:W-:Y:S01]  /*d4c60*/  PRMT R4, R22, 0x7632, R4 ;  /* 0x0000763216047816 */ /* 0x000fe20000000004 */
[----:B------:R-:W2:Y:S08]  /*d4c70*/  LDL.LU R8, [R1+0x26c] ;  /* 0x00026c0001087983 */ /* 0x000eb00000300800 */
[----:B------:R0:W-:Y:S01]  /*d4c80*/  @P6 STG.E.U16 desc[UR60][R6.64], R5 ;  /* 0x0000000506006986 */ /* 0x0001e2000c10153c */
[----:B------:R-:W-:-:S03]  /*d4c90*/  ISETP.LT.AND P6, PT, R25, UR24, !P5 ;  /* 0x0000001819007c0c */ /* 0x000fc6000efc1270 */
[----:B------:R-:W2:Y:S01]  /*d4ca0*/  LDL.LU R9, [R1+0x8b4] ;  /* 0x0008b40001097983 */ /* 0x000ea20000300800 */
[----:B0-----:R-:W-:-:S09]  /*d4cb0*/  IMAD.WIDE R6, R26, 0x2, R16 ;  /* 0x000000021a067825 */ /* 0x001fd200078e0210 */
[----:B------:R0:W-:Y:S01]  /*d4cc0*/  @P6 STG.E.U16 desc[UR60][R6.64], R22 ;  /* 0x0000001606006986 */ /* 0x0001e2000c10153c */
[----:B------:R-:W-:Y:S01]  /*d4cd0*/  ISETP.LT.AND P6, PT, R28, UR26, !P5 ;  /* 0x0000001a1c007c0c */ /* 0x000fe2000efc1270 */
[----:B0-----:R-:W-:-:S12]  /*d4ce0*/  IMAD.WIDE R6, R26, 0x2, R14 ;  /* 0x000000021a067825 */ /* 0x001fd800078e020e */
[----:B------:R0:W-:Y:S04]  /*d4cf0*/  @P6 STG.E.U16 desc[UR60][R6.64], R4 ;  /* 0x0000000406006986 */ /* 0x0001e8000c10153c */
[----:B0-----:R-:W3:Y:S01]  /*d4d00*/  LDL.LU R6, [R1+0x2d58] ;  /* 0x002d580001067983 */ /* 0x001ee20000300800 */
[C---:B------:R-:W-:Y:S01]  /*d4d10*/  LOP3.LUT P3, RZ, R10.reuse, 0x1000, RZ, 0xc0, !PT ;  /* 0x000010000aff7812 */ /* 0x040fe2000786c0ff */
[----:B----4-:R-:W-:Y:S01]  /*d4d20*/  IMAD.WIDE R4, R29, 0x2, R16 ;  /* 0x000000021d047825 */ /* 0x010fe200078e0210 */
[----:B------:R-:W-:Y:S01]  /*d4d30*/  LOP3.LUT P2, RZ, R10, 0x2000, RZ, 0xc0, !PT ;  /* 0x000020000aff7812 */ /* 0x000fe2000784c0ff */
[----:B------:R-:W4:Y:S01]  /*d4d40*/  LDL.LU R26, [R1+0x8b8] ;  /* 0x0008b800011a7983 */ /* 0x000f220000300800 */
[----:B------:R-:W-:-:S13]  /*d4d50*/  ISETP.LT.AND P6, PT, R25, UR28, !P3 ;  /* 0x0000001c19007c0c */ /* 0x000fda000dfc1270 */
[----:B------:R0:W-:Y:S01]  /*d4d60*/  @P6 STG.E.U16 desc[UR60][R4.64], R21 ;  /* 0x0000001504006986 */ /* 0x0001e2000c10153c */
[----:B------:R-:W-:Y:S01]  /*d4d70*/  ISETP.LT.AND P6, PT, R28, UR30, !P3 ;  /* 0x0000001e1c007c0c */ /* 0x000fe2000dfc1270 */
[----:B0-----:R-:W-:Y:S01]  /*d4d80*/  IMAD.WIDE R4, R29, 0x2, R14 ;  /* 0x000000021d047825 */ /* 0x001fe200078e020e */
[----:B---3--:R-:W-:Y:S02]  /*d4d90*/  PRMT R6, R21, 0x7632, R6 ;  /* 0x0000763215067816 */ /* 0x008fe40000000006 */
[----:B------:R-:W3:Y:S09]  /*d4da0*/  LDL.LU R21, [R1+0x3c] ;  /* 0x00003c0001157983 */ /* 0x000ef20000300800 */
[----:B------:R0:W-:Y:S01]  /*d4db0*/  @P6 STG.E.U16 desc[UR60][R4.64], R6 ;  /* 0x0000000604006986 */ /* 0x0001e2000c10153c */
[----:B------:R-:W-:Y:S01]  /*d4dc0*/  ISETP.LT.AND P6, PT, R25, UR32, !P2 ;  /* 0x0000002019007c0c */ /* 0x000fe2000d7c1270 */
[----:B0-----:R-:W-:-:S02]  /*d4dd0*/  IMAD.WIDE R6, R27, 0x2, R16 ;  /* 0x000000021b067825 */ /* 0x001fc400078e0210 */
[----:B------:R-:W3:Y:S10]  /*d4de0*/  LDL.LU.64 R4, [R1+0x2d50] ;  /* 0x002d500001047983 */ /* 0x000ef40000300a00 */
[----:B------:R0:W-:Y:S04]  /*d4df0*/  @P6 STG.E.U16 desc[UR60][R6.64], R23 ;  /* 0x0000001706006986 */ /* 0x0001e8000c10153c */
[----:B0-----:R-:W2:Y:S01]  /*d4e00*/  LDL.LU R6, [R1+0x2d48] ;  /* 0x002d480001067983 */ /* 0x001ea20000300800 */
[----:B------:R-:W-:-:S02]  /*d4e10*/  ISETP.LT.AND P6, PT, R28, UR34, !P2 ;  /* 0x000000221c007c0c */ /* 0x000fc4000d7c1270 */
[----:B------:R-:W-:Y:S01]  /*d4e20*/  LOP3.LUT P4, RZ, R10, 0x4000, RZ, 0xc0, !PT ;  /* 0x000040000aff7812 */ /* 0x000fe2000788c0ff */
[----:B------:R-:W4:Y:S01]  /*d4e30*/  LDL.LU R29, [R1+0x8bc] ;  /* 0x0008bc00011d7983 */ /* 0x000f220000300800 */
[----:B--2---:R-:W-:Y:S01]  /*d4e40*/  PRMT R6, R23, 0x7632, R6 ;  /* 0x0000763217067816 */ /* 0x004fe20000000006 */
[----:B------:R-:W-:Y:S02]  /*d4e50*/  IMAD.WIDE R22, R27, 0x2, R14 ;  /* 0x000000021b167825 */ /* 0x000fe400078e020e */
[----:B------:R-:W2:Y:S06]  /*d4e60*/  LDL.LU R27, [R1+0x20] ;  /* 0x00002000011b7983 */ /* 0x000eac0000300800 */
[----:B------:R0:W-:Y:S01]  /*d4e70*/  @P6 STG.E.U16 desc[UR60][R22.64], R6 ;  /* 0x0000000616006986 */ /* 0x0001e2000c10153c */
[----:B------:R-:W-:Y:S01]  /*d4e80*/  ISETP.LT.AND P6, PT, R25, UR36, !P4 ;  /* 0x0000002419007c0c */ /* 0x000fe2000e7c1270 */
[----:B0-----:R-:W-:-:S12]  /*d4e90*/  IMAD.WIDE R6, R9, 0x2, R16 ;  /* 0x0000000209067825 */ /* 0x001fd800078e0210 */
[----:B------:R0:W-:Y:S04]  /*d4ea0*/  @P6 STG.E.U16 desc[UR60][R6.64], R8 ;  /* 0x0000000806006986 */ /* 0x0001e8000c10153c */
[----:B0-----:R-:W4:Y:S01]  /*d4eb0*/  LDL.LU R6, [R1+0x2d44] ;  /* 0x002d440001067983 */ /* 0x001f220000300800 */
[----:B------:R-:W-:Y:S02]  /*d4ec0*/  ISETP.LT.AND P6, PT, R28, UR38, !P4 ;  /* 0x000000261c007c0c */ /* 0x000fe4000e7c1270 */
[C---:B------:R-:W-:Y:S01]  /*d4ed0*/  LOP3.LUT P5, RZ, R10.reuse, 0x8000, RZ, 0xc0, !PT ;  /* 0x000080000aff7812 */ /* 0x040fe200078ac0ff */
[----:B------:R-:W2:Y:S01]  /*d4ee0*/  LDL.LU R20, [R1+0x10] ;  /* 0x0000100001147983 */ /* 0x000ea20000300800 */
[----:B---3--:R-:W-:Y:S02]  /*d4ef0*/  PRMT R5, R21, 0x7632, R5 ;  /* 0x0000763215057816 */ /* 0x008fe40000000005 */
[----:B------:R-:W-:Y:S01]  /*d4f00*/  LOP3.LUT P3, RZ, R10, 0x10000, RZ, 0xc0, !PT ;  /* 0x000100000aff7812 */ /* 0x000fe2000786c0ff */
[----:B------:R-:W3:Y:S01]  /*d4f10*/  LDL.LU R23, [R1+0x8c0] ;  /* 0x0008c00001177983 */ /* 0x000ee20000300800 */
[----:B----4-:R-:W-:Y:S01]  /*d4f20*/  PRMT R6, R8, 0x7632, R6 ;  /* 0x0000763208067816 */ /* 0x010fe20000000006 */
[----:B------:R-:W-:-:S05]  /*d4f30*/  IMAD.WIDE R8, R9, 0x2, R14 ;  /* 0x0000000209087825 */ /* 0x000fca00078e020e */
[----:B------:R0:W-:Y:S01]  /*d4f40*/  @P6 STG.E.U16 desc[UR60][R8.64], R6 ;  /* 0x0000000608006986 */ /* 0x0001e2000c10153c */
[----:B------:R-:W-:Y:S01]  /*d4f50*/  ISETP.LT.AND P6, PT, R25, UR40, !P5 ;  /* 0x0000002819007c0c */ /* 0x000fe2000efc1270 */
[----:B0-----:R-:W-:Y:S01]  /*d4f60*/  IMAD.WIDE R6, R26, 0x2, R16 ;  /* 0x000000021a067825 */ /* 0x001fe200078e0210 */
[----:B--2---:R-:W-:Y:S01]  /*d4f70*/  PRMT R4, R27, 0x7632, R4 ;  /* 0x000076321b047816 */ /* 0x004fe20000000004 */
[----:B------:R-:W2:Y:S10]  /*d4f80*/  LDL.LU R8, [R1+0x24] ;  /* 0x0000240001087983 */ /* 0x000eb40000300800 */
[----:B------:R0:W-:Y:S01]  /*d4f90*/  @P6 STG.E.U16 desc[UR60][R6.64], R21 ;  /* 0x0000001506006986 */ /* 0x0001e2000c10153c */
[----:B------:R-:W-:-:S03]  /*d4fa0*/  ISETP.LT.AND P6, PT, R28, UR42, !P5 ;  /* 0x0000002a1c007c0c */ /* 0x000fc6000efc1270 */
[----:B------:R-:W4:Y:S01]  /*d4fb0*/  LDL.LU R9, [R1+0x8c4] ;  /* 0x0008c40001097983 */ /* 0x000f220000300800 */
[----:B0-----:R-:W-:-:S03]  /*d4fc0*/  IMAD.WIDE R6, R26, 0x2, R14 ;  /* 0x000000021a067825 */ /* 0x001fc600078e020e */
[----:B------:R-:W2:Y:S06]  /*d4fd0*/  LDL.LU R21, [R1+0x14] ;  /* 0x0000140001157983 */ /* 0x000eac0000300800 */
        /* <DEDUP_REMOVED lines=8> */
[----:B0-----:R-:W4:Y:S01]  /*d5060*/  LDL.LU R6, [R1+0x2d40] ;  /* 0x002d400001067983 */ /* 0x001f220000300800 */
[----:B------:R-:W-:Y:S01]  /*d5070*/  LOP3.LUT P2, RZ, R10, 0x20000, RZ, 0xc0, !PT ;  /* 0x000200000aff7812 */ /* 0x000fe2000784c0ff */
[----:B---3--:R-:W-:Y:S02]  /*d5080*/  IMAD.WIDE R4, R23, 0x2, R16 ;  /* 0x0000000217047825 */ /* 0x008fe400078e0210 */
[----:B------:R-:W3:Y:S01]  /*d5090*/  LDL.LU R27, [R1+0x28] ;  /* 0x00002800011b7983 */ /* 0x000ee20000300800 */
[----:B------:R-:W-:-:S03]  /*d50a0*/  ISETP.LT.AND P6, PT, R25, UR48, !P2 ;  /* 0x0000003019007c0c */ /* 0x000fc6000d7c1270 */
[----:B------:R-:W3:Y:S10]  /*d50b0*/  LDL.LU R29, [R1+0x8cc] ;  /* 0x0008cc00011d7983 */ /* 0x000ef40000300800 */
[----:B------:R0:W-:Y:S01]  /*d50c0*/  @P6 STG.E.U16 desc[UR60][R4.64], R20 ;  /* 0x0000001404006986 */ /* 0x0001e2000c10153c */
[----:B------:R-:W-:Y:S01]  /*d50d0*/  ISETP.LT.AND P6, PT, R28, UR50, !P2 ;  /* 0x000000321c007c0c */ /* 0x000fe2000d7c1270 */
[----:B0-----:R-:W-:Y:S01]  /*d50e0*/  IMAD.WIDE R4, R23, 0x2, R14 ;  /* 0x0000000217047825 */ /* 0x001fe200078e020e */
[----:B----4-:R-:W-:-:S11]  /*d50f0*/  PRMT R6, R20, 0x7632, R6 ;  /* 0x0000763214067816 */ /* 0x010fd60000000006 */
[----:B------:R0:W-:Y:S04]  /*d5100*/  @P6 STG.E.U16 desc[UR60][R4.64], R6 ;  /* 0x0000000604006986 */ /* 0x0001e8000c10153c */
[----:B0-----:R-:W4:Y:S01]  /*d5110*/  LDL.LU.64 R4, [R1+0x2d38] ;  /* 0x002d380001047983 */ /* 0x001f220000300a00 */
[----:B------:R-:W-:-:S04]  /*d5120*/  LOP3.LUT P4, RZ, R10, 0x40000, RZ, 0xc0, !PT ;  /* 0x000400000aff7812 */ /* 0x000fc8000788c0ff */
[----:B------:R-:W-:Y:S01]  /*d5130*/  ISETP.LT.AND P6, PT, R25, UR52, !P4 ;  /* 0x0000003419007c0c */ /* 0x000fe2000e7c1270 */
[----:B------:R-:W-:Y:S01]  /*d5140*/  IMAD.WIDE R6, R9, 0x2, R16 ;  /* 0x0000000209067825 */ /* 0x000fe200078e0210 */
[----:B------:R-:W-:-:S11]  /*d5150*/  LOP3.LUT P5, RZ, R10, 0x80000, RZ, 0xc0, !PT ;  /* 0x000800000aff7812 */ /* 0x000fd600078ac0ff */
[----:B--2---:R0:W-:Y:S01]  /*d5160*/  @P6 STG.E.U16 desc[UR60][R6.64], R8 ;  /* 0x0000000806006986 */ /* 0x0041e2000c10153c */
[----:B------:R-:W-:Y:S01]  /*d5170*/  ISETP.LT.AND P6, PT, R28, UR54, !P4 ;  /* 0x000000361c007c0c */ /* 0x000fe2000e7c1270 */
[----:B0-----:R-:W-:Y:S01]  /*d5180*/  IMAD.WIDE R6, R9, 0x2, R14 ;  /* 0x0000000209067825 */ /* 0x001fe200078e020e */
[----:B----4-:R-:W-:Y:S02]  /*d5190*/  PRMT R5, R8, 0x7632, R5 ;  /* 0x0000763208057816 */ /* 0x010fe40000000005 */
[----:B------:R-:W2:Y:S09]  /*d51a0*/  LDL.LU R8, [R1+0x18] ;  /* 0x0000180001087983 */ /* 0x000eb20000300800 */
[----:B------:R0:W-:Y:S01]  /*d51b0*/  @P6 STG.E.U16 desc[UR60][R6.64], R5 ;  /* 0x0000000506006986 */ /* 0x0001e2000c10153c */
[----:B------:R-:W-:-:S03]  /*d51c0*/  ISETP.LT.AND P6, PT, R25, UR56, !P5 ;  /* 0x0000003819007c0c */ /* 0x000fc6000efc1270 */
[----:B------:R-:W4:Y:S01]  /*d51d0*/  LDL.LU R9, [R1+0x8d0] ;  /* 0x0008d00001097983 */ /* 0x000f220000300800 */
[----:B0-----:R-:W-:-:S09]  /*d51e0*/  IMAD.WIDE R6, R26, 0x2, R16 ;  /* 0x000000021a067825 */ /* 0x001fd200078e0210 */
[----:B------:R0:W-:Y:S04]  /*d51f0*/  @P6 STG.E.U16 desc[UR60][R6.64], R21 ;  /* 0x0000001506006986 */ /* 0x0001e8000c10153c */
[----:B0-----:R-:W2:Y:S01]  /*d5200*/  LDL.LU R6, [R1+0x2d30] ;  /* 0x002d300001067983 */ /* 0x001ea20000300800 */
[----:B------:R-:W-:Y:S02]  /*d5210*/  ISETP.LT.AND P6, PT, R28, UR58, !P5 ;  /* 0x0000003a1c007c0c */ /* 0x000fe4000efc1270 */
[----:B------:R-:W-:Y:S01]  /*d5220*/  PRMT R4, R21, 0x7632, R4 ;  /* 0x0000763215047816 */ /* 0x000fe20000000004 */
[----:B------:R-:W-:Y:S01]  /*d5230*/  IMAD.WIDE R20, R26, 0x2, R14 ;  /* 0x000000021a147825 */ /* 0x000fe200078e020e */
[----:B------:R-:W-:Y:S01]  /*d5240*/  MOV R22, UR37 ;  /* 0x0000002500167c02 */ /* 0x000fe20008000f00 */
[----:B------:R-:W-:Y:S01]  /*d5250*/  ULDC.64 UR36, c[0x0][0x228] ;  /* 0x00008a0000247ab9 */ /* 0x000fe20000000a00 */
[C---:B------:R-:W-:Y:S01]  /*d5260*/  LOP3.LUT P3, RZ, R10.reuse, 0x100000, RZ, 0xc0, !PT ;  /* 0x001000000aff7812 */ /* 0x040fe2000786c0ff */
[----:B------:R-:W-:Y:S01]  /*d5270*/  UMOV UR6, UR36 ;  /* 0x0000002400067c82 */ /* 0x000fe20008000000 */
[----:B------:R-:W-:Y:S01]  /*d5280*/  LOP3.LUT P4, RZ, R10, 0x200000, RZ, 0xc0, !PT ;  /* 0x002000000aff7812 */ /* 0x000fe2000788c0ff */
[----:B------:R-:W4:Y:S04]  /*d5290*/  LDL.LU R26, [R1+0x8d4] ;  /* 0x0008d400011a7983 */ /* 0x000f280000300800 */
[----:B------:R3:W-:Y:S01]  /*d52a0*/  @P6 STG.E.U16 desc[UR60][R20.64], R4 ;  /* 0x0000000414006986 */ /* 0x0007e2000c10153c */
[----:B------:R-:W-:Y:S01]  /*d52b0*/  ISETP.LT.AND P6, PT, R25, UR6, !P3 ;  /* 0x0000000619007c0c */ /* 0x000fe2000dfc1270 */
[----:B------:R-:W-:Y:S01]  /*d52c0*/  UMOV UR5, UR37 ;  /* 0x0000002500057c82 */ /* 0x000fe20008000000 */
[----:B------:R-:W-:-:S02]  /*d52d0*/  ULDC.64 UR36, c[0x0][0x228] ;  /* 0x00008a0000247ab9 */ /* 0x000fc40000000a00 */
[----:B------:R-:W-:Y:S01]  /*d52e0*/  UMOV UR6, UR36 ;  /* 0x0000002400067c82 */ /* 0x000fe20008000000 */
[----:B---3--:R-:W-:Y:S01]  /*d52f0*/  IMAD.WIDE R4, R29, 0x2, R16 ;  /* 0x000000021d047825 */ /* 0x008fe200078e0210 */
[----:B------:R-:W3:Y:S07]  /*d5300*/  LDL.LU R21, [R1+0x2c] ;  /* 0x00002c0001157983 */ /* 0x000eee0000300800 */
[----:B------:R0:W-:Y:S01]  /*d5310*/  @P6 STG.E.U16 desc[UR60][R4.64], R27 ;  /* 0x0000001b04006986 */ /* 0x0001e2000c10153c */
[----:B------:R-:W-:Y:S01]  /*d5320*/  ISETP.LT.AND P6, PT, R28, UR6, !P3 ;  /* 0x000000061c007c0c */ /* 0x000fe2000dfc1270 */
[----:B------:R-:W-:Y:S01]  /*d5330*/  UMOV UR8, UR37 ;  /* 0x0000002500087c82 */ /* 0x000fe20008000000 */
[----:B------:R-:W-:-:S02]  /*d5340*/  ULDC.64 UR36, c[0x0][0x228] ;  /* 0x00008a0000247ab9 */ /* 0x000fc40000000a00 */
[----:B------:R-:W-:Y:S01]  /*d5350*/  UMOV UR6, UR36 ;  /* 0x0000002400067c82 */ /* 0x000fe20008000000 */
[----:B0-----:R-:W-:Y:S01]  /*d5360*/  IMAD.WIDE R4, R29, 0x2, R14 ;  /* 0x000000021d047825 */ /* 0x001fe200078e020e */
[----:B--2---:R-:W-:-:S07]  /*d5370*/  PRMT R6, R27, 0x7632, R6 ;  /* 0x000076321b067816 */ /* 0x004fce0000000006 */
[----:B------:R4:W-:Y:S01]  /*d5380*/  @P6 STG.E.U16 desc[UR60][R4.64], R6 ;  /* 0x0000000604006986 */ /* 0x0009e2000c10153c */
[----:B------:R-:W-:Y:S01]  /*d5390*/  ISETP.LT.AND P6, PT, R25, UR6, !P4 ;  /* 0x0000000619007c0c */ /* 0x000fe2000e7c1270 */
[----:B----4-:R-:W-:Y:S02]  /*d53a0*/  IMAD.WIDE R6, R9, 0x2, R16 ;  /* 0x0000000209067825 */ /* 0x010fe400078e0210 */
[----:B------:R-:W2:Y:S04]  /*d53b0*/  LDL.LU.64 R4, [R1+0x2d28] ;  /* 0x002d280001047983 */ /* 0x000ea80000300a00 */
[----:B------:R-:W2:Y:S04]  /*d53c0*/  LDL.LU R27, [R1+0x1c] ;  /* 0x00001c00011b7983 */ /* 0x000ea80000300800 */
[----:B------:R-:W4:Y:S04]  /*d53d0*/  LDL.LU R29, [R1+0x8d8] ;  /* 0x0008d800011d7983 */ /* 0x000f280000300800 */
[----:B------:R0:W-:Y:S04]  /*d53e0*/  @P6 STG.E.U16 desc[UR60][R6.64], R8 ;  /* 0x0000000806006986 */ /* 0x0001e8000c10153c */
[----:B0-----:R-:W3:Y:S01]  /*d53f0*/  LDL.LU R6, [R1+0x2d20] ;  /* 0x002d200001067983 */ /* 0x001ee20000300800 */
[----:B------:R-:W-:Y:S01]  /*d5400*/  UMOV UR10, UR37 ;  /* 0x00000025000a7c82 */ /* 0x000fe20008000000 */
[----:B------:R-:W-:-:S02]  /*d5410*/  ULDC.64 UR36, c[0x0][0x228] ;  /* 0x00008a0000247ab9 */ /* 0x000fc40000000a00 */
[----:B------:R-:W-:Y:S02]  /*d5420*/  UMOV UR6, UR36 ;  /* 0x0000002400067c82 */ /* 0x000fe40008000000 */
[----:B------:R-:W-:Y:S01]  /*d5430*/  ISETP.LT.AND P6, PT, R28, UR6, !P4 ;  /* 0x000000061c007c0c */ /* 0x000fe2000e7c1270 */
[----:B------:R-:W-:Y:S01]  /*d5440*/  UMOV UR12, UR37 ;  /* 0x00000025000c7c82 */ /* 0x000fe20008000000 */
[----:B------:R-:W-:Y:S01]  /*d5450*/  LOP3.LUT P5, RZ, R10, 0x400000, RZ, 0xc0, !PT ;  /* 0x004000000aff7812 */ /* 0x000fe200078ac0ff */
[----:B------:R-:W-:Y:S02]  /*d5460*/  ULDC.64 UR36, c[0x0][0x228] ;  /* 0x00008a0000247ab9 */ /* 0x000fe40000000a00 */
[----:B------:R-:W-:Y:S01]  /*d5470*/  UMOV UR6, UR36 ;  /* 0x0000002400067c82 */ /* 0x000fe20008000000 */
[----:B---3--:R-:W-:Y:S01]  /*d5480*/  PRMT R6, R8, 0x7632, R6 ;  /* 0x0000763208067816 */ /* 0x008fe20000000006 */
[----:B------:R-:W-:-:S06]  /*d5490*/  IMAD.WIDE R8, R9, 0x2, R14 ;  /* 0x0000000209087825 */ /* 0x000fcc00078e020e */
[----:B------:R0:W-:Y:S01]  /*d54a0*/  @P6 STG.E.U16 desc[UR60][R8.64], R6 ;  /* 0x0000000608006986 */ /* 0x0001e2000c10153c */
[----:B------:R-:W-:Y:S01]  /*d54b0*/  ISETP.LT.AND P6, PT, R25, UR6, !P5 ;  /* 0x0000000619007c0c */ /* 0x000fe2000efc1270 */
[----:B0-----:R-:W-:Y:S02]  /*d54c0*/  IMAD.WIDE R6, R26, 0x2, R16 ;  /* 0x000000021a067825 */ /* 0x001fe400078e0210 */
[----:B------:R-:W3:Y:S04]  /*d54d0*/  LDL.LU R8, [R1+0x60] ;  /* 0x0000600001087983 */ /* 0x000ee80000300800 */
[----:B------:R-:W3:Y:S06]  /*d54e0*/  LDL.LU R9, [R1+0x8dc] ;  /* 0x0008dc0001097983 */ /* 0x000eec0000300800 */
[----:B------:R0:W-:Y:S04]  /*d54f0*/  @P6 STG.E.U16 desc[UR60][R6.64], R21 ;  /* 0x0000001506006986 */ /* 0x0001e8000c10153c */
[----:B0-----:R-:W4:Y:S01]  /*d5500*/  LDL.LU.64 R6, [R1+0x2d18] ;  /* 0x002d180001067983 */ /* 0x001f220000300a00 */
[----:B------:R-:W-:Y:S01]  /*d5510*/  UMOV UR14, UR37 ;  /* 0x00000025000e7c82 */ /* 0x000fe20008000000 */
[----:B------:R-:W-:-:S02]  /*d5520*/  ULDC.64 UR36, c[0x0][0x228] ;  /* 0x00008a0000247ab9 */ /* 0x000fc40000000a00 */
[----:B------:R-:W-:Y:S02]  /*d5530*/  UMOV UR6, UR36 ;  /* 0x0000002400067c82 */ /* 0x000fe40008000000 */
[----:B------:R-:W-:Y:S01]  /*d5540*/  ISETP.LT.AND P6, PT, R28, UR6, !P5 ;  /* 0x000000061c007c0c */ /* 0x000fe2000efc1270 */
[----:B------:R-:W-:Y:S01]  /*d5550*/  UMOV UR16, UR37 ;  /* 0x0000002500107c82 */ /* 0x000fe20008000000 */
[C---:B------:R-:W-:Y:S01]  /*d5560*/  LOP3.LUT P3, RZ, R10.reuse, 0x800000, RZ, 0xc0, !PT ;  /* 0x008000000aff7812 */ /* 0x040fe2000786c0ff */
[----:B------:R-:W-:Y:S02]  /*d5570*/  ULDC.64 UR36, c[0x0][0x228] ;  /* 0x00008a0000247ab9 */ /* 0x000fe40000000a00 */
[----:B------:R-:W-:Y:S01]  /*d5580*/  UMOV UR6, UR36 ;  /* 0x0000002400067c82 */ /* 0x000fe20008000000 */
[----:B------:R-:W-:Y:S01]  /*d5590*/  UMOV UR40, UR37 ;  /* 0x0000002500287c82 */ /* 0x000fe20008000000 */
[----:B------:R-:W-:Y:S01]  /*d55a0*/  ULDC.64 UR36, c[0x0][0x228] ;  /* 0x00008a0000247ab9 */ /* 0x000fe20000000a00 */
[----:B--2---:R-:W-:Y:S01]  /*d55b0*/  PRMT R5, R27, 0x7632, R5 ;  /* 0x000076321b057816 */ /* 0x004fe20000000005 */
[----:B------:R-:W-:Y:S01]  /*d55c0*/  UMOV UR42, UR37 ;  /* 0x00000025002a7c82 */ /* 0x000fe20008000000 */
[----:B------:R-:W-:-:S02]  /*d55d0*/  LOP3.LUT P4, RZ, R10, 0x1000000, RZ, 0xc0, !PT ;  /* 0x010000000aff7812 */ /* 0x000fc4000788c0ff */
[----:B----4-:R-:W-:Y:S01]  /*d55e0*/  PRMT R7, R21, 0x7632, R7 ;  /* 0x0000763215077816 */ /* 0x010fe20000000007 */
[----:B------:R-:W-:-:S05]  /*d55f0*/  IMAD.WIDE R20, R26, 0x2, R14 ;  /* 0x000000021a147825 */ /* 0x000fca00078e020e */
[----:B------:R0:W-:Y:S01]  /*d5600*/  @P6 STG.E.U16 desc[UR60][R20.64], R7 ;  /* 0x0000000714006986 */ /* 0x0001e2000c10153c */
[----:B------:R-:W-:Y:S01]  /*d5610*/  ISETP.LT.AND P6, PT, R25, UR6, !P3 ;  /* 0x0000000619007c0c */ /* 0x000fe2000dfc1270 */
[----:B------:R-:W-:Y:S01]  /*d5620*/  UMOV UR6, UR36 ;  /* 0x0000002400067c82 */ /* 0x000fe20008000000 */
[----:B------:R-:W-:Y:S01]  /*d5630*/  ULDC.64 UR36, c[0x0][0x228] ;  /* 0x00008a0000247ab9 */ /* 0x000fe20000000a00 */
[----:B0-----:R-:W-:-:S10]  /*d5640*/  IMAD.WIDE R20, R29, 0x2, R16 ;  /* 0x000000021d147825 */ /* 0x001fd400078e0210 */
[----:B------:R0:W-:Y:S01]  /*d5650*/  @P6 STG.E.U16 desc[UR60][R20.64], R27 ;  /* 0x0000001b14006986 */ /* 0x0001e2000c10153c */
[----:B------:R-:W-:-:S03]  /*d5660*/  ISETP.LT.AND P6, PT, R28, UR6, !P3 ;  /* 0x000000061c007c0c */ /* 0x000fc6000dfc1270 */
[----:B0-----:R-:W2:Y:S04]  /*d5670*/  LDL.LU R20, [R1+0x50] ;  /* 0x0000500001147983 */ /* 0x001ea80000300800 */
[----:B------:R-:W4:Y:S01]  /*d5680*/  LDL.LU R23, [R1+0x8e0] ;  /* 0x0008e00001177983 */ /* 0x000f220000300800 */
[----:B------:R-:W-:Y:S01]  /*d5690*/  IMAD.WIDE R26, R29, 0x2, R14 ;  /* 0x000000021d1a7825 */ /* 0x000fe200078e020e */
[----:B------:R-:W-:-:S04]  /*d56a0*/  UMOV UR18, UR36 ;  /* 0x0000002400127c82 */ /* 0x000fc80008000000 */
[----:B------:R3:W-:Y:S01]  /*d56b0*/  @P6 STG.E.U16 desc[UR60][R26.64], R5 ;  /* 0x000000051a006986 */ /* 0x0007e2000c10153c */
[----:B------:R-:W-:Y:S01]  /*d56c0*/  ISETP.LT.AND P6, PT, R25, UR18, !P4 ;  /* 0x0000001219007c0c */ /* 0x000fe2000e7c1270 */
[----:B---3--:R-:W-:-:S12]  /*d56d0*/  IMAD.WIDE R26, R9, 0x2, R16 ;  /* 0x00000002091a7825 */ /* 0x008fd800078e0210 */
[----:B------:R0:W-:Y:S04]  /*d56e0*/  @P6 STG.E.U16 desc[UR60][R26.64], R8 ;  /* 0x000000081a006986 */ /* 0x0001e8000c10153c */
[----:B0-----:R-:W3:Y:S04]  /*d56f0*/  LDL.LU R26, [R1+0x64] ;  /* 0x00006400011a7983 */ /* 0x001ee80000300800 */
[----:B------:R-:W3:Y:S01]  /*d5700*/  LDL.LU R29, [R1+0x8e4] ;  /* 0x0008e400011d7983 */ /* 0x000ee20000300800 */
[----:B------:R-:W-:Y:S01]  /*d5710*/  UMOV UR6, UR37 ;  /* 0x0000002500067c82 */ /* 0x000fe20008000000 */
[----:B------:R-:W-:-:S02]  /*d5720*/  ULDC.64 UR36, c[0x0][0x228] ;  /* 0x00008a0000247ab9 */ /* 0x000fc40000000a00 */
[----:B------:R-:W-:Y:S02]  /*d5730*/  UMOV UR20, UR36 ;  /* 0x0000002400147c82 */ /* 0x000fe40008000000 */
[----:B------:R-:W-:Y:S02]  /*d5740*/  ISETP.LT.AND P6, PT, R28, UR20, !P4 ;  /* 0x000000141c007c0c */ /* 0x000fe4000e7c1270 */
[----:B------:R-:W-:Y:S01]  /*d5750*/  PRMT R4, R8, 0x7632, R4 ;  /* 0x0000763208047816 */ /* 0x000fe20000000004 */
[----:B------:R-:W-:Y:S01]  /*d5760*/  IMAD.WIDE R8, R9, 0x2, R14 ;  /* 0x0000000209087825 */ /* 0x000fe200078e020e */
[----:B------:R-:W-:Y:S01]  /*d5770*/  UMOV UR18, UR37 ;  /* 0x0000002500127c82 */ /* 0x000fe20008000000 */
[----:B------:R-:W-:Y:S01]  /*d5780*/  LOP3.LUT P5, RZ, R10, 0x2000000, RZ, 0xc0, !PT ;  /* 0x020000000aff7812 */ /* 0x000fe200078ac0ff */
[----:B------:R-:W-:Y:S02]  /*d5790*/  ULDC.64 UR36, c[0x0][0x228] ;  /* 0x00008a0000247ab9 */ /* 0x000fe40000000a00 */
[----:B------:R-:W-:-:S05]  /*d57a0*/  UMOV UR22, UR36 ;  /* 0x0000002400167c82 */ /* 0x000fca0008000000 */
[----:B------:R0:W-:Y:S01]  /*d57b0*/  @P6 STG.E.U16 desc[UR60][R8.64], R4 ;  /* 0x0000000408006986 */ /* 0x0001e2000c10153c */
[----:B------:R-:W-:Y:S01]  /*d57c0*/  ISETP.LT.AND P6, PT, R25, UR22, !P5 ;  /* 0x0000001619007c0c */ /* 0x000fe2000efc1270 */
[----:B------:R-:W-:Y:S01]  /*d57d0*/  UMOV UR20, UR37 ;  /* 0x0000002500147c82 */ /* 0x000fe20008000000 */
[----:B------:R-:W-:Y:S02]  /*d57e0*/  ULDC.64 UR36, c[0x0][0x228] ;  /* 0x00008a0000247ab9 */ /* 0x000fe40000000a00 */
[----:B------:R-:W-:Y:S01]  /*d57f0*/  UMOV UR24, UR36 ;  /* 0x0000002400187c82 */ /* 0x000fe20008000000 */
[----:B------:R-:W-:Y:S01]  /*d5800*/  UMOV UR22, UR37 ;  /* 0x0000002500167c82 */ /* 0x000fe20008000000 */
[----:B------:R-:W-:Y:S01]  /*d5810*/  LOP3.LUT P3, RZ, R10, 0x8000000, RZ, 0xc0, !PT ;  /* 0x080000000aff7812 */ /* 0x000fe2000786c0ff */
[----:B------:R-:W-:Y:S02]  /*d5820*/  ULDC.64 UR36, c[0x0][0x228] ;  /* 0x00008a0000247ab9 */ /* 0x000fe40000000a00 */
[----:B------:R-:W-:Y:S01]  /*d5830*/  UMOV UR26, UR36 ;  /* 0x00000024001a7c82 */ /* 0x000fe20008000000 */
[----:B------:R-:W-:Y:S04]  /*d5840*/  STL [R1+0x2ae0], R10 ;  /* 0x002ae00a01007387 */ /* 0x000fe80000100800 */
[----:B------:R-:W-:Y:S04]  /*d5850*/  STL [R1+0x2b50], R10 ;  /* 0x002b500a01007387 */ /* 0x000fe80000100800 */
[----:B------:R-:W-:Y:S04]  /*d5860*/  STL [R1+0x2b64], R10 ;  /* 0x002b640a01007387 */ /* 0x000fe80000100800 */
[----:B------:R-:W-:Y:S04]  /*d5870*/  STL [R1+0x2bc8], R10 ;  /* 0x002bc80a01007387 */ /* 0x000fe80000100800 */
[----:B------:R-:W3:Y:S04]  /*d5880*/  LDL.LU R21, [R1+0x1048] ;  /* 0x0010480001157983 */ /* 0x000ee80000300800 */
[----:B0-----:R-:W3:Y:S04]  /*d5890*/  LDL.LU.64 R8, [R1+0x2d10] ;  /* 0x002d100001087983 */ /* 0x001ee80000300a00 */
[----:B------:R-:W3:Y:S01]  /*d58a0*/  LDL.LU R27, [R1+0x8e8] ;  /* 0x0008e800011b7983 */ /* 0x000ee20000300800 */
[----:B----4-:R-:W-:-:S05]  /*d58b0*/  IMAD.WIDE R4, R23, 0x2, R16 ;  /* 0x0000000217047825 */ /* 0x010fca00078e0210 */
[----:B--2---:R0:W-:Y:S01]  /*d58c0*/  @P6 STG.E.U16 desc[UR60][R4.64], R20 ;  /* 0x0000001404006986 */ /* 0x0041e2000c10153c */
[----:B------:R-:W-:Y:S02]  /*d58d0*/  ISETP.LT.AND P6, PT, R28, UR24, !P5 ;  /* 0x000000181c007c0c */ /* 0x000fe4000efc1270 */
[----:B------:R-:W-:Y:S01]  /*d58e0*/  PRMT R6, R20, 0x7632, R6 ;  /* 0x0000763214067816 */ /* 0x000fe20000000006 */
[----:B0-----:R-:W-:-:S10]  /*d58f0*/  IMAD.WIDE R4, R23, 0x2, R14 ;  /* 0x0000000217047825 */ /* 0x001fd400078e020e */
[----:B------:R0:W-:Y:S01]  /*d5900*/  @P6 STG.E.U16 desc[UR60][R4.64], R6 ;  /* 0x0000000604006986 */ /* 0x0001e2000c10153c */
[----:B------:R-:W-:-:S03]  /*d5910*/  ISETP.LT.AND P6, PT, R25, UR26, !P3 ;  /* 0x0000001a19007c0c */ /* 0x000fc6000dfc1270 */
[----:B0-----:R-:W2:Y:S04]  /*d5920*/  LDL.LU.64 R4, [R1+0x2d08] ;  /* 0x002d080001047983 */ /* 0x001ea80000300a00 */
[----:B------:R-:W4:Y:S01]  /*d5930*/  LDL.LU R23, [R1+0x8ec] ;  /* 0x0008ec0001177983 */ /* 0x000f220000300800 */
[----:B---3--:R-:W-:-:S05]  /*d5940*/  IMAD.WIDE R6, R29, 0x2, R16 ;  /* 0x000000021d067825 */ /* 0x008fca00078e0210 */
[----:B------:R0:W-:Y:S04]  /*d5950*/  @P6 STG.E.U16 desc[UR60][R6.64], R26 ;  /* 0x0000001a06006986 */ /* 0x0001e8000c10153c */
[----:B0-----:R-:W3:Y:S04]  /*d5960*/  LDL.LU R6, [R1+0x2d04] ;  /* 0x002d040001067983 */ /* 0x001ee80000300800 */
[----:B------:R-:W4:Y:S01]  /*d5970*/  LDL.LU R7, [R1+0x68] ;  /* 0x0000680001077983 */ /* 0x000f220000300800 */
        /* <DEDUP_REMOVED lines=8> */
[----:B------:R-:W-:Y:S01]  /*d5a00*/  R2UR UR44, R21 ;  /* 0x00000000152c72ca */ /* 0x000fe200000e0000 */
[----:B------:R-:W-:Y:S01]  /*d5a10*/  IMAD.WIDE R20, R29, 0x2, R14 ;  /* 0x000000021d147825 */ /* 0x000fe200078e020e */
[----:B------:R-:W-:Y:S01]  /*d5a20*/  UMOV UR26, UR37 ;  /* 0x00000025001a7c82 */ /* 0x000fe20008000000 */
[----:B------:R-:W-:Y:S01]  /*d5a30*/  ULDC.64 UR36, c[0x0][0x228] ;  /* 0x00008a0000247ab9 */ /* 0x000fe20000000a00 */
[----:B------:R-:W-:Y:S01]  /*d5a40*/  LOP3.LUT P5, RZ, R9, 0x1, RZ, 0xc0, !PT ;  /* 0x0000000109ff7812 */ /* 0x000fe200078ac0ff */
[----:B------:R-:W-:Y:S01]  /*d5a50*/  UMOV UR32, UR36 ;  /* 0x0000002400207c82 */ /* 0x000fe20008000000 */
[----:B------:R-:W-:Y:S01]  /*d5a60*/  MOV R19, UR39 ;  /* 0x0000002700137c02 */ /* 0x000fe20008000f00 */
[----:B------:R-:W-:Y:S01]  /*d5a70*/  ULDC.64 UR38, c[0x0][0x228] ;  /* 0x00008a0000267ab9 */ /* 0x000fe20000000a00 */
[----:B------:R-:W4:Y:S04]  /*d5a80*/  LDL.LU R29, [R1+0x8f0] ;  /* 0x0008f000011d7983 */ /* 0x000f280000300800 */
[----:B------:R-:W-:Y:S04]  /*d5a90*/  STL [R1+0x2adc], R9 ;  /* 0x002adc0901007387 */ /* 0x000fe80000100800 */
[----:B------:R-:W-:Y:S04]  /*d5aa0*/  STL [R1+0x2b68], R9 ;  /* 0x002b680901007387 */ /* 0x000fe80000100800 */
[----:B------:R-:W-:Y:S04]  /*d5ab0*/  STL [R1+0x2b90], R9 ;  /* 0x002b900901007387 */ /* 0x000fe80000100800 */
[----:B------:R-:W-:Y:S01]  /*d5ac0*/  STL [R1+0x2ba8], R9 ;  /* 0x002ba80901007387 */ /* 0x000fe20000100800 */
[----:B---3--:R-:W-:-:S05]  /*d5ad0*/  PRMT R6, R26, 0x7632, R6 ;  /* 0x000076321a067816 */ /* 0x008fca0000000006 */
[----:B------:R0:W-:Y:S01]  /*d5ae0*/  @P6 STG.E.U16 desc[UR60][R20.64], R6 ;  /* 0x0000000614006986 */ /* 0x0001e2000c10153c */
[----:B------:R-:W-:Y:S01]  /*d5af0*/  ISETP.LT.AND P6, PT, R25, UR30, !P4 ;  /* 0x0000001e19007c0c */ /* 0x000fe2000e7c1270 */
[----:B0-----:R-:W-:-:S12]  /*d5b00*/  IMAD.WIDE R20, R27, 0x2, R16 ;  /* 0x000000021b147825 */ /* 0x001fd800078e0210 */
[----:B------:R0:W-:Y:S01]  /*d5b10*/  @P6 STG.E.U16 desc[UR60][R20.64], R8 ;  /* 0x0000000814006986 */ /* 0x0001e2000c10153c */
[----:B------:R-:W-:Y:S01]  /*d5b20*/  ISETP.LT.AND P6, PT, R28, UR32, !P4 ;  /* 0x000000201c007c0c */ /* 0x000fe2000e7c1270 */
[----:B------:R-:W-:Y:S01]  /*d5b30*/  UMOV UR30, UR37 ;  /* 0x00000025001e7c82 */ /* 0x000fe20008000000 */
[----:B--2---:R-:W-:Y:S01]  /*d5b40*/  PRMT R5, R8, 0x7632, R5 ;  /* 0x0000763208057816 */ /* 0x004fe20000000005 */
[----:B------:R-:W-:Y:S02]  /*d5b50*/  ULDC.64 UR36, c[0x0][0x228] ;  /* 0x00008a0000247ab9 */ /* 0x000fe40000000a00 */
[----:B------:R-:W-:Y:S01]  /*d5b60*/  UMOV UR34, UR36 ;  /* 0x0000002400227c82 */ /* 0x000fe20008000000 */
[----:B0-----:R-:W-:Y:S01]  /*d5b70*/  IMAD.WIDE R20, R27, 0x2, R14 ;  /* 0x000000021b147825 */ /* 0x001fe200078e020e */
[----:B----4-:R-:W-:Y:S01]  /*d5b80*/  PRMT R4, R7, 0x7632, R4 ;  /* 0x0000763207047816 */ /* 0x010fe20000000004 */
[----:B------:R-:W2:Y:S05]  /*d5b90*/  LDL.LU R8, [R1+0x2d00] ;  /* 0x002d000001087983 */ /* 0x000eaa0000300800 */
[----:B------:R0:W-:Y:S01]  /*d5ba0*/  @P6 STG.E.U16 desc[UR60][R20.64], R5 ;  /* 0x0000000514006986 */ /* 0x0001e2000c10153c */
[----:B------:R-:W-:Y:S01]  /*d5bb0*/  ISETP.LT.AND P6, PT, R25, UR34, !P5 ;  /* 0x0000002219007c0c */ /* 0x000fe2000efc1270 */
[----:B------:R-:W-:-:S02]  /*d5bc0*/  UMOV UR36, UR38 ;  /* 0x0000002600247c82 */ /* 0x000fc40008000000 */
[----:B------:R-:W3:Y:S01]  /*d5bd0*/  LDL.LU R24, [R1+0x10b4] ;  /* 0x0010b40001187983 */ /* 0x000ee20000300800 */
[----:B0-----:R-:W-:-:S09]  /*d5be0*/  IMAD.WIDE R20, R23, 0x2, R16 ;  /* 0x0000000217147825 */ /* 0x001fd200078e0210 */
[----:B------:R0:W-:Y:S01]  /*d5bf0*/  @P6 STG.E.U16 desc[UR60][R20.64], R7 ;  /* 0x0000000714006986 */ /* 0x0001e2000c10153c */
[----:B------:R-:W-:Y:S01]  /*d5c00*/  ISETP.LT.AND P6, PT, R28, UR36, !P5 ;  /* 0x000000241c007c0c */ /* 0x000fe2000efc1270 */
[----:B0-----:R-:W-:Y:S02]  /*d5c10*/  IMAD.WIDE R6, R23, 0x2, R14 ;  /* 0x0000000217067825 */ /* 0x001fe400078e020e */
[----:B------:R-:W4:Y:S04]  /*d5c20*/  LDL.LU R20, [R1+0x10a8] ;  /* 0x0010a80001147983 */ /* 0x000f280000300800 */
[----:B------:R-:W3:Y:S04]  /*d5c30*/  LDL.LU R21, [R1+0x10a4] ;  /* 0x0010a40001157983 */ /* 0x000ee80000300800 */
[----:B------:R-:W3:Y:S04]  /*d5c40*/  LDL.LU R26, [R1+0x8f4] ;  /* 0x0008f400011a7983 */ /* 0x000ee80000300800 */
[----:B------:R-:W3:Y:S04]  /*d5c50*/  LDL.LU R27, [R1+0x8f8] ;  /* 0x0008f800011b7983 */ /* 0x000ee80000300800 */
[----:B------:R0:W-:Y:S04]  /*d5c60*/  @P6 STG.E.U16 desc[UR60][R6.64], R4 ;  /* 0x0000000406006986 */ /* 0x0001e8000c10153c */
[----:B0-----:R-:W2:Y:S01]  /*d5c70*/  LDL.LU.64 R6, [R1+0x2cf8] ;  /* 0x002cf80001067983 */ /* 0x001ea20000300a00 */
[----:B------:R-:W-:Y:S01]  /*d5c80*/  UMOV UR32, UR37 ;  /* 0x0000002500207c82 */ /* 0x000fe20008000000 */
[----:B------:R-:W-:Y:S01]  /*d5c90*/  LOP3.LUT P2, RZ, R9, 0x4, RZ, 0xc0, !PT ;  /* 0x0000000409ff7812 */ /* 0x000fe2000784c0ff */
[----:B------:R-:W-:-:S02]  /*d5ca0*/  ULDC.64 UR36, c[0x0][0x228] ;  /* 0x00008a0000247ab9 */ /* 0x000fc40000000a00 */
[----:B------:R-:W-:Y:S02]  /*d5cb0*/  UMOV UR38, UR36 ;  /* 0x0000002400267c82 */ /* 0x000fe40008000000 */
[----:B------:R-:W-:Y:S01]  /*d5cc0*/  ISETP.LT.AND P6, PT, R25, UR38, !P2 ;  /* 0x0000002619007c0c */ /* 0x000fe2000d7c1270 */
[----:B------:R-:W-:Y:S01]  /*d5cd0*/  IMAD.WIDE R4, R29, 0x2, R16 ;  /* 0x000000021d047825 */ /* 0x000fe200078e0210 */
[----:B------:R-:W-:Y:S01]  /*d5ce0*/  UMOV UR34, UR39 ;  /* 0x0000002700227c82 */ /* 0x000fe20008000000 */
[----:B------:R-:W-:Y:S01]  /*d5cf0*/  ULDC.64 UR38, c[0x0][0x228] ;  /* 0x00008a0000267ab9 */ /* 0x000fe20000000a00 */
[----:B------:R-:W-:Y:S01]  /*d5d00*/  UMOV UR36, UR37 ;  /* 0x0000002500247c82 */ /* 0x000fe20008000000 */
[----:B------:R-:W-:Y:S01]  /*d5d10*/  R2UR UR37, R22 ;  /* 0x00000000162572ca */ /* 0x000fe200000e0000 */
[----:B------:R-:W-:Y:S01]  /*d5d20*/  UMOV UR46, UR38 ;  /* 0x00000026002e7c82 */ /* 0x000fe20008000000 */
[----:B------:R-:W3:Y:S04]  /*d5d30*/  LDL.LU R22, [R1+0x8fc] ;  /* 0x0008fc0001167983 */ /* 0x000ee80000300800 */
[----:B------:R-:W3:Y:S04]  /*d5d40*/  LDL.LU R23, [R1+0x80] ;  /* 0x0000800001177983 */ /* 0x000ee80000300800 */
[----:B--2---:R0:W-:Y:S01]  /*d5d50*/  @P6 STG.E.U16 desc[UR60][R4.64], R7 ;  /* 0x0000000704006986 */ /* 0x0041e2000c10153c */
[----:B------:R-:W-:-:S02]  /*d5d60*/  ISETP.LT.AND P6, PT, R28, UR46, !P2 ;  /* 0x0000002e1c007c0c */ /* 0x000fc4000d7c1270 */
[----:B------:R-:W-:Y:S01]  /*d5d70*/  PRMT R13, R7, 0x7632, R13 ;  /* 0x00007632070d7816 */ /* 0x000fe2000000000d */
[----:B------:R-:W-:Y:S01]  /*d5d80*/  IMAD.WIDE R28, R29, 0x2, R14 ;  /* 0x000000021d1c7825 */ /* 0x000fe200078e020e */
[----:B0-----:R-:W2:Y:S04]  /*d5d90*/  LDL.LU.64 R4, [R1+0x2cf0] ;  /* 0x002cf00001047983 */ /* 0x001ea80000300a00 */
[----:B------:R-:W2:Y:S05]  /*d5da0*/  LDL.LU R7, [R1+0x2ce8] ;  /* 0x002ce80001077983 */ /* 0x000eaa0000300800 */
[----:B------:R0:W-:Y:S04]  /*d5db0*/  @P6 STG.E.U16 desc[UR60][R28.64], R13 ;  /* 0x0000000d1c006986 */ /* 0x0001e8000c10153c */
[----:B0-----:R-:W2:Y:S01]  /*d5dc0*/  LDL.LU.64 R28, [R1+0x2ce0] ;  /* 0x002ce000011c7983 */ /* 0x001ea20000300a00 */
[----:B------:R-:W-:-:S04]  /*d5dd0*/  LOP3.LUT P3, RZ, R9, 0x8, RZ, 0xc0, !PT ;  /* 0x0000000809ff7812 */ /* 0x000fc8000786c0ff */
[----:B------:R-:W-:Y:S02]  /*d5de0*/  ISETP.LT.AND P6, PT, R25, UR44, !P3 ;  /* 0x0000002c19007c0c */ /* 0x000fe4000dfc1270 */
[----:B------:R-:W-:Y:S02]  /*d5df0*/  LOP3.LUT P0, RZ, R8, 0x10000, RZ, 0xc0, !PT ;  /* 0x0001000008ff7812 */ /* 0x000fe4000780c0ff */
[----:B----4-:R-:W-:Y:S02]  /*d5e00*/  R2UR UR44, R20 ;  /* 0x00000000142c72ca */ /* 0x010fe400000e0000 */
[----:B---3--:R-:W-:Y:S01]  /*d5e10*/  R2UR UR46, R21 ;  /* 0x00000000152e72ca */ /* 0x008fe200000e0000 */
[----:B------:R-:W-:Y:S01]  /*d5e20*/  IMAD.WIDE R20, R26, 0x2, R16 ;  /* 0x000000021a147825 */ /* 0x000fe200078e0210 */
[----:B------:R-:W-:Y:S01]  /*d5e30*/  LOP3.LUT P4, RZ, R8, 0x40000, RZ, 0xc0, !PT ;  /* 0x0004000008ff7812 */ /* 0x000fe2000788c0ff */
[----:B------:R-:W-:Y:S01]  /*d5e40*/  UMOV UR38, UR39 ;  /* 0x0000002700267c82 */ /* 0x000fe20008000000 */
[----:B------:R-:W-:-:S03]  /*d5e50*/  R2UR UR39, R19 ;  /* 0x00000000132772ca */ /* 0x000fc600000e0000 */
[----:B--2---:R0:W-:Y:S01]  /*d5e60*/  @P6 STG.E.U16 desc[UR60][R20.64], R7 ;  /* 0x0000000714006986 */ /* 0x0041e2000c10153c */
[----:B------:R-:W-:Y:S01]  /*d5e70*/  PRMT R12, R7, 0x7632, R12 ;  /* 0x00007632070c7816 */ /* 0x000fe2000000000c */
[----:B0-----:R-:W-:Y:S02]  /*d5e80*/  IMAD.WIDE R20, R26, 0x2, R14 ;  /* 0x000000021a147825 */ /* 0x001fe400078e020e */
[----:B------:R-:W2:Y:S04]  /*d5e90*/  LDL.LU R7, [R1+0x2cdc] ;  /* 0x002cdc0001077983 */ /* 0x000ea80000300800 */
[----:B------:R0:W-:Y:S01]  /*d5ea0*/  @P0 STG.E.U16 desc[UR60][R20.64], R12 ;  /* 0x0000000c14000986 */ /* 0x0001e2000c10153c */
[----:B------:R-:W-:Y:S01]  /*d5eb0*/  PRMT R11, R29, 0x7632, R11 ;  /* 0x000076321d0b7816 */ /* 0x000fe2000000000b */
[----:B0-----:R-:W-:-:S05]  /*d5ec0*/  IMAD.WIDE R12, R27, 0x2, R16 ;  /* 0x000000021b0c7825 */ /* 0x001fca00078e0210 */
[----:B------:R0:W-:Y:S04]  /*d5ed0*/  @P4 STG.E.U16 desc[UR60][R12.64], R29 ;  /* 0x0000001d0c004986 */ /* 0x0001e8000c10153c */
[----:B0-----:R-:W3:Y:S04]  /*d5ee0*/  LDL.LU R29, [R1+0x2cd8] ;  /* 0x002cd800011d7983 */ /* 0x001ee80000300800 */
[----:B------:R-:W4:Y:S04]  /*d5ef0*/  LDL.LU R21, [R1+0x900] ;  /* 0x0009000001157983 */ /* 0x000f280000300800 */
[----:B------:R-:W2:Y:S01]  /*d5f00*/  LDL.LU R26, [R1+0x70] ;  /* 0x00007000011a7983 */ /* 0x000ea20000300800 */
[----:B------:R-:W-:-:S03]  /*d5f10*/  IMAD.WIDE R12, R27, 0x2, R14 ;  /* 0x000000021b0c7825 */ /* 0x000fc600078e020e */
[----:B------:R-:W3:Y:S04]  /*d5f20*/  LDL.LU R27, [R1+0x904] ;  /* 0x00090400011b7983 */ /* 0x000ee80000300800 */
[----:B------:R-:W3:Y:S01]  /*d5f30*/  LDL.LU R19, [R1+0x84] ;  /* 0x0000840001137983 */ /* 0x000ee20000300800 */
[C---:B------:R-:W-:Y:S02]  /*d5f40*/  LOP3.LUT P1, RZ, R8.reuse, 0x100000, RZ, 0xc0, !PT ;  /* 0x0010000008ff7812 */ /* 0x040fe4000782c0ff */
[C---:B------:R-:W-:Y:S01]  /*d5f50*/  LOP3.LUT P5, RZ, R8.reuse, 0x200000, RZ, 0xc0, !PT ;  /* 0x0020000008ff7812 */ /* 0x040fe200078ac0ff */
[----:B------:R-:W3:Y:S01]  /*d5f60*/  LDL.LU R20, [R1+0x908] ;  /* 0x0009080001147983 */ /* 0x000ee20000300800 */
[C---:B------:R-:W-:Y:S02]  /*d5f70*/  LOP3.LUT P3, RZ, R8.reuse, 0x400000, RZ, 0xc0, !PT ;  /* 0x0040000008ff7812 */ /* 0x040fe4000786c0ff */
[----:B------:R-:W-:-:S07]  /*d5f80*/  LOP3.LUT P2, RZ, R8, 0x1000000, RZ, 0xc0, !PT ;  /* 0x0100000008ff7812 */ /* 0x000fce000784c0ff */
[----:B------:R0:W-:Y:S01]  /*d5f90*/  @P1 STG.E.U16 desc[UR60][R12.64], R11 ;  /* 0x0000000b0c001986 */ /* 0x0001e2000c10153c */
[----:B------:R-:W-:Y:S01]  /*d5fa0*/  PRMT R5, R23, 0x7632, R5 ;  /* 0x0000763217057816 */ /* 0x000fe20000000005 */
[----:B0-----:R-:W-:Y:S01]  /*d5fb0*/  IMAD.WIDE R12, R22, 0x2, R16 ;  /* 0x00000002160c7825 */ /* 0x001fe200078e0210 */
[C---:B------:R-:W-:Y:S01]  /*d5fc0*/  LOP3.LUT P4, RZ, R8.reuse, 0x4000000, RZ, 0xc0, !PT ;  /* 0x0400000008ff7812 */ /* 0x040fe2000788c0ff */
[----:B------:R-:W3:Y:S04]  /*d5fd0*/  LDL.LU R11, [R1+0x74] ;  /* 0x00007400010b7983 */ /* 0x000ee80000300800 */
[----:B------:R0:W-:Y:S01]  /*d5fe0*/  @P5 STG.E.U16 desc[UR60][R12.64], R23 ;  /* 0x000000170c005986 */ /* 0x0001e2000c10153c */
[----:B------:R-:W-:Y:S01]  /*d5ff0*/  LOP3.LUT P0, RZ, R8, 0x8000000, RZ, 0xc0, !PT ;  /* 0x0800000008ff7812 */ /* 0x000fe2000780c0ff */
[----:B0-----:R-:W-:-:S05]  /*d6000*/  IMAD.WIDE R12, R22, 0x2, R14 ;  /* 0x00000002160c7825 */ /* 0x001fca00078e020e */
[----:B------:R4:W-:Y:S01]  /*d6010*/  @P3 STG.E.U16 desc[UR60][R12.64], R5 ;  /* 0x000000050c003986 */ /* 0x0009e2000c10153c */
[----:B------:R-:W-:-:S03]  /*d6020*/  LOP3.LUT P5, RZ, R8, 0x40000000, RZ, 0xc0, !PT ;  /* 0x4000000008ff7812 */ /* 0x000fc600078ac0ff */
[----:B------:R-:W-:Y:S01]  /*d6030*/  STL [R1+0x2ae4], R8 ;  /* 0x002ae40801007387 */ /* 0x000fe20000100800 */
[----:B------:R-:W-:-:S03]  /*d6040*/  R2UR UR48, R24 ;  /* 0x00000000183072ca */ /* 0x000fc600000e0000 */
[----:B------:R-:W3:Y:S04]  /*d6050*/  LDL.LU R25, [R1+0x90c] ;  /* 0x00090c0001197983 */ /* 0x000ee80000300800 */
[----:B------:R-:W3:Y:S04]  /*d6060*/  LDL.LU R22, [R1+0x88] ;  /* 0x0000880001167983 */ /* 0x000ee80000300800 */
[----:B------:R-:W3:Y:S04]  /*d6070*/  LDL.LU R23, [R1+0x910] ;  /* 0x0009100001177983 */ /* 0x000ee80000300800 */
[----:B------:R-:W3:Y:S01]  /*d6080*/  LDL.LU R24, [R1+0x78] ;  /* 0x0000780001187983 */ /* 0x000ee20000300800 */
[----:B----4-:R-:W-:Y:S01]  /*d6090*/  IMAD.WIDE R12, R21, 0x2, R16 ;  /* 0x00000002150c7825 */ /* 0x010fe200078e0210 */
[----:B--2---:R-:W-:-:S04]  /*d60a0*/  PRMT R4, R26, 0x7632, R4 ;  /* 0x000076321a047816 */ /* 0x004fc80000000004 */
[----:B------:R0:W-:Y:S02]  /*d60b0*/  @P2 STG.E.U16 desc[UR60][R12.64], R26 ;  /* 0x0000001a0c002986 */ /* 0x0001e4000c10153c */
[----:B0-----:R-:W-:-:S05]  /*d60c0*/  IMAD.WIDE R12, R21, 0x2, R14 ;  /* 0x00000002150c7825 */ /* 0x001fca00078e020e */
[----:B------:R0:W-:Y:S01]  /*d60d0*/  @P4 STG.E.U16 desc[UR60][R12.64], R4 ;  /* 0x000000040c004986 */ /* 0x0001e2000c10153c */
[----:B---3--:R-:W-:Y:S01]  /*d60e0*/  PRMT R18, R19, 0x7632, R18 ;  /* 0x0000763213127816 */ /* 0x008fe20000000012 */
[C---:B0-----:R-:W-:Y:S02]  /*d60f0*/  IMAD.WIDE R4, R27.reuse, 0x2, R16 ;  /* 0x000000021b047825 */ /* 0x041fe400078e0210 */
[----:B------:R-:W2:Y:S04]  /*d6100*/  LDL.LU.64 R12, [R1+0x2cd0] ;  /* 0x002cd000010c7983 */ /* 0x000ea80000300a00 */
[----:B------:R0:W-:Y:S04]  /*d6110*/  @P0 STG.E.U16 desc[UR60][R4.64], R19 ;  /* 0x0000001304000986 */ /* 0x0001e8000c10153c */
[----:B------:R-:W3:Y:S04]  /*d6120*/  LDL.LU R21, [R1+0x918] ;  /* 0x0009180001157983 */ /* 0x000ee80000300800 */
[----:B------:R-:W4:Y:S01]  /*d6130*/  LDL.LU R26, [R1+0x8c] ;  /* 0x00008c00011a7983 */ /* 0x000f220000300800 */
[----:B0-----:R-:W-:-:S03]  /*d6140*/  IMAD.WIDE R4, R27, 0x2, R14 ;  /* 0x000000021b047825 */ /* 0x001fc600078e020e */
[----:B------:R-:W2:Y:S04]  /*d6150*/  LDL.LU R27, [R1+0x91c] ;  /* 0x00091c00011b7983 */ /* 0x000ea80000300800 */
[----:B------:R0:W-:Y:S04]  /*d6160*/  @P5 STG.E.U16 desc[UR60][R4.64], R18 ;  /* 0x0000001204005986 */ /* 0x0001e8000c10153c */
[----:B0-----:R-:W3:Y:S01]  /*d6170*/  LDL.LU.64 R4, [R1+0x2cc8] ;  /* 0x002cc80001047983 */ /* 0x001ee20000300a00 */
[----:B------:R-:W-:Y:S02]  /*d6180*/  LOP3.LUT P6, RZ, R7, 0x100, RZ, 0xc0, !PT ;  /* 0x0000010007ff7812 */ /* 0x000fe400078cc0ff */
[----:B------:R-:W-:-:S11]  /*d6190*/  LOP3.LUT R29, R29, 0xfdffffff, RZ, 0xc0, !PT ;  /* 0xfdffffff1d1d7812 */ /* 0x000fd600078ec0ff */
[----:B------:R-:W-:Y:S02]  /*d61a0*/  @P6 LOP3.LUT R29, R29, 0x2000000, RZ, 0xfc, !PT ;  /* 0x020000001d1d6812 */ /* 0x000fe400078efcff */
[----:B------:R-:W-:Y:S02]  /*d61b0*/  LOP3.LUT P6, RZ, R7, 0x40, RZ, 0xc0, !PT ;  /* 0x0000004007ff7812 */ /* 0x000fe400078cc0ff */
[----:B------:R-:W-:-:S11]  /*d61c0*/  LOP3.LUT R29, R29, 0xfbffffff, RZ, 0xc0, !PT ;  /* 0xfbffffff1d1d7812 */ /* 0x000fd600078ec0ff */
[----:B------:R-:W-:Y:S02]  /*d61d0*/  @P6 LOP3.LUT R29, R29, 0x4000000, RZ, 0xfc, !PT ;  /* 0x040000001d1d6812 */ /* 0x000fe400078efcff */
[----:B------:R-:W-:Y:S02]  /*d61e0*/  LOP3.LUT P6, RZ, R7, 0x10, RZ, 0xc0, !PT ;  /* 0x0000001007ff7812 */ /* 0x000fe400078cc0ff */
[----:B------:R-:W-:-:S11]  /*d61f0*/  LOP3.LUT R29, R29, 0xf7ffffff, RZ, 0xc0, !PT ;  /* 0xf7ffffff1d1d7812 */ /* 0x000fd600078ec0ff */
[----:B------:R-:W-:Y:S02]  /*d6200*/  @P6 LOP3.LUT R29, R29, 0x8000000, RZ, 0xfc, !PT ;  /* 0x080000001d1d6812 */ /* 0x000fe400078efcff */
[----:B------:R-:W-:Y:S02]  /*d6210*/  LOP3.LUT P6, RZ, R7, 0x4, RZ, 0xc0, !PT ;  /* 0x0000000407ff7812 */ /* 0x000fe400078cc0ff */
[----:B------:R-:W-:Y:S01]  /*d6220*/  LOP3.LUT R29, R29, 0xefffffff, RZ, 0xc0, !PT ;  /* 0xefffffff1d1d7812 */ /* 0x000fe200078ec0ff */
[----:B------:R-:W-:-:S10]  /*d6230*/  IMAD.WIDE R18, R20, 0x2, R16 ;  /* 0x0000000214127825 */ /* 0x000fd400078e0210 */
[----:B------:R-:W-:Y:S02]  /*d6240*/  @P6 LOP3.LUT R29, R29, 0x10000000, RZ, 0xfc, !PT ;  /* 0x100000001d1d6812 */ /* 0x000fe400078efcff */
[----:B------:R-:W-:-:S13]  /*d6250*/  LOP3.LUT P6, RZ, R8, 0x80000000, RZ, 0xc0, !PT ;  /* 0x8000000008ff7812 */ /* 0x000fda00078cc0ff */
[----:B------:R0:W-:Y:S01]  /*d6260*/  @P6 STG.E.U16 desc[UR60][R18.64], R11 ;  /* 0x0000000b12006986 */ /* 0x0001e2000c10153c */
[----:B------:R-:W-:Y:S01]  /*d6270*/  LOP3.LUT P6, RZ, R29, 0x10000000, RZ, 0xc0, !PT ;  /* 0x100000001dff7812 */ /* 0x000fe200078cc0ff */
[----:B0-----:R-:W-:Y:S02]  /*d6280*/  IMAD.WIDE R18, R20, 0x2, R14 ;  /* 0x0000000214127825 */ /* 0x001fe400078e020e */
[----:B------:R-:W2:Y:S01]  /*d6290*/  LDL.LU R20, [R1+0x920] ;  /* 0x0009200001147983 */ /* 0x000ea20000300800 */
[----:B---3--:R-:W-:Y:S02]  /*d62a0*/  PRMT R5, R11, 0x7632, R5 ;  /* 0x000076320b057816 */ /* 0x008fe40000000005 */
[----:B------:R-:W-:Y:S01]  /*d62b0*/  PRMT R4, R22, 0x7632, R4 ;  /* 0x0000763216047816 */ /* 0x000fe20000000004 */
[----:B------:R-:W3:Y:S06]  /*d62c0*/  LDL.LU R11, [R1+0xa0] ;  /* 0x0000a000010b7983 */ /* 0x000eec0000300800 */
[----:B------:R0:W-:Y:S01]  /*d62d0*/  @P6 STG.E.U16 desc[UR60][R18.64], R5 ;  /* 0x0000000512006986 */ /* 0x0001e2000c10153c */
[----:B------:R-:W-:Y:S01]  /*d62e0*/  LOP3.LUT P6, RZ, R29, 0x8000000, RZ, 0xc0, !PT ;  /* 0x080000001dff7812 */ /* 0x000fe200078cc0ff */
[----:B0-----:R-:W-:-:S12]  /*d62f0*/  IMAD.WIDE R18, R25, 0x2, R16 ;  /* 0x0000000219127825 */ /* 0x001fd800078e0210 */
[----:B------:R0:W-:Y:S01]  /*d6300*/  @P6 STG.E.U16 desc[UR60][R18.64], R22 ;  /* 0x0000001612006986 */ /* 0x0001e2000c10153c */
[----:B------:R-:W-:Y:S01]  /*d6310*/  LOP3.LUT P6, RZ, R29, 0x4000000, RZ, 0xc0, !PT ;  /* 0x040000001dff7812 */ /* 0x000fe200078cc0ff */
[----:B0-----:R-:W-:-:S12]  /*d6320*/  IMAD.WIDE R18, R25, 0x2, R14 ;  /* 0x0000000219127825 */ /* 0x001fd800078e020e */
[----:B------:R0:W-:Y:S01]  /*d6330*/  @P6 STG.E.U16 desc[UR60][R18.64], R4 ;  /* 0x0000000412006986 */ /* 0x0001e2000c10153c */
[----:B------:R-:W-:-:S03]  /*d6340*/  LOP3.LUT P6, RZ, R29, 0x2000000, RZ, 0xc0, !PT ;  /* 0x020000001dff7812 */ /* 0x000fc600078cc0ff */
[----:B0-----:R-:W4:Y:S01]  /*d6350*/  LDL.LU.64 R18, [R1+0x2cc0] ;  /* 0x002cc00001127983 */ /* 0x001f220000300a00 */
[----:B------:R-:W-:-:S09]  /*d6360*/  IMAD.WIDE R4, R23, 0x2, R16 ;  /* 0x0000000217047825 */ /* 0x000fd200078e0210 */
[----:B------:R0:W-:Y:S04]  /*d6370*/  @P6 STG.E.U16 desc[UR60][R4.64], R24 ;  /* 0x0000001804006986 */ /* 0x0001e8000c10153c */
[----:B0-----:R-:W2:Y:S01]  /*d6380*/  LDL.LU.64 R4, [R1+0x2cb8] ;  /* 0x002cb80001047983 */ /* 0x001ea20000300a00 */
[C---:B------:R-:W-:Y:S02]  /*d6390*/  LOP3.LUT P1, RZ, R7.reuse, 0x400, RZ, 0xc0, !PT ;  /* 0x0000040007ff7812 */ /* 0x040fe4000782c0ff */
[----:B------:R-:W-:Y:S01]  /*d63a0*/  LOP3.LUT P3, RZ, R7, 0x1000, RZ, 0xc0, !PT ;  /* 0x0000100007ff7812 */ /* 0x000fe2000786c0ff */
[----:B------:R-:W-:Y:S01]  /*d63b0*/  IMAD.WIDE R22, R23, 0x2, R14 ;  /* 0x0000000217167825 */ /* 0x000fe200078e020e */
[C---:B------:R-:W-:Y:S02]  /*d63c0*/  LOP3.LUT P2, RZ, R7.reuse, 0x8000, RZ, 0xc0, !PT ;  /* 0x0000800007ff7812 */ /* 0x040fe4000784c0ff */
[----:B------:R-:W-:-:S02]  /*d63d0*/  LOP3.LUT P4, RZ, R7, 0x10000, RZ, 0xc0, !PT ;  /* 0x0001000007ff7812 */ /* 0x000fc4000788c0ff */
[----:B----4-:R-:W-:-:S05]  /*d63e0*/  PRMT R19, R24, 0x7632, R19 ;  /* 0x0000763218137816 */ /* 0x010fca0000000013 */
[----:B------:R0:W-:Y:S01]  /*d63f0*/  @P1 STG.E.U16 desc[UR60][R22.64], R19 ;  /* 0x0000001316001986 */ /* 0x0001e2000c10153c */
[----:B------:R-:W-:Y:S01]  /*d6400*/  PRMT R18, R26, 0x7632, R18 ;  /* 0x000076321a127816 */ /* 0x000fe20000000012 */
[----:B0-----:R-:W-:-:S05]  /*d6410*/  IMAD.WIDE R22, R21, 0x2, R16 ;  /* 0x0000000215167825 */ /* 0x001fca00078e0210 */
[----:B------:R0:W-:Y:S01]  /*d6420*/  @P3 STG.E.U16 desc[UR60][R22.64], R26 ;  /* 0x0000001a16003986 */ /* 0x0001e2000c10153c */
[----:B--2---:R-:W-:Y:S01]  /*d6430*/  PRMT R5, R28, 0x7632, R5 ;  /* 0x000076321c057816 */ /* 0x004fe20000000005 */
[----:B0-----:R-:W-:-:S05]  /*d6440*/  IMAD.WIDE R22, R21, 0x2, R14 ;  /* 0x0000000215167825 */ /* 0x001fca00078e020e */
[----:B------:R0:W-:Y:S02]  /*d6450*/  @P2 STG.E.U16 desc[UR60][R22.64], R18 ;  /* 0x0000001216002986 */ /* 0x0001e4000c10153c */
[----:B0-----:R-:W-:-:S05]  /*d6460*/  IMAD.WIDE R18, R27, 0x2, R16 ;  /* 0x000000021b127825 */ /* 0x001fca00078e0210 */
[----:B------:R0:W-:Y:S04]  /*d6470*/  @P4 STG.E.U16 desc[UR60][R18.64], R28 ;  /* 0x0000001c12004986 */ /* 0x0001e8000c10153c */
[----:B0-----:R-:W2:Y:S04]  /*d6480*/  LDL.LU R28, [R1+0x2cb4] ;  /* 0x002cb400011c7983 */ /* 0x001ea80000300800 */
[----:B------:R-:W4:Y:S04]  /*d6490*/  LDL.LU R22, [R1+0x924] ;  /* 0x0009240001167983 */ /* 0x000f280000300800 */
[----:B------:R-:W2:Y:S04]  /*d64a0*/  LDL.LU R23, [R1+0x90] ;  /* 0x0000900001177983 */ /* 0x000ea80000300800 */
[----:B------:R-:W2:Y:S04]  /*d64b0*/  LDL.LU R21, [R1+0x928] ;  /* 0x0009280001157983 */ /* 0x000ea80000300800 */
[----:B------:R-:W2:Y:S01]  /*d64c0*/  LDL.LU R26, [R1+0xa4] ;  /* 0x0000a400011a7983 */ /* 0x000ea20000300800 */
[----:B------:R-:W-:-:S02]  /*d64d0*/  LOP3.LUT P0, RZ, R7, 0x80000, RZ, 0xc0, !PT ;  /* 0x0008000007ff7812 */ /* 0x000fc4000780c0ff */
[C---:B------:R-:W-:Y:S01]  /*d64e0*/  LOP3.LUT P5, RZ, R12.reuse, 0x1000000, RZ, 0xc0, !PT ;  /* 0x010000000cff7812 */ /* 0x040fe200078ac0ff */
[----:B------:R-:W-:Y:S01]  /*d64f0*/  IMAD.WIDE R18, R27, 0x2, R14 ;  /* 0x000000021b127825 */ /* 0x000fe200078e020e */
[C---:B------:R-:W-:Y:S01]  /*d6500*/  LOP3.LUT P3, RZ, R12.reuse, 0x4000000, RZ, 0xc0, !PT ;  /* 0x040000000cff7812 */ /* 0x040fe2000786c0ff */
[----:B------:R-:W2:Y:S01]  /*d6510*/  LDL.LU R25, [R1+0x92c] ;  /* 0x00092c0001197983 */ /* 0x000ea20000300800 */
[C---:B------:R-:W-:Y:S02]  /*d6520*/  LOP3.LUT P1, RZ, R12.reuse, 0x8000000, RZ, 0xc0, !PT ;  /* 0x080000000cff7812 */ /* 0x040fe4000782c0ff */
[----:B---3--:R-:W-:Y:S01]  /*d6530*/  PRMT R4, R11, 0x7632, R4 ;  /* 0x000076320b047816 */ /* 0x008fe20000000004 */
[----:B------:R-:W3:Y:S04]  /*d6540*/  LDL.LU R27, [R1+0x94] ;  /* 0x00009400011b7983 */ /* 0x000ee80000300800 */
[----:B------:R0:W-:Y:S01]  /*d6550*/  @P0 STG.E.U16 desc[UR60][R18.64], R5 ;  /* 0x0000000512000986 */ /* 0x0001e2000c10153c */
[----:B------:R-:W-:Y:S01]  /*d6560*/  LOP3.LUT P4, RZ, R12, 0x10000000, RZ, 0xc0, !PT ;  /* 0x100000000cff7812 */ /* 0x000fe2000788c0ff */
[----:B0-----:R-:W-:-:S05]  /*d6570*/  IMAD.WIDE R18, R20, 0x2, R16 ;  /* 0x0000000214127825 */ /* 0x001fca00078e0210 */
[----:B------:R0:W-:Y:S01]  /*d6580*/  @P5 STG.E.U16 desc[UR60][R18.64], R11 ;  /* 0x0000000b12005986 */ /* 0x0001e2000c10153c */
[----:B------:R-:W-:Y:S01]  /*d6590*/  LOP3.LUT P2, RZ, R12, 0x20000000, RZ, 0xc0, !PT ;  /* 0x200000000cff7812 */ /* 0x000fe2000784c0ff */
[----:B0-----:R-:W-:-:S05]  /*d65a0*/  IMAD.WIDE R18, R20, 0x2, R14 ;  /* 0x0000000214127825 */ /* 0x001fca00078e020e */
[----:B------:R0:W-:Y:S01]  /*d65b0*/  @P3 STG.E.U16 desc[UR60][R18.64], R4 ;  /* 0x0000000412003986 */ /* 0x0001e2000c10153c */
[----:B------:R-:W-:-:S03]  /*d65c0*/  LOP3.LUT P5, RZ, R12, 0x40000000, RZ, 0xc0, !PT ;  /* 0x400000000cff7812 */ /* 0x000fc600078ac0ff */
[----:B------:R-:W-:Y:S04]  /*d65d0*/  STL [R1+0x2b10], R12 ;  /* 0x002b100c01007387 */ /* 0x000fe80000100800 */
[----:B0-----:R-:W3:Y:S04]  /*d65e0*/  LDL.LU R19, [R1+0x930] ;  /* 0x0009300001137983 */ /* 0x001ee80000300800 */
[----:B------:R-:W3:Y:S04]  /*d65f0*/  LDL.LU R11, [R1+0xa8] ;  /* 0x0000a800010b7983 */ /* 0x000ee80000300800 */
[----:B------:R-:W3:Y:S01]  /*d6600*/  LDL.LU R24, [R1+0x934] ;  /* 0x0009340001187983 */ /* 0x000ee20000300800 */
[----:B----4-:R-:W-:Y:S01]  /*d6610*/  IMAD.WIDE R4, R22, 0x2, R16 ;  /* 0x0000000216047825 */ /* 0x010fe200078e0210 */
[----:B--2---:R-:W-:-:S04]  /*d6620*/  PRMT R3, R23, 0x7632, R3 ;  /* 0x0000763217037816 */ /* 0x004fc80000000003 */
[----:B------:R0:W-:Y:S02]  /*d6630*/  @P1 STG.E.U16 desc[UR60][R4.64], R23 ;  /* 0x0000001704001986 */ /* 0x0001e4000c10153c */
[----:B0-----:R-:W-:Y:S01]  /*d6640*/  IMAD.WIDE R4, R22, 0x2, R14 ;  /* 0x0000000216047825 */ /* 0x001fe200078e020e */
[----:B------:R-:W-:Y:S01]  /*d6650*/  PRMT R2, R26, 0x7632, R2 ;  /* 0x000076321a027816 */ /* 0x000fe20000000002 */
[----:B------:R-:W2:Y:S04]  /*d6660*/  LDL.LU R22, [R1+0x98] ;  /* 0x0000980001167983 */ /* 0x000ea80000300800 */
[----:B------:R0:W-:Y:S04]  /*d6670*/  @P4 STG.E.U16 desc[UR60][R4.64], R3 ;  /* 0x0000000304004986 */ /* 0x0001e8000c10153c */
[----:B------:R-:W4:Y:S04]  /*d6680*/  LDL.LU R23, [R1+0x938] ;  /* 0x0009380001177983 */ /* 0x000f280000300800 */
[----:B------:R-:W4:Y:S01]  /*d6690*/  LDL.LU R20, [R1+0xac] ;  /* 0x0000ac0001147983 */ /* 0x000f220000300800 */
[----:B0-----:R-:W-:-:S05]  /*d66a0*/  IMAD.WIDE R4, R21, 0x2, R16 ;  /* 0x0000000215047825 */ /* 0x001fca00078e0210 */
[----:B------:R0:W-:Y:S02]  /*d66b0*/  @P2 STG.E.U16 desc[UR60][R4.64], R26 ;  /* 0x0000001a04002986 */ /* 0x0001e4000c10153c */
[----:B0-----:R-:W-:-:S05]  /*d66c0*/  IMAD.WIDE R4, R21, 0x2, R14 ;  /* 0x0000000215047825 */ /* 0x001fca00078e020e */
[----:B------:R0:W-:Y:S04]  /*d66d0*/  @P5 STG.E.U16 desc[UR60][R4.64], R2 ;  /* 0x0000000204005986 */ /* 0x0001e8000c10153c */
[----:B0-----:R-:W2:Y:S01]  /*d66e0*/  LDL.LU R4, [R1+0x2cb0] ;  /* 0x002cb00001047983 */ /* 0x001ea20000300800 */
[----:B------:R-:W-:Y:S02]  /*d66f0*/  LOP3.LUT P6, RZ, R28, 0x8, RZ, 0xc0, !PT ;  /* 0x000000081cff7812 */ /* 0x000fe400078cc0ff */
[----:B------:R-:W-:Y:S01]  /*d6700*/  LOP3.LUT R29, R29, 0xffdfffff, RZ, 0xc0, !PT ;  /* 0xffdfffff1d1d7812 */ /* 0x000fe200078ec0ff */
[----:B------:R-:W-:Y:S01]  /*d6710*/  IMAD.WIDE R2, R25, 0x2, R16 ;  /* 0x0000000219027825 */ /* 0x000fe200078e0210 */
[----:B------:R-:W4:Y:S04]  /*d6720*/  LDL.LU R21, [R1+0x93c] ;  /* 0x00093c0001157983 */ /* 0x000f280000300800 */
[----:B------:R-:W4:Y:S05]  /*d6730*/  LDL.LU R26, [R1+0x9c] ;  /* 0x00009c00011a7983 */ /* 0x000f2a0000300800 */
[----:B------:R-:W-:-:S02]  /*d6740*/  @P6 LOP3.LUT R29, R29, 0x200000, RZ, 0xfc, !PT ;  /* 0x002000001d1d6812 */ /* 0x000fc400078efcff */
        /* <DEDUP_REMOVED lines=9> */
[----:B------:R-:W-:-:S13]  /*d67e0*/  LOP3.LUT P6, RZ, R12, 0x80000000, RZ, 0xc0, !PT ;  /* 0x800000000cff7812 */ /* 0x000fda00078cc0ff */
[----:B---3--:R0:W-:Y:S01]  /*d67f0*/  @P6 STG.E.U16 desc[UR60][R2.64], R27 ;  /* 0x0000001b02006986 */ /* 0x0081e2000c10153c */
[----:B------:R-:W-:Y:S01]  /*d6800*/  LOP3.LUT P6, RZ, R29, 0x1000000, RZ, 0xc0, !PT ;  /* 0x010000001dff7812 */ /* 0x000fe200078cc0ff */
[----:B0-----:R-:W-:Y:S01]  /*d6810*/  IMAD.WIDE R2, R25, 0x2, R14 ;  /* 0x0000000219027825 */ /* 0x001fe200078e020e */
[----:B--2---:R-:W-:-:S11]  /*d6820*/  PRMT R4, R27, 0x7632, R4 ;  /* 0x000076321b047816 */ /* 0x004fd60000000004 */
[----:B------:R0:W-:Y:S01]  /*d6830*/  @P6 STG.E.U16 desc[UR60][R2.64], R4 ;  /* 0x0000000402006986 */ /* 0x0001e2000c10153c */
[----:B------:R-:W-:Y:S01]  /*d6840*/  LOP3.LUT P6, RZ, R29, 0x800000, RZ, 0xc0, !PT ;  /* 0x008000001dff7812 */ /* 0x000fe200078cc0ff */
[----:B0-----:R-:W-:Y:S02]  /*d6850*/  IMAD.WIDE R4, R19, 0x2, R16 ;  /* 0x0000000213047825 */ /* 0x001fe400078e0210 */
[----:B------:R-:W2:Y:S04]  /*d6860*/  LDL.LU.64 R2, [R1+0x2ca8] ;  /* 0x002ca80001027983 */ /* 0x000ea80000300a00 */
[----:B------:R-:W3:Y:S04]  /*d6870*/  LDL.LU R25, [R1+0x940] ;  /* 0x0009400001197983 */ /* 0x000ee80000300800 */
[----:B------:R-:W3:Y:S04]  /*d6880*/  LDL.LU R27, [R1+0xc0] ;  /* 0x0000c000011b7983 */ /* 0x000ee80000300800 */
[----:B------:R0:W-:Y:S04]  /*d6890*/  @P6 STG.E.U16 desc[UR60][R4.64], R11 ;  /* 0x0000000b04006986 */ /* 0x0001e8000c10153c */
[----:B0-----:R-:W4:Y:S01]  /*d68a0*/  LDL.LU.64 R4, [R1+0x2ca0] ;  /* 0x002ca00001047983 */ /* 0x001f220000300a00 */
[----:B------:R-:W-:Y:S01]  /*d68b0*/  LOP3.LUT P6, RZ, R29, 0x400000, RZ, 0xc0, !PT ;  /* 0x004000001dff7812 */ /* 0x000fe200078cc0ff */
[----:B------:R-:W-:Y:S01]  /*d68c0*/  IMAD.WIDE R18, R19, 0x2, R14 ;  /* 0x0000000213127825 */ /* 0x000fe200078e020e */
[----:B------:R-:W-:-:S02]  /*d68d0*/  LOP3.LUT P0, RZ, R28, 0x10, RZ, 0xc0, !PT ;  /* 0x000000101cff7812 */ /* 0x000fc4000780c0ff */
[----:B------:R-:W-:Y:S02]  /*d68e0*/  LOP3.LUT P3, RZ, R28, 0x20, RZ, 0xc0, !PT ;  /* 0x000000201cff7812 */ /* 0x000fe4000786c0ff */
[----:B----4-:R-:W-:Y:S02]  /*d68f0*/  PRMT R5, R11, 0x7632, R5 ;  /* 0x000076320b057816 */ /* 0x010fe40000000005 */
[----:B------:R-:W-:Y:S01]  /*d6900*/  PRMT R4, R22, 0x7632, R4 ;  /* 0x0000763216047816 */ /* 0x000fe20000000004 */
[----:B------:R-:W4:Y:S04]  /*d6910*/  LDL.LU R11, [R1+0x2c9c] ;  /* 0x002c9c00010b7983 */ /* 0x000f280000300800 */
[----:B------:R0:W-:Y:S01]  /*d6920*/  @P6 STG.E.U16 desc[UR60][R18.64], R5 ;  /* 0x0000000512006986 */ /* 0x0001e2000c10153c */
[----:B------:R-:W-:Y:S01]  /*d6930*/  LOP3.LUT P6, RZ, R29, 0x200000, RZ, 0xc0, !PT ;  /* 0x002000001dff7812 */ /* 0x000fe200078cc0ff */
[----:B0-----:R-:W-:-:S12]  /*d6940*/  IMAD.WIDE R18, R24, 0x2, R16 ;  /* 0x0000000218127825 */ /* 0x001fd800078e0210 */
[----:B------:R0:W-:Y:S02]  /*d6950*/  @P6 STG.E.U16 desc[UR60][R18.64], R22 ;  /* 0x0000001612006986 */ /* 0x0001e4000c10153c */
[----:B0-----:R-:W-:-:S05]  /*d6960*/  IMAD.WIDE R18, R24, 0x2, R14 ;  /* 0x0000000218127825 */ /* 0x001fca00078e020e */
[----:B------:R0:W-:Y:S02]  /*d6970*/  @P0 STG.E.U16 desc[UR60][R18.64], R4 ;  /* 0x0000000412000986 */ /* 0x0001e4000c10153c */
[----:B0-----:R-:W-:Y:S02]  /*d6980*/  IMAD.WIDE R4, R23, 0x2, R16 ;  /* 0x0000000217047825 */ /* 0x001fe400078e0210 */
[----:B------:R-:W4:Y:S04]  /*d6990*/  LDL.LU R18, [R1+0x2c98] ;  /* 0x002c980001127983 */ /* 0x000f280000300800 */
[----:B------:R0:W-:Y:S04]  /*d69a0*/  @P3 STG.E.U16 desc[UR60][R4.64], R20 ;  /* 0x0000001404003986 */ /* 0x0001e8000c10153c */
[----:B0-----:R-:W4:Y:S01]  /*d69b0*/  LDL.LU R4, [R1+0x2c94] ;  /* 0x002c940001047983 */ /* 0x001f220000300800 */
[----:B------:R-:W-:-:S02]  /*d69c0*/  LOP3.LUT P1, RZ, R28, 0x40, RZ, 0xc0, !PT ;  /* 0x000000401cff7812 */ /* 0x000fc4000782c0ff */
[C---:B------:R-:W-:Y:S01]  /*d69d0*/  LOP3.LUT P4, RZ, R28.reuse, 0x80, RZ, 0xc0, !PT ;  /* 0x000000801cff7812 */ /* 0x040fe2000788c0ff */
[----:B------:R-:W-:Y:S01]  /*d69e0*/  IMAD.WIDE R22, R23, 0x2, R14 ;  /* 0x0000000217167825 */ /* 0x000fe200078e020e */
[C---:B------:R-:W-:Y:S02]  /*d69f0*/  LOP3.LUT P2, RZ, R28.reuse, 0x100, RZ, 0xc0, !PT ;  /* 0x000001001cff7812 */ /* 0x040fe4000784c0ff */
[----:B------:R-:W-:Y:S02]  /*d6a00*/  LOP3.LUT P5, RZ, R28, 0x200, RZ, 0xc0, !PT ;  /* 0x000002001cff7812 */ /* 0x000fe400078ac0ff */
[----:B--2---:R-:W-:Y:S02]  /*d6a10*/  PRMT R3, R26, 0x7632, R3 ;  /* 0x000076321a037816 */ /* 0x004fe40000000003 */
[----:B------:R-:W-:Y:S02]  /*d6a20*/  LOP3.LUT P3, RZ, R28, 0x400, RZ, 0xc0, !PT ;  /* 0x000004001cff7812 */ /* 0x000fe4000786c0ff */
[----:B---3--:R-:W-:-:S02]  /*d6a30*/  PRMT R2, R27, 0x7632, R2 ;  /* 0x000076321b027816 */ /* 0x008fc40000000002 */
[----:B----4-:R-:W-:Y:S02]  /*d6a40*/  PRMT R4, R20, 0x7632, R4 ;  /* 0x0000763214047816 */ /* 0x010fe40000000004 */
[----:B------:R-:W2:Y:S04]  /*d6a50*/  LDL.LU R20, [R1+0x944] ;  /* 0x0009440001147983 */ /* 0x000ea80000300800 */
[----:B------:R0:W-:Y:S02]  /*d6a60*/  @P1 STG.E.U16 desc[UR60][R22.64], R4 ;  /* 0x0000000416001986 */ /* 0x0001e4000c10153c */
[C---:B0-----:R-:W-:Y:S02]  /*d6a70*/  IMAD.WIDE R4, R21.reuse, 0x2, R16 ;  /* 0x0000000215047825 */ /* 0x041fe400078e0210 */
[----:B------:R-:W3:Y:S04]  /*d6a80*/  LDL.LU R22, [R1+0xb0] ;  /* 0x0000b00001167983 */ /* 0x000ee80000300800 */
[----:B------:R0:W-:Y:S04]  /*d6a90*/  @P4 STG.E.U16 desc[UR60][R4.64], R26 ;  /* 0x0000001a04004986 */ /* 0x0001e8000c10153c */
[----:B------:R-:W4:Y:S01]  /*d6aa0*/  LDL.LU R23, [R1+0x948] ;  /* 0x0009480001177983 */ /* 0x000f220000300800 */
[----:B0-----:R-:W-:-:S03]  /*d6ab0*/  IMAD.WIDE R4, R21, 0x2, R14 ;  /* 0x0000000215047825 */ /* 0x001fc600078e020e */
[----:B------:R-:W4:Y:S04]  /*d6ac0*/  LDL.LU R21, [R1+0xc4] ;  /* 0x0000c40001157983 */ /* 0x000f280000300800 */
[----:B------:R0:W-:Y:S04]  /*d6ad0*/  @P2 STG.E.U16 desc[UR60][R4.64], R3 ;  /* 0x0000000304002986 */ /* 0x0001e8000c10153c */
[----:B------:R-:W4:Y:S04]  /*d6ae0*/  LDL.LU R24, [R1+0x94c] ;  /* 0x00094c0001187983 */ /* 0x000f280000300800 */
[----:B------:R-:W4:Y:S01]  /*d6af0*/  LDL.LU R26, [R1+0xb4] ;  /* 0x0000b400011a7983 */ /* 0x000f220000300800 */
[----:B0-----:R-:W-:-:S05]  /*d6b00*/  IMAD.WIDE R4, R25, 0x2, R16 ;  /* 0x0000000219047825 */ /* 0x001fca00078e0210 */
[----:B------:R0:W-:Y:S02]  /*d6b10*/  @P5 STG.E.U16 desc[UR60][R4.64], R27 ;  /* 0x0000001b04005986 */ /* 0x0001e4000c10153c */
[----:B0-----:R-:W-:-:S05]  /*d6b20*/  IMAD.WIDE R4, R25, 0x2, R14 ;  /* 0x0000000219047825 */ /* 0x001fca00078e020e */
[----:B------:R0:W-:Y:S04]  /*d6b30*/  @P3 STG.E.U16 desc[UR60][R4.64], R2 ;  /* 0x0000000204003986 */ /* 0x0001e8000c10153c */
[----:B0-----:R-:W4:Y:S01]  /*d6b40*/  LDL.LU R4, [R1+0x2c90] ;  /* 0x002c900001047983 */ /* 0x001f220000300800 */
[C---:B------:R-:W-:Y:S02]  /*d6b50*/  LOP3.LUT P0, RZ, R28.reuse, 0x800, RZ, 0xc0, !PT ;  /* 0x000008001cff7812 */ /* 0x040fe4000780c0ff */
[----:B------:R-:W-:Y:S01]  /*d6b60*/  LOP3.LUT P4, RZ, R28, 0x1000, RZ, 0xc0, !PT ;  /* 0x000010001cff7812 */ /* 0x000fe2000788c0ff */
[----:B------:R-:W4:Y:S04]  /*d6b70*/  LDL.LU R27, [R1+0x950] ;  /* 0x00095000011b7983 */ /* 0x000f280000300800 */
[----:B------:R-:W4:Y:S04]  /*d6b80*/  LDL.LU R19, [R1+0xc8] ;  /* 0x0000c80001137983 */ /* 0x000f280000300800 */
[----:B------:R-:W4:Y:S01]  /*d6b90*/  LDL.LU R25, [R1+0x954] ;  /* 0x0009540001197983 */ /* 0x000f220000300800 */
[----:B--2---:R-:W-:-:S05]  /*d6ba0*/  IMAD.WIDE R2, R20, 0x2, R16 ;  /* 0x0000000214027825 */ /* 0x004fca00078e0210 */
[----:B---3--:R0:W-:Y:S02]  /*d6bb0*/  @P0 STG.E.U16 desc[UR60][R2.64], R22 ;  /* 0x0000001602000986 */ /* 0x0081e4000c10153c */
[----:B0-----:R-:W-:Y:S02]  /*d6bc0*/  IMAD.WIDE R2, R20, 0x2, R14 ;  /* 0x0000000214027825 */ /* 0x001fe400078e020e */
[----:B------:R-:W2:Y:S01]  /*d6bd0*/  LDL.LU R20, [R1+0xb8] ;  /* 0x0000b80001147983 */ /* 0x000ea20000300800 */
[----:B----4-:R-:W-:-:S05]  /*d6be0*/  PRMT R4, R22, 0x7632, R4 ;  /* 0x0000763216047816 */ /* 0x010fca0000000004 */
[----:B------:R0:W-:Y:S04]  /*d6bf0*/  @P4 STG.E.U16 desc[UR60][R2.64], R4 ;  /* 0x0000000402004986 */ /* 0x0001e8000c10153c */
[----:B0-----:R-:W3:Y:S01]  /*d6c00*/  LDL.LU.64 R2, [R1+0x2c88] ;  /* 0x002c880001027983 */ /* 0x001ee20000300a00 */
[C---:B------:R-:W-:Y:S02]  /*d6c10*/  LOP3.LUT P6, RZ, R28.reuse, 0x80000, RZ, 0xc0, !PT ;  /* 0x000800001cff7812 */ /* 0x040fe400078cc0ff */
[----:B------:R-:W-:Y:S02]  /*d6c20*/  LOP3.LUT R29, R29, 0xfffdffff, RZ, 0xc0, !PT ;  /* 0xfffdffff1d1d7812 */ /* 0x000fe400078ec0ff */
[C---:B------:R-:W-:Y:S02]  /*d6c30*/  LOP3.LUT P1, RZ, R28.reuse, 0x2000, RZ, 0xc0, !PT ;  /* 0x000020001cff7812 */ /* 0x040fe4000782c0ff */
[----:B------:R-:W-:Y:S01]  /*d6c40*/  LOP3.LUT P5, RZ, R28, 0x4000, RZ, 0xc0, !PT ;  /* 0x000040001cff7812 */ /* 0x000fe200078ac0ff */
[----:B------:R-:W-:Y:S01]  /*d6c50*/  IMAD.WIDE R4, R23, 0x2, R16 ;  /* 0x0000000217047825 */ /* 0x000fe200078e0210 */
        /* <DEDUP_REMOVED lines=10> */
[----:B------:R0:W-:Y:S10]  /*d6d00*/  @P1 STG.E.U16 desc[UR60][R4.64], R21 ;  /* 0x0000001504001986 */ /* 0x0001f4000c10153c */
[----:B------:R-:W-:-:S02]  /*d6d10*/  @P6 LOP3.LUT R29, R29, 0x100000, RZ, 0xfc, !PT ;  /* 0x001000001d1d6812 */ /* 0x000fc400078efcff */
[----:B------:R-:W-:Y:S01]  /*d6d20*/  LOP3.LUT P6, RZ, R28, 0x8000, RZ, 0xc0, !PT ;  /* 0x000080001cff7812 */ /* 0x000fe200078cc0ff */
[----:B0-----:R-:W-:Y:S02]  /*d6d30*/  IMAD.WIDE R4, R23, 0x2, R14 ;  /* 0x0000000217047825 */ /* 0x001fe400078e020e */
[----:B------:R-:W4:Y:S01]  /*d6d40*/  LDL.LU R23, [R1+0x95c] ;  /* 0x00095c0001177983 */ /* 0x000f220000300800 */
[----:B------:R-:W-:Y:S02]  /*d6d50*/  PRMT R18, R19, 0x7632, R18 ;  /* 0x0000763213127816 */ /* 0x000fe40000000012 */
[----:B---3--:R-:W-:Y:S02]  /*d6d60*/  PRMT R3, R21, 0x7632, R3 ;  /* 0x0000763215037816 */ /* 0x008fe40000000003 */
[----:B------:R-:W-:Y:S01]  /*d6d70*/  PRMT R2, R26, 0x7632, R2 ;  /* 0x000076321a027816 */ /* 0x000fe20000000002 */
[----:B------:R-:W3:Y:S04]  /*d6d80*/  LDL.LU R21, [R1+0xbc] ;  /* 0x0000bc0001157983 */ /* 0x000ee80000300800 */
[----:B------:R0:W-:Y:S02]  /*d6d90*/  @P5 STG.E.U16 desc[UR60][R4.64], R3 ;  /* 0x0000000304005986 */ /* 0x0001e4000c10153c */
[----:B0-----:R-:W-:-:S05]  /*d6da0*/  IMAD.WIDE R4, R24, 0x2, R16 ;  /* 0x0000000218047825 */ /* 0x001fca00078e0210 */
[----:B------:R0:W-:Y:S01]  /*d6db0*/  @P6 STG.E.U16 desc[UR60][R4.64], R26 ;  /* 0x0000001a04006986 */ /* 0x0001e2000c10153c */
[----:B------:R-:W-:Y:S01]  /*d6dc0*/  LOP3.LUT P6, RZ, R29, 0x100000, RZ, 0xc0, !PT ;  /* 0x001000001dff7812 */ /* 0x000fe200078cc0ff */
[----:B0-----:R-:W-:-:S12]  /*d6dd0*/  IMAD.WIDE R4, R24, 0x2, R14 ;  /* 0x0000000218047825 */ /* 0x001fd800078e020e */
[----:B------:R0:W-:Y:S01]  /*d6de0*/  @P6 STG.E.U16 desc[UR60][R4.64], R2 ;  /* 0x0000000204006986 */ /* 0x0001e2000c10153c */
[----:B------:R-:W-:Y:S01]  /*d6df0*/  LOP3.LUT P6, RZ, R29, 0x80000, RZ, 0xc0, !PT ;  /* 0x000800001dff7812 */ /* 0x000fe200078cc0ff */
[----:B0-----:R-:W-:Y:S02]  /*d6e00*/  IMAD.WIDE R2, R27, 0x2, R16 ;  /* 0x000000021b027825 */ /* 0x001fe400078e0210 */
[----:B------:R-:W4:Y:S10]  /*d6e10*/  LDL.LU R4, [R1+0x2c80] ;  /* 0x002c800001047983 */ /* 0x000f340000300800 */
[----:B------:R0:W-:Y:S01]  /*d6e20*/  @P6 STG.E.U16 desc[UR60][R2.64], R19 ;  /* 0x0000001302006986 */ /* 0x0001e2000c10153c */
[----:B------:R-:W-:Y:S01]  /*d6e30*/  LOP3.LUT P6, RZ, R29, 0x40000, RZ, 0xc0, !PT ;  /* 0x000400001dff7812 */ /* 0x000fe200078cc0ff */
[----:B------:R-:W-:-:S02]  /*d6e40*/  IMAD.WIDE R26, R27, 0x2, R14 ;  /* 0x000000021b1a7825 */ /* 0x000fc400078e020e */
[----:B------:R-:W3:Y:S04]  /*d6e50*/  LDL.LU R5, [R1+0x960] ;  /* 0x0009600001057983 */ /* 0x000ee80000300800 */
[----:B------:R-:W3:Y:S04]  /*d6e60*/  LDL.LU R24, [R1+0xe0] ;  /* 0x0000e00001187983 */ /* 0x000ee80000300800 */
[----:B0-----:R-:W3:Y:S04]  /*d6e70*/  LDL.LU.64 R2, [R1+0x2c78] ;  /* 0x002c780001027983 */ /* 0x001ee80000300a00 */
[----:B------:R0:W-:Y:S04]  /*d6e80*/  @P6 STG.E.U16 desc[UR60][R26.64], R18 ;  /* 0x000000121a006986 */ /* 0x0001e8000c10153c */
[----:B0-----:R-:W3:Y:S01]  /*d6e90*/  LDL.LU.64 R26, [R1+0x2c70] ;  /* 0x002c7000011a7983 */ /* 0x001ee20000300a00 */
[----:B------:R-:W-:-:S02]  /*d6ea0*/  LOP3.LUT P6, RZ, R29, 0x20000, RZ, 0xc0, !PT ;  /* 0x000200001dff7812 */ /* 0x000fc400078cc0ff */
[C---:B------:R-:W-:Y:S01]  /*d6eb0*/  LOP3.LUT P2, RZ, R28.reuse, 0x100000, RZ, 0xc0, !PT ;  /* 0x001000001cff7812 */ /* 0x040fe2000784c0ff */
[----:B------:R-:W-:Y:S01]  /*d6ec0*/  IMAD.WIDE R18, R25, 0x2, R16 ;  /* 0x0000000219127825 */ /* 0x000fe200078e0210 */
[----:B------:R-:W-:-:S09]  /*d6ed0*/  LOP3.LUT P3, RZ, R28, 0x200000, RZ, 0xc0, !PT ;  /* 0x002000001cff7812 */ /* 0x000fd2000786c0ff */
[----:B--2---:R0:W-:Y:S02]  /*d6ee0*/  @P6 STG.E.U16 desc[UR60][R18.64], R20 ;  /* 0x0000001412006986 */ /* 0x0041e4000c10153c */
[----:B0-----:R-:W-:Y:S01]  /*d6ef0*/  IMAD.WIDE R18, R25, 0x2, R14 ;  /* 0x0000000219127825 */ /* 0x001fe200078e020e */
[C---:B------:R-:W-:Y:S02]  /*d6f00*/  LOP3.LUT P0, RZ, R28.reuse, 0x400000, RZ, 0xc0, !PT ;  /* 0x004000001cff7812 */ /* 0x040fe4000780c0ff */
[----:B------:R-:W-:Y:S02]  /*d6f10*/  LOP3.LUT P4, RZ, R28, 0x800000, RZ, 0xc0, !PT ;  /* 0x008000001cff7812 */ /* 0x000fe4000788c0ff */
[----:B----4-:R-:W-:-:S05]  /*d6f20*/  PRMT R4, R20, 0x7632, R4 ;  /* 0x0000763214047816 */ /* 0x010fca0000000004 */
[----:B------:R0:W-:Y:S02]  /*d6f30*/  @P2 STG.E.U16 desc[UR60][R18.64], R4 ;  /* 0x0000000412002986 */ /* 0x0001e4000c10153c */
[----:B0-----:R-:W-:-:S05]  /*d6f40*/  IMAD.WIDE R18, R22, 0x2, R16 ;  /* 0x0000000216127825 */ /* 0x001fca00078e0210 */
[----:B---3--:R0:W-:Y:S01]  /*d6f50*/  @P3 STG.E.U16 desc[UR60][R18.64], R27 ;  /* 0x0000001b12003986 */ /* 0x0081e2000c10153c */
[----:B------:R-:W-:-:S03]  /*d6f60*/  PRMT R3, R27, 0x7632, R3 ;  /* 0x000076321b037816 */ /* 0x000fc60000000003 */
[----:B0-----:R-:W2:Y:S01]  /*d6f70*/  LDL.LU R27, [R1+0x2c68] ;  /* 0x002c6800011b7983 */ /* 0x001ea20000300800 */
[----:B------:R-:W-:-:S03]  /*d6f80*/  IMAD.WIDE R18, R22, 0x2, R14 ;  /* 0x0000000216127825 */ /* 0x000fc600078e020e */
[----:B------:R-:W3:Y:S04]  /*d6f90*/  LDL.LU R20, [R1+0x964] ;  /* 0x0009640001147983 */ /* 0x000ee80000300800 */
[----:B------:R0:W-:Y:S04]  /*d6fa0*/  @P0 STG.E.U16 desc[UR60][R18.64], R3 ;  /* 0x0000000312000986 */ /* 0x0001e8000c10153c */
[----:B------:R-:W4:Y:S01]  /*d6fb0*/  LDL.LU R22, [R1+0xd0] ;  /* 0x0000d00001167983 */ /* 0x000f220000300800 */
[----:B0-----:R-:W-:-:S05]  /*d6fc0*/  IMAD.WIDE R18, R23, 0x2, R16 ;  /* 0x0000000217127825 */ /* 0x001fca00078e0210 */
[----:B------:R0:W-:Y:S01]  /*d6fd0*/  @P4 STG.E.U16 desc[UR60][R18.64], R21 ;  /* 0x0000001512004986 */ /* 0x0001e2000c10153c */
[----:B------:R-:W-:Y:S01]  /*d6fe0*/  PRMT R2, R21, 0x7632, R2 ;  /* 0x0000763215027816 */ /* 0x000fe20000000002 */
[----:B0-----:R-:W-:Y:S02]  /*d6ff0*/  IMAD.WIDE R18, R23, 0x2, R14 ;  /* 0x0000000217127825 */ /* 0x001fe400078e020e */
[----:B------:R-:W4:Y:S04]  /*d7000*/  LDL.LU R23, [R1+0x968] ;  /* 0x0009680001177983 */ /* 0x000f280000300800 */
[----:B------:R-:W4:Y:S01]  /*d7010*/  LDL.LU R21, [R1+0xe4] ;  /* 0x0000e40001157983 */ /* 0x000f220000300800 */
[----:B------:R-:W-:Y:S02]  /*d7020*/  LOP3.LUT P1, RZ, R28, 0x1000000, RZ, 0xc0, !PT ;  /* 0x010000001cff7812 */ /* 0x000fe4000782c0ff */
[----:B------:R-:W-:-:S11]  /*d7030*/  LOP3.LUT R29, R29, 0xffffdfff, RZ, 0xc0, !PT ;  /* 0xffffdfff1d1d7812 */ /* 0x000fd600078ec0ff */
[----:B------:R0:W-:Y:S04]  /*d7040*/  @P1 STG.E.U16 desc[UR60][R18.64], R2 ;  /* 0x0000000212001986 */ /* 0x0001e8000c10153c */
[----:B0-----:R-:W4:Y:S04]  /*d7050*/  LDL.LU R18, [R1+0x96c] ;  /* 0x00096c0001127983 */ /* 0x001f280000300800 */
[----:B------:R-:W4:Y:S04]  /*d7060*/  LDL.LU R25, [R1+0xd4] ;  /* 0x0000d40001197983 */ /* 0x000f280000300800 */
[----:B------:R-:W4:Y:S04]  /*d7070*/  LDL.LU R19, [R1+0x970] ;  /* 0x0009700001137983 */ /* 0x000f280000300800 */
[----:B------:R-:W4:Y:S01]  /*d7080*/  LDL.LU R4, [R1+0xe8] ;  /* 0x0000e80001047983 */ /* 0x000f220000300800 */
[C---:B------:R-:W-:Y:S01]  /*d7090*/  LOP3.LUT P5, RZ, R28.reuse, 0x2000000, RZ, 0xc0, !PT ;  /* 0x020000001cff7812 */ /* 0x040fe200078ac0ff */
[----:B------:R-:W-:Y:S01]  /*d70a0*/  IMAD.WIDE R2, R5, 0x2, R16 ;  /* 0x0000000205027825 */ /* 0x000fe200078e0210 */
[----:B------:R-:W-:-:S02]  /*d70b0*/  LOP3.LUT P3, RZ, R28, 0x4000000, RZ, 0xc0, !PT ;  /* 0x040000001cff7812 */ /* 0x000fc4000786c0ff */
[C---:B------:R-:W-:Y:S02]  /*d70c0*/  LOP3.LUT P2, RZ, R28.reuse, 0x8000000, RZ, 0xc0, !PT ;  /* 0x080000001cff7812 */ /* 0x040fe4000784c0ff */
[C---:B------:R-:W-:Y:S02]  /*d70d0*/  LOP3.LUT P4, RZ, R28.reuse, 0x10000000, RZ, 0xc0, !PT ;  /* 0x100000001cff7812 */ /* 0x040fe4000788c0ff */
[----:B------:R-:W-:-:S05]  /*d70e0*/  LOP3.LUT P0, RZ, R28, 0x20000000, RZ, 0xc0, !PT ;  /* 0x200000001cff7812 */ /* 0x000fca000780c0ff */
[----:B------:R0:W-:Y:S01]  /*d70f0*/  @P5 STG.E.U16 desc[UR60][R2.64], R24 ;  /* 0x0000001802005986 */ /* 0x0001e2000c10153c */
[----:B------:R-:W-:Y:S01]  /*d7100*/  LOP3.LUT P5, RZ, R28, 0x40000000, RZ, 0xc0, !PT ;  /* 0x400000001cff7812 */ /* 0x000fe200078ac0ff */
[----:B0-----:R-:W-:Y:S02]  /*d7110*/  IMAD.WIDE R2, R5, 0x2, R14 ;  /* 0x0000000205027825 */ /* 0x001fe400078e020e */
[----:B------:R-:W4:Y:S01]  /*d7120*/  LDL.LU R5, [R1+0x974] ;  /* 0x0009740001057983 */ /* 0x000f220000300800 */
[----:B--2---:R-:W-:-:S13]  /*d7130*/  LOP3.LUT P6, RZ, R27, 0x8, RZ, 0xc0, !PT ;  /* 0x000000081bff7812 */ /* 0x004fda00078cc0ff */
        /* <DEDUP_REMOVED lines=11> */
[----:B------:R-:W-:Y:S02]  /*d71f0*/  PRMT R28, R24, 0x7632, R28 ;  /* 0x00007632181c7816 */ /* 0x000fe4000000001c */
[----:B------:R-:W2:Y:S04]  /*d7200*/  LDL.LU R24, [R1+0xd8] ;  /* 0x0000d80001187983 */ /* 0x000ea80000300800 */
[----:B------:R3:W-:Y:S02]  /*d7210*/  @P3 STG.E.U16 desc[UR60][R2.64], R28 ;  /* 0x0000001c02003986 */ /* 0x0007e4000c10153c */
[----:B---3--:R-:W-:Y:S01]  /*d7220*/  IMAD.WIDE R2, R20, 0x2, R16 ;  /* 0x0000000214027825 */ /* 0x008fe200078e0210 */
[----:B----4-:R-:W-:-:S04]  /*d7230*/  PRMT R28, R22, 0x7632, R28 ;  /* 0x00007632161c7816 */ /* 0x010fc8000000001c */
[----:B------:R0:W-:Y:S02]  /*d7240*/  @P2 STG.E.U16 desc[UR60][R2.64], R22 ;  /* 0x0000001602002986 */ /* 0x0001e4000c10153c */
[----:B0-----:R-:W-:Y:S02]  /*d7250*/  IMAD.WIDE R2, R20, 0x2, R14 ;  /* 0x0000000214027825 */ /* 0x001fe400078e020e */
        /* <DEDUP_REMOVED lines=8> */
[----:B------:R-:W4:Y:S04]  /*d72e0*/  LDL.LU R21, [R1+0xdc] ;  /* 0x0000dc0001157983 */ /* 0x000f280000300800 */
[----:B------:R0:W-:Y:S02]  /*d72f0*/  @P5 STG.E.U16 desc[UR60][R2.64], R28 ;  /* 0x0000001c02005986 */ /* 0x0001e4000c10153c */
[----:B0-----:R-:W-:-:S05]  /*d7300*/  IMAD.WIDE R2, R18, 0x2, R16 ;  /* 0x0000000212027825 */ /* 0x001fca00078e0210 */
[----:B------:R0:W-:Y:S01]  /*d7310*/  @P6 STG.E.U16 desc[UR60][R2.64], R25 ;  /* 0x0000001902006986 */ /* 0x0001e2000c10153c */
[----:B------:R-:W-:Y:S02]  /*d7320*/  LOP3.LUT P6, RZ, R29, 0x10000, RZ, 0xc0, !PT ;  /* 0x000100001dff7812 */ /* 0x000fe400078cc0ff */
[----:B------:R-:W-:Y:S01]  /*d7330*/  PRMT R28, R25, 0x7632, R28 ;  /* 0x00007632191c7816 */ /* 0x000fe2000000001c */
[----:B0-----:R-:W-:Y:S01]  /*d7340*/  IMAD.WIDE R2, R18, 0x2, R14 ;  /* 0x0000000212027825 */ /* 0x001fe200078e020e */
[----:B------:R-:W-:Y:S01]  /*d7350*/  LOP3.LUT P1, RZ, R27, 0x10, RZ, 0xc0, !PT ;  /* 0x000000101bff7812 */ /* 0x000fe2000782c0ff */
[----:B------:R-:W4:Y:S08]  /*d7360*/  LDL.LU R18, [R1+0x990] ;  /* 0x0009900001127983 */ /* 0x000f300000300800 */
[----:B------:R0:W-:Y:S01]  /*d7370*/  @P6 STG.E.U16 desc[UR60][R2.64], R28 ;  /* 0x0000001c02006986 */ /* 0x0001e2000c10153c */
[----:B------:R-:W-:-:S02]  /*d7380*/  LOP3.LUT P6, RZ, R29, 0x8000, RZ, 0xc0, !PT ;  /* 0x000080001dff7812 */ /* 0x000fc400078cc0ff */
[----:B------:R-:W-:Y:S01]  /*d7390*/  LOP3.LUT P3, RZ, R27, 0x20, RZ, 0xc0, !PT ;  /* 0x000000201bff7812 */ /* 0x000fe2000786c0ff */
[----:B------:R-:W4:Y:S01]  /*d73a0*/  LDL.LU R25, [R1+0x100] ;  /* 0x0001000001197983 */ /* 0x000f220000300800 */
[----:B0-----:R-:W-:-:S09]  /*d73b0*/  IMAD.WIDE R2, R19, 0x2, R16 ;  /* 0x0000000213027825 */ /* 0x001fd200078e0210 */
[----:B------:R0:W-:Y:S01]  /*d73c0*/  @P6 STG.E.U16 desc[UR60][R2.64], R4 ;  /* 0x0000000402006986 */ /* 0x0001e2000c10153c */
[----:B------:R-:W-:Y:S02]  /*d73d0*/  LOP3.LUT P6, RZ, R29, 0x4000, RZ, 0xc0, !PT ;  /* 0x000040001dff7812 */ /* 0x000fe400078cc0ff */
[----:B------:R-:W-:Y:S01]  /*d73e0*/  PRMT R28, R4, 0x7632, R28 ;  /* 0x00007632041c7816 */ /* 0x000fe2000000001c */
[----:B0-----:R-:W-:-:S10]  /*d73f0*/  IMAD.WIDE R2, R19, 0x2, R14 ;  /* 0x0000000213027825 */ /* 0x001fd400078e020e */
[----:B------:R0:W-:Y:S01]  /*d7400*/  @P6 STG.E.U16 desc[UR60][R2.64], R28 ;  /* 0x0000001c02006986 */ /* 0x0001e2000c10153c */
[----:B------:R-:W-:Y:S01]  /*d7410*/  LOP3.LUT P6, RZ, R29, 0x2000, RZ, 0xc0, !PT ;  /* 0x000020001dff7812 */ /* 0x000fe200078cc0ff */
[----:B0-----:R-:W-:Y:S01]  /*d7420*/  IMAD.WIDE R2, R5, 0x2, R16 ;  /* 0x0000000205027825 */ /* 0x001fe200078e0210 */
[C---:B------:R-:W-:Y:S02]  /*d7430*/  LOP3.LUT P2, RZ, R27.reuse, 0x40, RZ, 0xc0, !PT ;  /* 0x000000401bff7812 */ /* 0x040fe4000784c0ff */
[----:B------:R-:W-:-:S09]  /*d7440*/  LOP3.LUT P4, RZ, R27, 0x80, RZ, 0xc0, !PT ;  /* 0x000000801bff7812 */ /* 0x000fd2000788c0ff */
[----:B--2---:R0:W-:Y:S01]  /*d7450*/  @P6 STG.E.U16 desc[UR60][R2.64], R24 ;  /* 0x0000001802006986 */ /* 0x0041e2000c10153c */
[----:B------:R-:W-:Y:S01]  /*d7460*/  PRMT R28, R24, 0x7632, R28 ;  /* 0x00007632181c7816 */ /* 0x000fe2000000001c */
[----:B0-----:R-:W-:-:S05]  /*d7470*/  IMAD.WIDE R2, R5, 0x2, R14 ;  /* 0x0000000205027825 */ /* 0x001fca00078e020e */
[----:B------:R3:W-:Y:S02]  /*d7480*/  @P1 STG.E.U16 desc[UR60][R2.64], R28 ;  /* 0x0000001c02001986 */ /* 0x0007e4000c10153c */
[----:B---3--:R-:W-:-:S05]  /*d7490*/  IMAD.WIDE R2, R20, 0x2, R16 ;  /* 0x0000000214027825 */ /* 0x008fca00078e0210 */
[----:B----4-:R0:W-:Y:S01]  /*d74a0*/  @P3 STG.E.U16 desc[UR60][R2.64], R22 ;  /* 0x0000001602003986 */ /* 0x0101e2000c10153c */
[----:B------:R-:W-:Y:S01]  /*d74b0*/  PRMT R28, R22, 0x7632, R28 ;  /* 0x00007632161c7816 */ /* 0x000fe2000000001c */
[----:B0-----:R-:W-:Y:S02]  /*d74c0*/  IMAD.WIDE R2, R20, 0x2, R14 ;  /* 0x0000000214027825 */ /* 0x001fe400078e020e */
[----:B------:R-:W2:Y:S04]  /*d74d0*/  LDL.LU R20, [R1+0x998] ;  /* 0x0009980001147983 */ /* 0x000ea80000300800 */
[----:B------:R0:W-:Y:S04]  /*d74e0*/  @P2 STG.E.U16 desc[UR60][R2.64], R28 ;  /* 0x0000001c02002986 */ /* 0x0001e8000c10153c */
[----:B------:R-:W3:Y:S01]  /*d74f0*/  LDL.LU R22, [R1+0xf0] ;  /* 0x0000f00001167983 */ /* 0x000ee20000300800 */
[----:B0-----:R-:W-:-:S05]  /*d7500*/  IMAD.WIDE R2, R23, 0x2, R16 ;  /* 0x0000000217027825 */ /* 0x001fca00078e0210 */
[----:B------:R0:W-:Y:S01]  /*d7510*/  @P4 STG.E.U16 desc[UR60][R2.64], R21 ;  /* 0x0000001502004986 */ /* 0x0001e2000c10153c */
[----:B------:R-:W-:Y:S01]  /*d7520*/  PRMT R28, R21, 0x7632, R28 ;  /* 0x00007632151c7816 */ /* 0x000fe2000000001c */
[----:B0-----:R-:W-:Y:S02]  /*d7530*/  IMAD.WIDE R2, R23, 0x2, R14 ;  /* 0x0000000217027825 */ /* 0x001fe400078e020e */
[----:B------:R-:W4:Y:S04]  /*d7540*/  LDL.LU R23, [R1+0x9a0] ;  /* 0x0009a00001177983 */ /* 0x000f280000300800 */
[----:B------:R-:W4:Y:S04]  /*d7550*/  LDL.LU R21, [R1+0x104] ;  /* 0x0001040001157983 */ /* 0x000f280000300800 */
[----:B------:R-:W4:Y:S01]  /*d7560*/  LDL.LU R24, [R1+0x9ac] ;  /* 0x0009ac0001187983 */ /* 0x000f220000300800 */
[----:B------:R-:W-:-:S02]  /*d7570*/  LOP3.LUT P6, RZ, R27, 0x80000, RZ, 0xc0, !PT ;  /* 0x000800001bff7812 */ /* 0x000fc400078cc0ff */
[----:B------:R-:W-:Y:S01]  /*d7580*/  LOP3.LUT P0, RZ, R27, 0x100, RZ, 0xc0, !PT ;  /* 0x000001001bff7812 */ /* 0x000fe2000780c0ff */
[----:B------:R-:W4:Y:S01]  /*d7590*/  LDL.LU R4, [R1+0xa38] ;  /* 0x000a380001047983 */ /* 0x000f220000300800 */
[----:B------:R-:W-:Y:S02]  /*d75a0*/  LOP3.LUT R29, R29, 0xfffffdff, RZ, 0xc0, !PT ;  /* 0xfffffdff1d1d7812 */ /* 0x000fe400078ec0ff */
[----:B------:R-:W-:-:S07]  /*d75b0*/  LOP3.LUT P5, RZ, R27, 0x200, RZ, 0xc0, !PT ;  /* 0x000002001bff7812 */ /* 0x000fce00078ac0ff */
[----:B------:R-:W-:Y:S02]  /*d75c0*/  @P6 LOP3.LUT R29, R29, 0x200, RZ, 0xfc, !PT ;  /* 0x000002001d1d6812 */ /* 0x000fe400078efcff */
[----:B------:R-:W-:Y:S01]  /*d75d0*/  LOP3.LUT P6, RZ, R27, 0x40000, RZ, 0xc0, !PT ;  /* 0x000400001bff7812 */ /* 0x000fe200078cc0ff */
[----:B------:R0:W-:Y:S01]  /*d75e0*/  @P0 STG.E.U16 desc[UR60][R2.64], R28 ;  /* 0x0000001c02000986 */ /* 0x0001e2000c10153c */
[----:B------:R-:W-:Y:S02]  /*d75f0*/  LOP3.LUT R29, R29, 0xfffffbff, RZ, 0xc0, !PT ;  /* 0xfffffbff1d1d7812 */ /* 0x000fe400078ec0ff */
[----:B------:R-:W-:Y:S01]  /*d7600*/  LOP3.LUT P3, RZ, R27, 0x400, RZ, 0xc0, !PT ;  /* 0x000004001bff7812 */ /* 0x000fe2000786c0ff */
[----:B0-----:R-:W-:-:S08]  /*d7610*/  IMAD.WIDE R2, R18, 0x2, R16 ;  /* 0x0000000212027825 */ /* 0x001fd000078e0210 */
[----:B------:R-:W-:Y:S02]  /*d7620*/  @P6 LOP3.LUT R29, R29, 0x400, RZ, 0xfc, !PT ;  /* 0x000004001d1d6812 */ /* 0x000fe400078efcff */
[C---:B------:R-:W-:Y:S01]  /*d7630*/  LOP3.LUT P6, RZ, R27.reuse, 0x20000, RZ, 0xc0, !PT ;  /* 0x000200001bff7812 */ /* 0x040fe200078cc0ff */
[----:B------:R0:W-:Y:S01]  /*d7640*/  @P5 STG.E.U16 desc[UR60][R2.64], R25 ;  /* 0x0000001902005986 */ /* 0x0001e2000c10153c */
[----:B------:R-:W-:Y:S02]  /*d7650*/  LOP3.LUT P1, RZ, R27, 0x800, RZ, 0xc0, !PT ;  /* 0x000008001bff7812 */ /* 0x000fe4000782c0ff */
[----:B------:R-:W-:Y:S01]  /*d7660*/  PRMT R28, R25, 0x7632, R28 ;  /* 0x00007632191c7816 */ /* 0x000fe2000000001c */
[----:B0-----:R-:W-:Y:S02]  /*d7670*/  IMAD.WIDE R2, R18, 0x2, R14 ;  /* 0x0000000212027825 */ /* 0x001fe400078e020e */
[----:B------:R-:W4:Y:S01]  /*d7680*/  LDL.LU R18, [R1+0x108] ;  /* 0x0001080001127983 */ /* 0x000f220000300800 */
[----:B------:R-:W-:-:S02]  /*d7690*/  LOP3.LUT R29, R29, 0xfffff7ff, RZ, 0xc0, !PT ;  /* 0xfffff7ff1d1d7812 */ /* 0x000fc400078ec0ff */
[----:B------:R-:W-:Y:S01]  /*d76a0*/  LOP3.LUT P4, RZ, R27, 0x1000, RZ, 0xc0, !PT ;  /* 0x000010001bff7812 */ /* 0x000fe2000788c0ff */
[----:B------:R2:W-:Y:S02]  /*d76b0*/  @P3 STG.E.U16 desc[UR60][R2.64], R28 ;  /* 0x0000001c02003986 */ /* 0x0005e4000c10153c */
[----:B------:R-:W-:Y:S02]  /*d76c0*/  @P6 LOP3.LUT R29, R29, 0x800, RZ, 0xfc, !PT ;  /* 0x000008001d1d6812 */ /* 0x000fe400078efcff */
[C---:B------:R-:W-:Y:S01]  /*d76d0*/  LOP3.LUT P6, RZ, R27.reuse, 0x10000, RZ, 0xc0, !PT ;  /* 0x000100001bff7812 */ /* 0x040fe200078cc0ff */
[----:B------:R-:W4:Y:S01]  /*d76e0*/  LDL.LU R25, [R1+0xa44] ;  /* 0x000a440001197983 */ /* 0x000f220000300800 */
[C---:B------:R-:W-:Y:S02]  /*d76f0*/  LOP3.LUT P2, RZ, R27.reuse, 0x2000, RZ, 0xc0, !PT ;  /* 0x000020001bff7812 */ /* 0x040fe4000784c0ff */
[----:B------:R-:W-:Y:S02]  /*d7700*/  LOP3.LUT P5, RZ, R27, 0x4000, RZ, 0xc0, !PT ;  /* 0x000040001bff7812 */ /* 0x000fe400078ac0ff */
[----:B------:R-:W-:-:S07]  /*d7710*/  LOP3.LUT R29, R29, 0xffffefff, RZ, 0xc0, !PT ;  /* 0xffffefff1d1d7812 */ /* 0x000fce00078ec0ff */
[----:B------:R-:W-:Y:S02]  /*d7720*/  @P6 LOP3.LUT R29, R29, 0x1000, RZ, 0xfc, !PT ;  /* 0x000010001d1d6812 */ /* 0x000fe400078efcff */
[----:B------:R-:W-:Y:S01]  /*d7730*/  LOP3.LUT P6, RZ, R27, 0x8000, RZ, 0xc0, !PT ;  /* 0x000080001bff7812 */ /* 0x000fe200078cc0ff */
[----:B--2---:R-:W-:-:S05]  /*d7740*/  IMAD.WIDE R2, R20, 0x2, R16 ;  /* 0x0000000214027825 */ /* 0x004fca00078e0210 */
[----:B---3--:R0:W-:Y:S01]  /*d7750*/  @P1 STG.E.U16 desc[UR60][R2.64], R22 ;  /* 0x0000001602001986 */ /* 0x0081e2000c10153c */
[----:B------:R-:W-:Y:S01]  /*d7760*/  PRMT R28, R22, 0x7632, R28 ;  /* 0x00007632161c7816 */ /* 0x000fe2000000001c */
[----:B0-----:R-:W-:Y:S02]  /*d7770*/  IMAD.WIDE R2, R20, 0x2, R14 ;  /* 0x0000000214027825 */ /* 0x001fe400078e020e */
[----:B------:R-:W2:Y:S04]  /*d7780*/  LDL.LU R20, [R1+0xf8] ;  /* 0x0000f80001147983 */ /* 0x000ea80000300800 */
[----:B------:R4:W-:Y:S04]  /*d7790*/  @P4 STG.E.U16 desc[UR60][R2.64], R28 ;  /* 0x0000001c02004986 */ /* 0x0009e8000c10153c */
[----:B------:R-:W3:Y:S01]  /*d77a0*/  LDL.LU R22, [R1+0xa50] ;  /* 0x000a500001167983 */ /* 0x000ee20000300800 */
[----:B----4-:R-:W-:Y:S01]  /*d77b0*/  IMAD.WIDE R2, R23, 0x2, R16 ;  /* 0x0000000217027825 */ /* 0x010fe200078e0210 */
[----:B------:R-:W-:-:S04]  /*d77c0*/  PRMT R28, R21, 0x7632, R28 ;  /* 0x00007632151c7816 */ /* 0x000fc8000000001c */
[----:B------:R0:W-:Y:S02]  /*d77d0*/  @P2 STG.E.U16 desc[UR60][R2.64], R21 ;  /* 0x0000001502002986 */ /* 0x0001e4000c10153c */
[----:B0-----:R-:W-:Y:S02]  /*d77e0*/  IMAD.WIDE R2, R23, 0x2, R14 ;  /* 0x0000000217027825 */ /* 0x001fe400078e020e */
[----:B------:R-:W4:Y:S04]  /*d77f0*/  LDL.LU R23, [R1+0xa5c] ;  /* 0x000a5c0001177983 */ /* 0x000f280000300800 */
[----:B------:R0:W-:Y:S04]  /*d7800*/  @P5 STG.E.U16 desc[UR60][R2.64], R28 ;  /* 0x0000001c02005986 */ /* 0x0001e8000c10153c */
[----:B------:R-:W4:Y:S01]  /*d7810*/  LDL.LU R21, [R1+0xfc] ;  /* 0x0000fc0001157983 */ /* 0x000f220000300800 */
[----:B0-----:R-:W-:Y:S01]  /*d7820*/  IMAD.WIDE R2, R24, 0x2, R16 ;  /* 0x0000000218027825 */ /* 0x001fe200078e0210 */
[----:B------:R-:W-:-:S04]  /*d7830*/  PRMT R28, R26, 0x7632, R28 ;  /* 0x000076321a1c7816 */ /* 0x000fc8000000001c */
[----:B------:R0:W-:Y:S04]  /*d7840*/  @P6 STG.E.U16 desc[UR60][R2.64], R26 ;  /* 0x0000001a02006986 */ /* 0x0001e8000c10153c */
[----:B0-----:R-:W4:Y:S01]  /*d7850*/  LDL.LU R26, [R1+0x2c64] ;  /* 0x002c6400011a7983 */ /* 0x001f220000300800 */
[----:B------:R-:W-:Y:S01]  /*d7860*/  LOP3.LUT P6, RZ, R29, 0x1000, RZ, 0xc0, !PT ;  /* 0x000010001dff7812 */ /* 0x000fe200078cc0ff */
[----:B------:R-:W-:Y:S01]  /*d7870*/  IMAD.WIDE R2, R24, 0x2, R14 ;  /* 0x0000000218027825 */ /* 0x000fe200078e020e */
[C---:B------:R-:W-:Y:S01]  /*d7880*/  LOP3.LUT P0, RZ, R27.reuse, 0x100000, RZ, 0xc0, !PT ;  /* 0x001000001bff7812 */ /* 0x040fe2000780c0ff */
[----:B------:R-:W4:Y:S01]  /*d7890*/  LDL.LU R5, [R1+0xa68] ;  /* 0x000a680001057983 */ /* 0x000f220000300800 */
[C---:B------:R-:W-:Y:S02]  /*d78a0*/  LOP3.LUT P3, RZ, R27.reuse, 0x200000, RZ, 0xc0, !PT ;  /* 0x002000001bff7812 */ /* 0x040fe4000786c0ff */
[----:B------:R-:W-:Y:S01]  /*d78b0*/  LOP3.LUT P1, RZ, R27, 0x400000, RZ, 0xc0, !PT ;  /* 0x004000001bff7812 */ /* 0x000fe2000782c0ff */
[----:B------:R-:W4:Y:S06]  /*d78c0*/  LDL.LU R24, [R1+0x120] ;  /* 0x0001200001187983 */ /* 0x000f2c0000300800 */
[----:B------:R0:W-:Y:S01]  /*d78d0*/  @P6 STG.E.U16 desc[UR60][R2.64], R28 ;  /* 0x0000001c02006986 */ /* 0x0001e2000c10153c */
[----:B------:R-:W-:Y:S01]  /*d78e0*/  LOP3.LUT P6, RZ, R29, 0x800, RZ, 0xc0, !PT ;  /* 0x000008001dff7812 */ /* 0x000fe200078cc0ff */
[----:B0-----:R-:W-:-:S12]  /*d78f0*/  IMAD.WIDE R2, R4, 0x2, R16 ;  /* 0x0000000204027825 */ /* 0x001fd800078e0210 */
[----:B------:R0:W-:Y:S01]  /*d7900*/  @P6 STG.E.U16 desc[UR60][R2.64], R18 ;  /* 0x0000001202006986 */ /* 0x0001e2000c10153c */
[----:B------:R-:W-:Y:S02]  /*d7910*/  LOP3.LUT P6, RZ, R29, 0x400, RZ, 0xc0, !PT ;  /* 0x000004001dff7812 */ /* 0x000fe400078cc0ff */
[----:B------:R-:W-:Y:S01]  /*d7920*/  PRMT R28, R18, 0x7632, R28 ;  /* 0x00007632121c7816 */ /* 0x000fe2000000001c */
[----:B0-----:R-:W-:-:S10]  /*d7930*/  IMAD.WIDE R2, R4, 0x2, R14 ;  /* 0x0000000204027825 */ /* 0x001fd400078e020e */
[----:B------:R0:W-:Y:S01]  /*d7940*/  @P6 STG.E.U16 desc[UR60][R2.64], R28 ;  /* 0x0000001c02006986 */ /* 0x0001e2000c10153c */
[----:B------:R-:W-:Y:S01]  /*d7950*/  LOP3.LUT P6, RZ, R29, 0x200, RZ, 0xc0, !PT ;  /* 0x000002001dff7812 */ /* 0x000fe200078cc0ff */
[----:B0-----:R-:W-:Y:S01]  /*d7960*/  IMAD.WIDE R2, R25, 0x2, R16 ;  /* 0x0000000219027825 */ /* 0x001fe200078e0210 */
[----:B------:R-:W-:-:S11]  /*d7970*/  LOP3.LUT P4, RZ, R27, 0x800000, RZ, 0xc0, !PT ;  /* 0x008000001bff7812 */ /* 0x000fd6000788c0ff */
[----:B--2---:R0:W-:Y:S01]  /*d7980*/  @P6 STG.E.U16 desc[UR60][R2.64], R20 ;  /* 0x0000001402006986 */ /* 0x0041e2000c10153c */
[----:B------:R-:W-:Y:S01]  /*d7990*/  PRMT R28, R20, 0x7632, R28 ;  /* 0x00007632141c7816 */ /* 0x000fe2000000001c */
[----:B0-----:R-:W-:-:S05]  /*d79a0*/  IMAD.WIDE R2, R25, 0x2, R14 ;  /* 0x0000000219027825 */ /* 0x001fca00078e020e */
[----:B------:R3:W-:Y:S02]  /*d79b0*/  @P0 STG.E.U16 desc[UR60][R2.64], R28 ;  /* 0x0000001c02000986 */ /* 0x0007e4000c10153c */
[----:B---3--:R-:W-:-:S05]  /*d79c0*/  IMAD.WIDE R2, R22, 0x2, R16 ;  /* 0x0000000216027825 */ /* 0x008fca00078e0210 */
[----:B----4-:R0:W-:Y:S01]  /*d79d0*/  @P3 STG.E.U16 desc[UR60][R2.64], R26 ;  /* 0x0000001a02003986 */ /* 0x0101e2000c10153c */
        /* <DEDUP_REMOVED lines=10> */
[----:B------:R-:W2:Y:S04]  /*d7a80*/  LDL.LU R23, [R1+0xa7c] ;  /* 0x000a7c0001177983 */ /* 0x000ea80000300800 */
[----:B------:R-:W2:Y:S04]  /*d7a90*/  LDL.LU R21, [R1+0x124] ;  /* 0x0001240001157983 */ /* 0x000ea80000300800 */
[----:B------:R-:W2:Y:S04]  /*d7aa0*/  LDL.LU R18, [R1+0xa88] ;  /* 0x000a880001127983 */ /* 0x000ea80000300800 */
[----:B------:R-:W2:Y:S04]  /*d7ab0*/  LDL.LU R25, [R1+0x114] ;  /* 0x0001140001197983 */ /* 0x000ea80000300800 */
[----:B------:R-:W2:Y:S01]  /*d7ac0*/  LDL.LU R19, [R1+0xa94] ;  /* 0x000a940001137983 */ /* 0x000ea20000300800 */
[----:B------:R-:W-:-:S03]  /*d7ad0*/  LOP3.LUT P2, RZ, R27, 0x1000000, RZ, 0xc0, !PT ;  /* 0x010000001bff7812 */ /* 0x000fc6000784c0ff */
[----:B------:R-:W2:Y:S01]  /*d7ae0*/  LDL.LU R4, [R1+0x128] ;  /* 0x0001280001047983 */ /* 0x000ea20000300800 */
[C---:B------:R-:W-:Y:S02]  /*d7af0*/  LOP3.LUT P5, RZ, R27.reuse, 0x2000000, RZ, 0xc0, !PT ;  /* 0x020000001bff7812 */ /* 0x040fe400078ac0ff */
[C---:B------:R-:W-:Y:S02]  /*d7b00*/  LOP3.LUT P3, RZ, R27.reuse, 0x4000000, RZ, 0xc0, !PT ;  /* 0x040000001bff7812 */ /* 0x040fe4000786c0ff */
[----:B------:R-:W-:-:S05]  /*d7b10*/  LOP3.LUT P0, RZ, R27, 0x8000000, RZ, 0xc0, !PT ;  /* 0x080000001bff7812 */ /* 0x000fca000780c0ff */
[----:B------:R0:W-:Y:S01]  /*d7b20*/  @P2 STG.E.U16 desc[UR60][R2.64], R28 ;  /* 0x0000001c02002986 */ /* 0x0001e2000c10153c */
[----:B------:R-:W-:Y:S01]  /*d7b30*/  LOP3.LUT P4, RZ, R27, 0x10000000, RZ, 0xc0, !PT ;  /* 0x100000001bff7812 */ /* 0x000fe2000788c0ff */
[----:B0-----:R-:W-:Y:S01]  /*d7b40*/  IMAD.WIDE R2, R5, 0x2, R16 ;  /* 0x0000000205027825 */ /* 0x001fe200078e0210 */
[----:B------:R-:W-:-:S04]  /*d7b50*/  PRMT R28, R24, 0x7632, R28 ;  /* 0x00007632181c7816 */ /* 0x000fc8000000001c */
[----:B------:R0:W-:Y:S01]  /*d7b60*/  @P5 STG.E.U16 desc[UR60][R2.64], R24 ;  /* 0x0000001802005986 */ /* 0x0001e2000c10153c */
[----:B------:R-:W-:Y:S01]  /*d7b70*/  LOP3.LUT P1, RZ, R27, 0x20000000, RZ, 0xc0, !PT ;  /* 0x200000001bff7812 */ /* 0x000fe2000782c0ff */
[----:B0-----:R-:W-:Y:S02]  /*d7b80*/  IMAD.WIDE R2, R5, 0x2, R14 ;  /* 0x0000000205027825 */ /* 0x001fe400078e020e */
[----:B------:R-:W2:Y:S04]  /*d7b90*/  LDL.LU R5, [R1+0xaa0] ;  /* 0x000aa00001057983 */ /* 0x000ea80000300800 */
[----:B------:R3:W-:Y:S04]  /*d7ba0*/  @P3 STG.E.U16 desc[UR60][R2.64], R28 ;  /* 0x0000001c02003986 */ /* 0x0007e8000c10153c */
[----:B------:R-:W2:Y:S01]  /*d7bb0*/  LDL.LU R24, [R1+0x118] ;  /* 0x0001180001187983 */ /* 0x000ea20000300800 */
[----:B------:R-:W-:Y:S01]  /*d7bc0*/  LOP3.LUT R29, R29, 0xffffffdf, RZ, 0xc0, !PT ;  /* 0xffffffdf1d1d7812 */ /* 0x000fe200078ec0ff */
[----:B---3--:R-:W-:-:S05]  /*d7bd0*/  IMAD.WIDE R2, R20, 0x2, R16 ;  /* 0x0000000214027825 */ /* 0x008fca00078e0210 */
[----:B----4-:R0:W-:Y:S01]  /*d7be0*/  @P0 STG.E.U16 desc[UR60][R2.64], R22 ;  /* 0x0000001602000986 */ /* 0x0101e2000c10153c */
[----:B------:R-:W-:Y:S01]  /*d7bf0*/  PRMT R28, R22, 0x7632, R28 ;  /* 0x00007632161c7816 */ /* 0x000fe2000000001c */
[----:B0-----:R-:W-:Y:S02]  /*d7c00*/  IMAD.WIDE R2, R20, 0x2, R14 ;  /* 0x0000000214027825 */ /* 0x001fe400078e020e */
[----:B------:R-:W3:Y:S04]  /*d7c10*/  LDL.LU R20, [R1+0xaa8] ;  /* 0x000aa80001147983 */ /* 0x000ee80000300800 */
[----:B------:R2:W-:Y:S04]  /*d7c20*/  @P4 STG.E.U16 desc[UR60][R2.64], R28 ;  /* 0x0000001c02004986 */ /* 0x0005e8000c10153c */
[----:B------:R-:W4:Y:S01]  /*d7c30*/  LDL.LU R22, [R1+0x12c] ;  /* 0x00012c0001167983 */ /* 0x000f220000300800 */
[----:B--2---:R-:W-:-:S05]  /*d7c40*/  IMAD.WIDE R2, R23, 0x2, R16 ;  /* 0x0000000217027825 */ /* 0x004fca00078e0210 */
[----:B------:R0:W-:Y:S01]  /*d7c50*/  @P1 STG.E.U16 desc[UR60][R2.64], R21 ;  /* 0x0000001502001986 */ /* 0x0001e2000c10153c */
[----:B------:R-:W-:Y:S01]  /*d7c60*/  PRMT R28, R21, 0x7632, R28 ;  /* 0x00007632151c7816 */ /* 0x000fe2000000001c */
[----:B0-----:R-:W-:Y:S02]  /*d7c70*/  IMAD.WIDE R2, R23, 0x2, R14 ;  /* 0x0000000217027825 */ /* 0x001fe400078e020e */
[----:B------:R-:W2:Y:S04]  /*d7c80*/  LDL.LU R23, [R1+0xab0] ;  /* 0x000ab00001177983 */ /* 0x000ea80000300800 */
[----:B------:R-:W2:Y:S01]  /*d7c90*/  LDL.LU R21, [R1+0x11c] ;  /* 0x00011c0001157983 */ /* 0x000ea20000300800 */
[----:B------:R-:W-:-:S13]  /*d7ca0*/  LOP3.LUT P6, RZ, R26, 0x8, RZ, 0xc0, !PT ;  /* 0x000000081aff7812 */ /* 0x000fda00078cc0ff */
[----:B------:R-:W-:Y:S02]  /*d7cb0*/  @P6 LOP3.LUT R29, R29, 0x20, RZ, 0xfc, !PT ;  /* 0x000000201d1d6812 */ /* 0x000fe400078efcff */
[----:B------:R-:W-:Y:S02]  /*d7cc0*/  LOP3.LUT P6, RZ, R26, 0x4, RZ, 0xc0, !PT ;  /* 0x000000041aff7812 */ /* 0x000fe400078cc0ff */
[----:B------:R-:W-:-:S11]  /*d7cd0*/  LOP3.LUT R29, R29, 0xffffffbf, RZ, 0xc0, !PT ;  /* 0xffffffbf1d1d7812 */ /* 0x000fd600078ec0ff */
[----:B------:R-:W-:Y:S02]  /*d7ce0*/  @P6 LOP3.LUT R29, R29, 0x40, RZ, 0xfc, !PT ;  /* 0x000000401d1d6812 */ /* 0x000fe400078efcff */
[----:B------:R-:W-:Y:S02]  /*d7cf0*/  LOP3.LUT P6, RZ, R26, 0x2, RZ, 0xc0, !PT ;  /* 0x000000021aff7812 */ /* 0x000fe400078cc0ff */
[----:B------:R-:W-:Y:S02]  /*d7d00*/  LOP3.LUT R29, R29, 0xffffff7f, RZ, 0xc0, !PT ;  /* 0xffffff7f1d1d7812 */ /* 0x000fe400078ec0ff */
[----:B------:R-:W-:-:S09]  /*d7d10*/  LOP3.LUT P5, RZ, R27, 0x40000000, RZ, 0xc0, !PT ;  /* 0x400000001bff7812 */ /* 0x000fd200078ac0ff */
[----:B------:R-:W-:Y:S02]  /*d7d20*/  @P6 LOP3.LUT R29, R29, 0x80, RZ, 0xfc, !PT ;  /* 0x000000801d1d6812 */ /* 0x000fe400078efcff */
[----:B------:R-:W-:Y:S02]  /*d7d30*/  LOP3.LUT P6, RZ, R26, 0x1, RZ, 0xc0, !PT ;  /* 0x000000011aff7812 */ /* 0x000fe400078cc0ff */
[----:B------:R-:W-:Y:S01]  /*d7d40*/  LOP3.LUT R29, R29, 0xfffffeff, RZ, 0xc0, !PT ;  /* 0xfffffeff1d1d7812 */ /* 0x000fe200078ec0ff */
[----:B------:R0:W-:Y:S10]  /*d7d50*/  @P5 STG.E.U16 desc[UR60][R2.64], R28 ;  /* 0x0000001c02005986 */ /* 0x0001f4000c10153c */
[----:B------:R-:W-:-:S02]  /*d7d60*/  @P6 LOP3.LUT R29, R29, 0x100, RZ, 0xfc, !PT ;  /* 0x000001001d1d6812 */ /* 0x000fc400078efcff */
[----:B------:R-:W-:Y:S01]  /*d7d70*/  LOP3.LUT P6, RZ, R27, 0x80000000, RZ, 0xc0, !PT ;  /* 0x800000001bff7812 */ /* 0x000fe200078cc0ff */
[----:B0-----:R-:W-:Y:S01]  /*d7d80*/  IMAD.WIDE R2, R18, 0x2, R16 ;  /* 0x0000000212027825 */ /* 0x001fe200078e0210 */
[----:B------:R-:W-:-:S11]  /*d7d90*/  PRMT R28, R25, 0x7632, R28 ;  /* 0x00007632191c7816 */ /* 0x000fd6000000001c */
[----:B------:R0:W-:Y:S01]  /*d7da0*/  @P6 STG.E.U16 desc[UR60][R2.64], R25 ;  /* 0x0000001902006986 */ /* 0x0001e2000c10153c */
[C---:B------:R-:W-:Y:S01]  /*d7db0*/  LOP3.LUT P6, RZ, R29.reuse, 0x100, RZ, 0xc0, !PT ;  /* 0x000001001dff7812 */ /* 0x040fe200078cc0ff */
[----:B0-----:R-:W-:Y:S01]  /*d7dc0*/  IMAD.WIDE R2, R18, 0x2, R14 ;  /* 0x0000000212027825 */ /* 0x001fe200078e020e */
[----:B------:R-:W-:Y:S01]  /*d7dd0*/  LOP3.LUT P2, RZ, R26, 0x10, RZ, 0xc0, !PT ;  /* 0x000000101aff7812 */ /* 0x000fe2000784c0ff */
[----:B------:R-:W2:Y:S10]  /*d7de0*/  LDL.LU R18, [R1+0xabc] ;  /* 0x000abc0001127983 */ /* 0x000eb40000300800 */
[----:B------:R0:W-:Y:S01]  /*d7df0*/  @P6 STG.E.U16 desc[UR60][R2.64], R28 ;  /* 0x0000001c02006986 */ /* 0x0001e2000c10153c */
[----:B------:R-:W-:-:S03]  /*d7e00*/  LOP3.LUT P6, RZ, R29, 0x80, RZ, 0xc0, !PT ;  /* 0x000000801dff7812 */ /* 0x000fc600078cc0ff */
[----:B------:R-:W2:Y:S01]  /*d7e10*/  LDL.LU R25, [R1+0x140] ;  /* 0x0001400001197983 */ /* 0x000ea20000300800 */
[----:B0-----:R-:W-:-:S09]  /*d7e20*/  IMAD.WIDE R2, R19, 0x2, R16 ;  /* 0x0000000213027825 */ /* 0x001fd200078e0210 */
[----:B------:R0:W-:Y:S01]  /*d7e30*/  @P6 STG.E.U16 desc[UR60][R2.64], R4 ;  /* 0x0000000402006986 */ /* 0x0001e2000c10153c */
[----:B------:R-:W-:Y:S02]  /*d7e40*/  LOP3.LUT P6, RZ, R29, 0x40, RZ, 0xc0, !PT ;  /* 0x000000401dff7812 */ /* 0x000fe400078cc0ff */
[----:B------:R-:W-:Y:S01]  /*d7e50*/  PRMT R28, R4, 0x7632, R28 ;  /* 0x00007632041c7816 */ /* 0x000fe2000000001c */
[----:B0-----:R-:W-:-:S10]  /*d7e60*/  IMAD.WIDE R2, R19, 0x2, R14 ;  /* 0x0000000213027825 */ /* 0x001fd400078e020e */
[----:B------:R0:W-:Y:S01]  /*d7e70*/  @P6 STG.E.U16 desc[UR60][R2.64], R28 ;  /* 0x0000001c02006986 */ /* 0x0001e2000c10153c */
[----:B------:R-:W-:Y:S02]  /*d7e80*/  LOP3.LUT P6, RZ, R29, 0x20, RZ, 0xc0, !PT ;  /* 0x000000201dff7812 */ /* 0x000fe400078cc0ff */
[----:B------:R-:W-:Y:S01]  /*d7e90*/  LOP3.LUT P3, RZ, R26, 0x20, RZ, 0xc0, !PT ;  /* 0x000000201aff7812 */ /* 0x000fe2000786c0ff */
[----:B0-----:R-:W-:Y:S01]  /*d7ea0*/  IMAD.WIDE R2, R5, 0x2, R16 ;  /* 0x0000000205027825 */ /* 0x001fe200078e0210 */
[----:B------:R-:W-:-:S09]  /*d7eb0*/  PRMT R28, R24, 0x7632, R28 ;  /* 0x00007632181c7816 */ /* 0x000fd2000000001c */
[----:B------:R0:W-:Y:S01]  /*d7ec0*/  @P6 STG.E.U16 desc[UR60][R2.64], R24 ;  /* 0x0000001802006986 */ /* 0x0001e2000c10153c */
[C---:B------:R-:W-:Y:S01]  /*d7ed0*/  LOP3.LUT P0, RZ, R26.reuse, 0x40, RZ, 0xc0, !PT ;  /* 0x000000401aff7812 */ /* 0x040fe2000780c0ff */
[----:B0-----:R-:W-:Y:S02]  /*d7ee0*/  IMAD.WIDE R2, R5, 0x2, R14 ;  /* 0x0000000205027825 */ /* 0x001fe400078e020e */
[----:B------:R-:W2:Y:S04]  /*d7ef0*/  LDL.LU R24, [R1+0xac8] ;  /* 0x000ac80001187983 */ /* 0x000ea80000300800 */
[----:B------:R3:W-:Y:S01]  /*d7f00*/  @P2 STG.E.U16 desc[UR60][R2.64], R28 ;  /* 0x0000001c02002986 */ /* 0x0007e2000c10153c */
[----:B------:R-:W-:Y:S01]  /*d7f10*/  LOP3.LUT P4, RZ, R26, 0x80, RZ, 0xc0, !PT ;  /* 0x000000801aff7812 */ /* 0x000fe2000788c0ff */
[----:B---3--:R-:W-:-:S05]  /*d7f20*/  IMAD.WIDE R2, R20, 0x2, R16 ;  /* 0x0000000214027825 */ /* 0x008fca00078e0210 */
[----:B----4-:R0:W-:Y:S01]  /*d7f30*/  @P3 STG.E.U16 desc[UR60][R2.64], R22 ;  /* 0x0000001602003986 */ /* 0x0101e2000c10153c */
[----:B------:R-:W-:Y:S01]  /*d7f40*/  PRMT R28, R22, 0x7632, R28 ;  /* 0x00007632161c7816 */ /* 0x000fe2000000001c */
[----:B0-----:R-:W-:Y:S02]  /*d7f50*/  IMAD.WIDE R2, R20, 0x2, R14 ;  /* 0x0000000214027825 */ /* 0x001fe400078e020e */
[----:B------:R-:W3:Y:S04]  /*d7f60*/  LDL.LU R20, [R1+0x130] ;  /* 0x0001300001147983 */ /* 0x000ee80000300800 */
[----:B------:R2:W-:Y:S04]  /*d7f70*/  @P0 STG.E.U16 desc[UR60][R2.64], R28 ;  /* 0x0000001c02000986 */ /* 0x0005e8000c10153c */
[----:B------:R-:W4:Y:S01]  /*d7f80*/  LDL.LU R22, [R1+0xad4] ;  /* 0x000ad40001167983 */ /* 0x000f220000300800 */
[----:B--2---:R-:W-:Y:S01]  /*d7f90*/  IMAD.WIDE R2, R23, 0x2, R16 ;  /* 0x0000000217027825 */ /* 0x004fe200078e0210 */
[----:B------:R-:W-:-:S04]  /*d7fa0*/  PRMT R28, R21, 0x7632, R28 ;  /* 0x00007632151c7816 */ /* 0x000fc8000000001c */
[----:B------:R0:W-:Y:S04]  /*d7fb0*/  @P4 STG.E.U16 desc[UR60][R2.64], R21 ;  /* 0x0000001502004986 */ /* 0x0001e8000c10153c */
[----:B0-----:R-:W2:Y:S01]  /*d7fc0*/  LDL.LU R21, [R1+0x144] ;  /* 0x0001440001157983 */ /* 0x001ea20000300800 */
[----:B------:R-:W-:-:S03]  /*d7fd0*/  IMAD.WIDE R2, R23, 0x2, R14 ;  /* 0x0000000217027825 */ /* 0x000fc600078e020e */
[----:B------:R-:W2:Y:S01]  /*d7fe0*/  LDL.LU R23, [R1+0xae0] ;  /* 0x000ae00001177983 */ /* 0x000ea20000300800 */
[C---:B------:R-:W-:Y:S02]  /*d7ff0*/  LOP3.LUT P6, RZ, R26.reuse, 0x80000, RZ, 0xc0, !PT ;  /* 0x000800001aff7812 */ /* 0x040fe400078cc0ff */
[C---:B------:R-:W-:Y:S01]  /*d8000*/  LOP3.LUT P1, RZ, R26.reuse, 0x100, RZ, 0xc0, !PT ;  /* 0x000001001aff7812 */ /* 0x040fe2000782c0ff */
[----:B------:R-:W2:Y:S01]  /*d8010*/  LDL.LU R5, [R1+0xaec] ;  /* 0x000aec0001057983 */ /* 0x000ea20000300800 */
[----:B------:R-:W-:Y:S02]  /*d8020*/  LOP3.LUT R29, R29, 0xfffffffd, RZ, 0xc0, !PT ;  /* 0xfffffffd1d1d7812 */ /* 0x000fe400078ec0ff */
[----:B------:R-:W-:-:S07]  /*d8030*/  LOP3.LUT P5, RZ, R26, 0x200, RZ, 0xc0, !PT ;  /* 0x000002001aff7812 */ /* 0x000fce00078ac0ff */
[----:B------:R-:W-:Y:S02]  /*d8040*/  @P6 LOP3.LUT R29, R29, 0x2, RZ, 0xfc, !PT ;  /* 0x000000021d1d6812 */ /* 0x000fe400078efcff */
[C---:B------:R-:W-:Y:S01]  /*d8050*/  LOP3.LUT P6, RZ, R26.reuse, 0x40000, RZ, 0xc0, !PT ;  /* 0x000400001aff7812 */ /* 0x040fe200078cc0ff */
[----:B------:R0:W-:Y:S01]  /*d8060*/  @P1 STG.E.U16 desc[UR60][R2.64], R28 ;  /* 0x0000001c02001986 */ /* 0x0001e2000c10153c */
[----:B------:R-:W-:Y:S02]  /*d8070*/  LOP3.LUT R29, R29, 0xfffffffb, RZ, 0xc0, !PT ;  /* 0xfffffffb1d1d7812 */ /* 0x000fe400078ec0ff */
[C---:B------:R-:W-:Y:S02]  /*d8080*/  LOP3.LUT P3, RZ, R26.reuse, 0x400, RZ, 0xc0, !PT ;  /* 0x000004001aff7812 */ /* 0x040fe4000786c0ff */
[----:B------:R-:W-:-:S07]  /*d8090*/  LOP3.LUT P2, RZ, R26, 0x800, RZ, 0xc0, !PT ;  /* 0x000008001aff7812 */ /* 0x000fce000784c0ff */
[----:B------:R-:W-:Y:S02]  /*d80a0*/  @P6 LOP3.LUT R29, R29, 0x4, RZ, 0xfc, !PT ;  /* 0x000000041d1d6812 */ /* 0x000fe400078efcff */
[C---:B------:R-:W-:Y:S02]  /*d80b0*/  LOP3.LUT P6, RZ, R26.reuse, 0x20000, RZ, 0xc0, !PT ;  /* 0x000200001aff7812 */ /* 0x040fe400078cc0ff */
[----:B------:R-:W-:Y:S02]  /*d80c0*/  LOP3.LUT R29, R29, 0xfffffff7, RZ, 0xc0, !PT ;  /* 0xfffffff71d1d7812 */ /* 0x000fe400078ec0ff */
[C---:B------:R-:W-:Y:S02]  /*d80d0*/  LOP3.LUT P4, RZ, R26.reuse, 0x1000, RZ, 0xc0, !PT ;  /* 0x000010001aff7812 */ /* 0x040fe4000788c0ff */
[----:B------:R-:W-:-:S07]  /*d80e0*/  LOP3.LUT P0, RZ, R26, 0x2000, RZ, 0xc0, !PT ;  /* 0x000020001aff7812 */ /* 0x000fce000780c0ff */
[----:B------:R-:W-:Y:S02]  /*d80f0*/  @P6 LOP3.LUT R29, R29, 0x8, RZ, 0xfc, !PT ;  /* 0x000000081d1d6812 */ /* 0x000fe400078efcff */
[----:B------:R-:W-:Y:S01]  /*d8100*/  LOP3.LUT P6, RZ, R26, 0x10000, RZ, 0xc0, !PT ;  /* 0x000100001aff7812 */ /* 0x000fe200078cc0ff */
[----:B0-----:R-:W-:-:S05]  /*d8110*/  IMAD.WIDE R2, R18, 0x2, R16 ;  /* 0x0000000212027825 */ /* 0x001fca00078e0210 */
[----:B------:R0:W-:Y:S01]  /*d8120*/  @P5 STG.E.U16 desc[UR60][R2.64], R25 ;  /* 0x0000001902005986 */ /* 0x0001e2000c10153c */
[----:B------:R-:W-:Y:S01]  /*d8130*/  PRMT R28, R25, 0x7632, R28 ;  /* 0x00007632191c7816 */ /* 0x000fe2000000001c */
[----:B0-----:R-:W-:Y:S02]  /*d8140*/  IMAD.WIDE R2, R18, 0x2, R14 ;  /* 0x0000000212027825 */ /* 0x001fe400078e020e */
[----:B------:R-:W2:Y:S04]  /*d8150*/  LDL.LU R18, [R1+0x148] ;  /* 0x0001480001127983 */ /* 0x000ea80000300800 */
[----:B------:R0:W-:Y:S01]  /*d8160*/  @P3 STG.E.U16 desc[UR60][R2.64], R28 ;  /* 0x0000001c02003986 */ /* 0x0001e2000c10153c */
[----:B------:R-:W-:Y:S02]  /*d8170*/  LOP3.LUT P5, RZ, R26, 0x4000, RZ, 0xc0, !PT ;  /* 0x000040001aff7812 */ /* 0x000fe400078ac0ff */
[----:B------:R-:W-:Y:S01]  /*d8180*/  LOP3.LUT R29, R29, 0xffffffef, RZ, 0xc0, !PT ;  /* 0xffffffef1d1d7812 */ /* 0x000fe200078ec0ff */
[----:B------:R-:W2:Y:S03]  /*d8190*/  LDL.LU R25, [R1+0xaf8] ;  /* 0x000af80001197983 */ /* 0x000ea60000300800 */
[----:B------:R-:W-:-:S02]  /*d81a0*/  @P6 LOP3.LUT R29, R29, 0x10, RZ, 0xfc, !PT ;  /* 0x000000101d1d6812 */ /* 0x000fc400078efcff */
[----:B------:R-:W-:Y:S01]  /*d81b0*/  LOP3.LUT P6, RZ, R26, 0x8000, RZ, 0xc0, !PT ;  /* 0x000080001aff7812 */ /* 0x000fe200078cc0ff */
[----:B0-----:R-:W-:-:S05]  /*d81c0*/  IMAD.WIDE R2, R24, 0x2, R16 ;  /* 0x0000000218027825 */ /* 0x001fca00078e0210 */
[----:B---3--:R0:W-:Y:S01]  /*d81d0*/  @P2 STG.E.U16 desc[UR60][R2.64], R20 ;  /* 0x0000001402002986 */ /* 0x0081e2000c10153c */
[----:B------:R-:W-:Y:S01]  /*d81e0*/  PRMT R28, R20, 0x7632, R28 ;  /* 0x00007632141c7816 */ /* 0x000fe2000000001c */
[----:B0-----:R-:W-:Y:S02]  /*d81f0*/  IMAD.WIDE R2, R24, 0x2, R14 ;  /* 0x0000000218027825 */ /* 0x001fe400078e020e */
[----:B------:R-:W3:Y:S04]  /*d8200*/  LDL.LU R24, [R1+0x138] ;  /* 0x0001380001187983 */ /* 0x000ee80000300800 */
[----:B------:R4:W-:Y:S04]  /*d8210*/  @P4 STG.E.U16 desc[UR60][R2.64], R28 ;  /* 0x0000001c02004986 */ /* 0x0009e8000c10153c */
[----:B------:R-:W3:Y:S01]  /*d8220*/  LDL.LU R20, [R1+0xb04] ;  /* 0x000b040001147983 */ /* 0x000ee20000300800 */
[----:B----4-:R-:W-:Y:S01]  /*d8230*/  IMAD.WIDE R2, R22, 0x2, R16 ;  /* 0x0000000216027825 */ /* 0x010fe200078e0210 */
[----:B--2---:R-:W-:-:S04]  /*d8240*/  PRMT R28, R21, 0x7632, R28 ;  /* 0x00007632151c7816 */ /* 0x004fc8000000001c */
[----:B------:R0:W-:Y:S02]  /*d8250*/  @P0 STG.E.U16 desc[UR60][R2.64], R21 ;  /* 0x0000001502000986 */ /* 0x0001e4000c10153c */
[----:B0-----:R-:W-:Y:S02]  /*d8260*/  IMAD.WIDE R2, R22, 0x2, R14 ;  /* 0x0000000216027825 */ /* 0x001fe400078e020e */
[----:B------:R-:W2:Y:S04]  /*d8270*/  LDL.LU R22, [R1+0xb10] ;  /* 0x000b100001167983 */ /* 0x000ea80000300800 */
[----:B------:R0:W-:Y:S04]  /*d8280*/  @P5 STG.E.U16 desc[UR60][R2.64], R28 ;  /* 0x0000001c02005986 */ /* 0x0001e8000c10153c */
[----:B------:R-:W4:Y:S01]  /*d8290*/  LDL.LU R21, [R1+0x13c] ;  /* 0x00013c0001157983 */ /* 0x000f220000300800 */
[----:B0-----:R-:W-:Y:S01]  /*d82a0*/  IMAD.WIDE R2, R23, 0x2, R16 ;  /* 0x0000000217027825 */ /* 0x001fe200078e0210 */
[----:B------:R-:W-:-:S04]  /*d82b0*/  PRMT R28, R11, 0x7632, R28 ;  /* 0x000076320b1c7816 */ /* 0x000fc8000000001c */
[----:B------:R0:W-:Y:S04]  /*d82c0*/  @P6 STG.E.U16 desc[UR60][R2.64], R11 ;  /* 0x0000000b02006986 */ /* 0x0001e8000c10153c */
[----:B0-----:R-:W2:Y:S01]  /*d82d0*/  LDL.LU R11, [R1+0x2c5c] ;  /* 0x002c5c00010b7983 */ /* 0x001ea20000300800 */
[----:B------:R-:W-:Y:S01]  /*d82e0*/  LOP3.LUT P6, RZ, R29, 0x10, RZ, 0xc0, !PT ;  /* 0x000000101dff7812 */ /* 0x000fe200078cc0ff */
[----:B------:R-:W-:Y:S01]  /*d82f0*/  IMAD.WIDE R2, R23, 0x2, R14 ;  /* 0x0000000217027825 */ /* 0x000fe200078e020e */
[C---:B------:R-:W-:Y:S01]  /*d8300*/  LOP3.LUT P1, RZ, R26.reuse, 0x100000, RZ, 0xc0, !PT ;  /* 0x001000001aff7812 */ /* 0x040fe2000782c0ff */
[----:B------:R-:W4:Y:S01]  /*d8310*/  LDL.LU R4, [R1+0xb1c] ;  /* 0x000b1c0001047983 */ /* 0x000f220000300800 */
[----:B------:R-:W-:-:S03]  /*d8320*/  LOP3.LUT P3, RZ, R26, 0x200000, RZ, 0xc0, !PT ;  /* 0x002000001aff7812 */ /* 0x000fc6000786c0ff */
        /* <DEDUP_REMOVED lines=10> */
[----:B0-----:R-:W-:-:S12]  /*d83d0*/  IMAD.WIDE R2, R25, 0x2, R16 ;  /* 0x0000000219027825 */ /* 0x001fd800078e0210 */
[----:B---3--:R0:W-:Y:S01]  /*d83e0*/  @P6 STG.E.U16 desc[UR60][R2.64], R24 ;  /* 0x0000001802006986 */ /* 0x0081e2000c10153c */
[----:B------:R-:W-:Y:S01]  /*d83f0*/  PRMT R28, R24, 0x7632, R28 ;  /* 0x00007632181c7816 */ /* 0x000fe2000000001c */
[----:B0-----:R-:W-:-:S05]  /*d8400*/  IMAD.WIDE R2, R25, 0x2, R14 ;  /* 0x0000000219027825 */ /* 0x001fca00078e020e */
[----:B------:R0:W-:Y:S02]  /*d8410*/  @P1 STG.E.U16 desc[UR60][R2.64], R28 ;  /* 0x0000001c02001986 */ /* 0x0001e4000c10153c */
[----:B0-----:R-:W-:-:S05]  /*d8420*/  IMAD.WIDE R2, R20, 0x2, R16 ;  /* 0x0000000214027825 */ /* 0x001fca00078e0210 */
[----:B--2---:R0:W-:Y:S01]  /*d8430*/  @P3 STG.E.U16 desc[UR60][R2.64], R11 ;  /* 0x0000000b02003986 */ /* 0x0041e2000c10153c */
[----:B------:R-:W-:-:S03]  /*d8440*/  PRMT R28, R11, 0x7632, R28 ;  /* 0x000076320b1c7816 */ /* 0x000fc6000000001c */
[----:B0-----:R-:W2:Y:S04]  /*d8450*/  LDL.LU R11, [R1+0x2c58] ;  /* 0x002c5800010b7983 */ /* 0x001ea80000300800 */
[----:B------:R-:W3:Y:S04]  /*d8460*/  LDL.LU R5, [R1+0xb24] ;  /* 0x000b240001057983 */ /* 0x000ee80000300800 */
[----:B------:R-:W2:Y:S04]  /*d8470*/  LDL.LU R18, [R1+0x150] ;  /* 0x0001500001127983 */ /* 0x000ea80000300800 */
[----:B------:R-:W2:Y:S04]  /*d8480*/  LDL.LU R25, [R1+0xb30] ;  /* 0x000b300001197983 */ /* 0x000ea80000300800 */
[----:B------:R-:W2:Y:S01]  /*d8490*/  LDL.LU R24, [R1+0x164] ;  /* 0x0001640001187983 */ /* 0x000ea20000300800 */
[----:B------:R-:W-:-:S02]  /*d84a0*/  LOP3.LUT P2, RZ, R26, 0x400000, RZ, 0xc0, !PT ;  /* 0x004000001aff7812 */ /* 0x000fc4000784c0ff */
[----:B------:R-:W-:Y:S01]  /*d84b0*/  LOP3.LUT P4, RZ, R26, 0x800000, RZ, 0xc0, !PT ;  /* 0x008000001aff7812 */ /* 0x000fe2000788c0ff */
[----:B------:R-:W-:Y:S01]  /*d84c0*/  IMAD.WIDE R2, R20, 0x2, R14 ;  /* 0x0000000214027825 */ /* 0x000fe200078e020e */
[C---:B------:R-:W-:Y:S02]  /*d84d0*/  LOP3.LUT P0, RZ, R26.reuse, 0x1000000, RZ, 0xc0, !PT ;  /* 0x010000001aff7812 */ /* 0x040fe4000780c0ff */
[----:B------:R-:W-:-:S07]  /*d84e0*/  LOP3.LUT P5, RZ, R26, 0x2000000, RZ, 0xc0, !PT ;  /* 0x020000001aff7812 */ /* 0x000fce00078ac0ff */
[----:B------:R0:W-:Y:S01]  /*d84f0*/  @P2 STG.E.U16 desc[UR60][R2.64], R28 ;  /* 0x0000001c02002986 */ /* 0x0001e2000c10153c */
[----:B------:R-:W-:Y:S01]  /*d8500*/  LOP3.LUT P3, RZ, R26, 0x4000000, RZ, 0xc0, !PT ;  /* 0x040000001aff7812 */ /* 0x000fe2000786c0ff */
[----:B0-----:R-:W-:Y:S01]  /*d8510*/  IMAD.WIDE R2, R22, 0x2, R16 ;  /* 0x0000000216027825 */ /* 0x001fe200078e0210 */
[----:B----4-:R-:W-:-:S04]  /*d8520*/  PRMT R28, R21, 0x7632, R28 ;  /* 0x00007632151c7816 */ /* 0x010fc8000000001c */
[----:B------:R0:W-:Y:S01]  /*d8530*/  @P4 STG.E.U16 desc[UR60][R2.64], R21 ;  /* 0x0000001502004986 */ /* 0x0001e2000c10153c */
[----:B------:R-:W-:Y:S01]  /*d8540*/  LOP3.LUT P1, RZ, R26, 0x8000000, RZ, 0xc0, !PT ;  /* 0x080000001aff7812 */ /* 0x000fe2000782c0ff */
[----:B0-----:R-:W-:Y:S01]  /*d8550*/  IMAD.WIDE R2, R22, 0x2, R14 ;  /* 0x0000000216027825 */ /* 0x001fe200078e020e */
[C---:B------:R-:W-:Y:S01]  /*d8560*/  LOP3.LUT P2, RZ, R26.reuse, 0x20000000, RZ, 0xc0, !PT ;  /* 0x200000001aff7812 */ /* 0x040fe2000784c0ff */
[----:B------:R-:W4:Y:S04]  /*d8570*/  LDL.LU R21, [R1+0x154] ;  /* 0x0001540001157983 */ /* 0x000f280000300800 */
[----:B------:R0:W-:Y:S01]  /*d8580*/  @P0 STG.E.U16 desc[UR60][R2.64], R28 ;  /* 0x0000001c02000986 */ /* 0x0001e2000c10153c */
[----:B------:R-:W-:-:S03]  /*d8590*/  LOP3.LUT P4, RZ, R26, 0x10000000, RZ, 0xc0, !PT ;  /* 0x100000001aff7812 */ /* 0x000fc6000788c0ff */
[----:B------:R-:W4:Y:S04]  /*d85a0*/  LDL.LU R20, [R1+0xb3c] ;  /* 0x000b3c0001147983 */ /* 0x000f280000300800 */
[----:B------:R-:W4:Y:S01]  /*d85b0*/  LDL.LU R22, [R1+0x168] ;  /* 0x0001680001167983 */ /* 0x000f220000300800 */
[----:B0-----:R-:W-:Y:S01]  /*d85c0*/  IMAD.WIDE R2, R4, 0x2, R16 ;  /* 0x0000000204027825 */ /* 0x001fe200078e0210 */
[----:B------:R-:W-:-:S04]  /*d85d0*/  PRMT R28, R23, 0x7632, R28 ;  /* 0x00007632171c7816 */ /* 0x000fc8000000001c */
[----:B------:R0:W-:Y:S01]  /*d85e0*/  @P5 STG.E.U16 desc[UR60][R2.64], R23 ;  /* 0x0000001702005986 */ /* 0x0001e2000c10153c */
[----:B------:R-:W-:Y:S01]  /*d85f0*/  LOP3.LUT P5, RZ, R26, 0x40000000, RZ, 0xc0, !PT ;  /* 0x400000001aff7812 */ /* 0x000fe200078ac0ff */
[----:B0-----:R-:W-:Y:S02]  /*d8600*/  IMAD.WIDE R2, R4, 0x2, R14 ;  /* 0x0000000204027825 */ /* 0x001fe400078e020e */
[----:B------:R-:W4:Y:S04]  /*d8610*/  LDL.LU R23, [R1+0xb44] ;  /* 0x000b440001177983 */ /* 0x000f280000300800 */
[----:B------:R3:W-:Y:S02]  /*d8620*/  @P3 STG.E.U16 desc[UR60][R2.64], R28 ;  /* 0x0000001c02003986 */ /* 0x0007e4000c10153c */
[----:B---3--:R-:W-:-:S04]  /*d8630*/  IMAD.WIDE R2, R5, 0x2, R16 ;  /* 0x0000000205027825 */ /* 0x008fc800078e0210 */
[----:B------:R-:W-:Y:S01]  /*d8640*/  IMAD.WIDE R4, R5, 0x2, R14 ;  /* 0x0000000205047825 */ /* 0x000fe200078e020e */
[----:B--2---:R-:W-:Y:S01]  /*d8650*/  PRMT R28, R18, 0x7632, R28 ;  /* 0x00007632121c7816 */ /* 0x004fe2000000001c */
[----:B------:R0:W-:Y:S04]  /*d8660*/  @P1 STG.E.U16 desc[UR60][R2.64], R18 ;  /* 0x0000001202001986 */ /* 0x0001e8000c10153c */
[----:B------:R1:W-:Y:S04]  /*d8670*/  @P4 STG.E.U16 desc[UR60][R4.64], R28 ;  /* 0x0000001c04004986 */ /* 0x0003e8000c10153c */
[----:B0-----:R-:W2:Y:S01]  /*d8680*/  LDL.LU.64 R2, [R1+0x2c50] ;  /* 0x002c500001027983 */ /* 0x001ea20000300a00 */
[----:B-1----:R-:W-:Y:S01]  /*d8690*/  IMAD.WIDE R4, R25, 0x2, R16 ;  /* 0x0000000219047825 */ /* 0x002fe200078e0210 */
[----:B------:R-:W-:-:S02]  /*d86a0*/  PRMT R28, R24, 0x7632, R28 ;  /* 0x00007632181c7816 */ /* 0x000fc4000000001c */
[----:B------:R-:W3:Y:S04]  /*d86b0*/  LDL.LU R19, [R1+0xb48] ;  /* 0x000b480001137983 */ /* 0x000ee80000300800 */
[----:B------:R0:W-:Y:S04]  /*d86c0*/  @P2 STG.E.U16 desc[UR60][R4.64], R24 ;  /* 0x0000001804002986 */ /* 0x0001e8000c10153c */
[----:B------:R-:W2:Y:S01]  /*d86d0*/  LDL.LU R18, [R1+0x2c4c] ;  /* 0x002c4c0001127983 */ /* 0x000ea20000300800 */
[----:B0-----:R-:W-:-:S03]  /*d86e0*/  IMAD.WIDE R4, R25, 0x2, R14 ;  /* 0x0000000219047825 */ /* 0x001fc600078e020e */
[----:B------:R-:W2:Y:S04]  /*d86f0*/  LDL.LU R25, [R1+0xb4c] ;  /* 0x000b4c0001197983 */ /* 0x000ea80000300800 */
[----:B------:R-:W4:Y:S04]  /*d8700*/  LDL.LU R24, [R1+0x2c48] ;  /* 0x002c480001187983 */ /* 0x000f280000300800 */
[----:B------:R0:W-:Y:S04]  /*d8710*/  @P5 STG.E.U16 desc[UR60][R4.64], R28 ;  /* 0x0000001c04005986 */ /* 0x0001e8000c10153c */
[----:B0-----:R-:W3:Y:S01]  /*d8720*/  LDL.LU R28, [R1+0xb38] ;  /* 0x000b3800011c7983 */ /* 0x001ee20000300800 */
[----:B------:R-:W-:-:S02]  /*d8730*/  LOP3.LUT P6, RZ, R11, 0x8, RZ, 0xc0, !PT ;  /* 0x000000080bff7812 */ /* 0x000fc400078cc0ff */
        /* <DEDUP_REMOVED lines=12> */
[----:B----4-:R-:W-:Y:S01]  /*d8800*/  PRMT R24, R21, 0x7632, R24 ;  /* 0x0000763215187816 */ /* 0x010fe20000000018 */
[----:B---3--:R-:W-:-:S10]  /*d8810*/  IMAD.WIDE R4, R28, 0x2, R16 ;  /* 0x000000021c047825 */ /* 0x008fd400078e0210 */
[----:B------:R0:W-:Y:S04]  /*d8820*/  @P6 STG.E.U16 desc[UR60][R4.64], R21 ;  /* 0x0000001504006986 */ /* 0x0001e8000c10153c */
[----:B0-----:R-:W3:Y:S04]  /*d8830*/  LDL.LU.64 R4, [R1+0x2c40] ;  /* 0x002c400001047983 */ /* 0x001ee80000300a00 */
[----:B------:R-:W4:Y:S01]  /*d8840*/  LDL.LU R21, [R1+0x2c3c] ;  /* 0x002c3c0001157983 */ /* 0x000f220000300800 */
[----:B------:R-:W-:Y:S01]  /*d8850*/  LOP3.LUT P6, RZ, R29, 0x1, RZ, 0xc0, !PT ;  /* 0x000000011dff7812 */ /* 0x000fe200078cc0ff */
[----:B------:R-:W-:-:S12]  /*d8860*/  IMAD.WIDE R28, R28, 0x2, R14 ;  /* 0x000000021c1c7825 */ /* 0x000fd800078e020e */
[----:B------:R0:W-:Y:S01]  /*d8870*/  @P6 STG.E.U16 desc[UR60][R28.64], R24 ;  /* 0x000000181c006986 */ /* 0x0001e2000c10153c */
[C---:B------:R-:W-:Y:S01]  /*d8880*/  LOP3.LUT P6, RZ, R27.reuse, 0x80000000, RZ, 0xc0, !PT ;  /* 0x800000001bff7812 */ /* 0x040fe200078cc0ff */
[C---:B0-----:R-:W-:Y:S02]  /*d8890*/  IMAD.WIDE R28, R20.reuse, 0x2, R16 ;  /* 0x00000002141c7825 */ /* 0x041fe400078e0210 */
[----:B------:R-:W3:Y:S10]  /*d88a0*/  LDL.LU R24, [R1+0xb50] ;  /* 0x000b500001187983 */ /* 0x000ef40000300800 */
[----:B------:R0:W-:Y:S01]  /*d88b0*/  @P6 STG.E.U16 desc[UR60][R28.64], R22 ;  /* 0x000000161c006986 */ /* 0x0001e2000c10153c */
[----:B------:R-:W-:Y:S01]  /*d88c0*/  LOP3.LUT P6, RZ, R27, 0x40000000, RZ, 0xc0, !PT ;  /* 0x400000001bff7812 */ /* 0x000fe200078cc0ff */
[----:B0-----:R-:W-:-:S02]  /*d88d0*/  IMAD.WIDE R28, R20, 0x2, R14 ;  /* 0x00000002141c7825 */ /* 0x001fc400078e020e */
[----:B------:R-:W3:Y:S01]  /*d88e0*/  LDL.LU R20, [R1+0x2c38] ;  /* 0x002c380001147983 */ /* 0x000ee20000300800 */
[----:B----4-:R-:W-:-:S03]  /*d88f0*/  PRMT R21, R22, 0x7632, R21 ;  /* 0x0000763216157816 */ /* 0x010fc60000000015 */
[----:B------:R-:W4:Y:S06]  /*d8900*/  LDL.LU R22, [R1+0x2c34] ;  /* 0x002c340001167983 */ /* 0x000f2c0000300800 */
[----:B------:R0:W-:Y:S04]  /*d8910*/  @P6 STG.E.U16 desc[UR60][R28.64], R21 ;  /* 0x000000151c006986 */ /* 0x0001e8000c10153c */
[----:B0-----:R-:W2:Y:S01]  /*d8920*/  LDL.LU R21, [R1+0x2c30] ;  /* 0x002c300001157983 */ /* 0x001ea20000300800 */
[----:B------:R-:W-:Y:S01]  /*d8930*/  LOP3.LUT P6, RZ, R27, 0x20000000, RZ, 0xc0, !PT ;  /* 0x200000001bff7812 */ /* 0x000fe200078cc0ff */
[----:B------:R-:W-:Y:S01]  /*d8940*/  IMAD.WIDE R28, R23, 0x2, R16 ;  /* 0x00000002171c7825 */ /* 0x000fe200078e0210 */
[----:B------:R-:W-:-:S02]  /*d8950*/  LOP3.LUT P0, RZ, R11, 0x10, RZ, 0xc0, !PT ;  /* 0x000000100bff7812 */ /* 0x000fc4000780c0ff */
[----:B------:R-:W-:-:S09]  /*d8960*/  LOP3.LUT P3, RZ, R11, 0x20, RZ, 0xc0, !PT ;  /* 0x000000200bff7812 */ /* 0x000fd2000786c0ff */
[----:B--2---:R0:W-:Y:S01]  /*d8970*/  @P6 STG.E.U16 desc[UR60][R28.64], R21 ;  /* 0x000000151c006986 */ /* 0x0041e2000c10153c */
[----:B------:R-:W-:Y:S01]  /*d8980*/  PRMT R13, R21, 0x7632, R13 ;  /* 0x00007632150d7816 */ /* 0x000fe2000000000d */
[----:B0-----:R-:W-:Y:S02]  /*d8990*/  IMAD.WIDE R28, R23, 0x2, R14 ;  /* 0x00000002171c7825 */ /* 0x001fe400078e020e */
[----:B------:R-:W2:Y:S04]  /*d89a0*/  LDL.LU R23, [R1+0x2c2c] ;  /* 0x002c2c0001177983 */ /* 0x000ea80000300800 */
[----:B------:R-:W3:Y:S01]  /*d89b0*/  LDL.LU R21, [R1+0x2c28] ;  /* 0x002c280001157983 */ /* 0x000ee20000300800 */
[----:B------:R-:W-:-:S03]  /*d89c0*/  LOP3.LUT P1, RZ, R11, 0x40, RZ, 0xc0, !PT ;  /* 0x000000400bff7812 */ /* 0x000fc6000782c0ff */
[----:B------:R0:W-:Y:S01]  /*d89d0*/  @P0 STG.E.U16 desc[UR60][R28.64], R13 ;  /* 0x0000000d1c000986 */ /* 0x0001e2000c10153c */
[----:B------:R-:W-:Y:S01]  /*d89e0*/  LOP3.LUT P4, RZ, R11, 0x80, RZ, 0xc0, !PT ;  /* 0x000000800bff7812 */ /* 0x000fe2000788c0ff */
[----:B0-----:R-:W-:Y:S01]  /*d89f0*/  IMAD.WIDE R28, R19, 0x2, R16 ;  /* 0x00000002131c7825 */ /* 0x001fe200078e0210 */
[C---:B------:R-:W-:Y:S02]  /*d8a00*/  LOP3.LUT P2, RZ, R11.reuse, 0x100, RZ, 0xc0, !PT ;  /* 0x000001000bff7812 */ /* 0x040fe4000784c0ff */
[----:B------:R-:W-:Y:S02]  /*d8a10*/  LOP3.LUT P6, RZ, R11, 0x80000, RZ, 0xc0, !PT ;  /* 0x000800000bff7812 */ /* 0x000fe400078cc0ff */
[----:B---3--:R0:W-:Y:S01]  /*d8a20*/  @P3 STG.E.U16 desc[UR60][R28.64], R21 ;  /* 0x000000151c003986 */ /* 0x0081e2000c10153c */
[----:B------:R-:W-:Y:S01]  /*d8a30*/  PRMT R6, R21, 0x7632, R6 ;  /* 0x0000763215067816 */ /* 0x000fe20000000006 */
[----:B0-----:R-:W-:Y:S02]  /*d8a40*/  IMAD.WIDE R28, R19, 0x2, R14 ;  /* 0x00000002131c7825 */ /* 0x001fe400078e020e */
[----:B------:R-:W3:Y:S04]  /*d8a50*/  LDL.LU R21, [R1+0x2c24] ;  /* 0x002c240001157983 */ /* 0x000ee80000300800 */
[----:B------:R0:W-:Y:S01]  /*d8a60*/  @P1 STG.E.U16 desc[UR60][R28.64], R6 ;  /* 0x000000061c001986 */ /* 0x0001e2000c10153c */
[----:B--2---:R-:W-:-:S03]  /*d8a70*/  PRMT R0, R23, 0x7632, R0 ;  /* 0x0000763217007816 */ /* 0x004fc60000000000 */
[----:B0-----:R-:W2:Y:S01]  /*d8a80*/  LDL.LU R6, [R1+0xb54] ;  /* 0x000b540001067983 */ /* 0x001ea20000300800 */
[----:B------:R-:W-:-:S05]  /*d8a90*/  IMAD.WIDE R28, R25, 0x2, R16 ;  /* 0x00000002191c7825 */ /* 0x000fca00078e0210 */
[----:B------:R0:W-:Y:S02]  /*d8aa0*/  @P4 STG.E.U16 desc[UR60][R28.64], R23 ;  /* 0x000000171c004986 */ /* 0x0001e4000c10153c */
[----:B0-----:R-:W-:-:S05]  /*d8ab0*/  IMAD.WIDE R28, R25, 0x2, R14 ;  /* 0x00000002191c7825 */ /* 0x001fca00078e020e */
[----:B------:R0:W-:Y:S04]  /*d8ac0*/  @P2 STG.E.U16 desc[UR60][R28.64], R0 ;  /* 0x000000001c002986 */ /* 0x0001e8000c10153c */
[----:B0-----:R-:W3:Y:S04]  /*d8ad0*/  LDL.LU R0, [R1+0xb58] ;  /* 0x000b580001007983 */ /* 0x001ee80000300800 */
[----:B------:R-:W3:Y:S04]  /*d8ae0*/  LDL.LU R25, [R1+0x184] ;  /* 0x0001840001197983 */ /* 0x000ee80000300800 */
[----:B------:R-:W3:Y:S04]  /*d8af0*/  LDL.LU R23, [R1+0xb5c] ;  /* 0x000b5c0001177983 */ /* 0x000ee80000300800 */
[----:B------:R-:W3:Y:S01]  /*d8b00*/  LDL.LU R19, [R1+0x174] ;  /* 0x0001740001137983 */ /* 0x000ee20000300800 */
[----:B------:R-:W-:-:S02]  /*d8b10*/  LOP3.LUT R27, R27, 0xfdffffff, RZ, 0xc0, !PT ;  /* 0xfdffffff1b1b7812 */ /* 0x000fc400078ec0ff */
[----:B------:R-:W-:Y:S02]  /*d8b20*/  LOP3.LUT P5, RZ, R11, 0x200, RZ, 0xc0, !PT ;  /* 0x000002000bff7812 */ /* 0x000fe400078ac0ff */
[----:B------:R-:W-:Y:S02]  /*d8b30*/  @P6 LOP3.LUT R27, R27, 0x2000000, RZ, 0xfc, !PT ;  /* 0x020000001b1b6812 */ /* 0x000fe400078efcff */
[C---:B------:R-:W-:Y:S02]  /*d8b40*/  LOP3.LUT P6, RZ, R11.reuse, 0x40000, RZ, 0xc0, !PT ;  /* 0x000400000bff7812 */ /* 0x040fe400078cc0ff */
[C---:B------:R-:W-:Y:S01]  /*d8b50*/  LOP3.LUT P3, RZ, R11.reuse, 0x400, RZ, 0xc0, !PT ;  /* 0x000004000bff7812 */ /* 0x040fe2000786c0ff */
[----:B------:R-:W-:Y:S01]  /*d8b60*/  IMAD.WIDE R28, R24, 0x2, R16 ;  /* 0x00000002181c7825 */ /* 0x000fe200078e0210 */
[----:B------:R-:W-:Y:S02]  /*d8b70*/  LOP3.LUT P0, RZ, R11, 0x800, RZ, 0xc0, !PT ;  /* 0x000008000bff7812 */ /* 0x000fe4000780c0ff */
[----:B------:R-:W-:-:S02]  /*d8b80*/  LOP3.LUT R27, R27, 0xfbffffff, RZ, 0xc0, !PT ;  /* 0xfbffffff1b1b7812 */ /* 0x000fc400078ec0ff */
[----:B----4-:R-:W-:Y:S01]  /*d8b90*/  PRMT R4, R22, 0x7632, R4 ;  /* 0x0000763216047816 */ /* 0x010fe20000000004 */
[----:B------:R0:W-:Y:S01]  /*d8ba0*/  @P5 STG.E.U16 desc[UR60][R28.64], R22 ;  /* 0x000000161c005986 */ /* 0x0001e2000c10153c */
[----:B------:R-:W-:-:S03]  /*d8bb0*/  LOP3.LUT P4, RZ, R11, 0x1000, RZ, 0xc0, !PT ;  /* 0x000010000bff7812 */ /* 0x000fc6000788c0ff */
[----:B------:R-:W-:Y:S02]  /*d8bc0*/  @P6 LOP3.LUT R27, R27, 0x4000000, RZ, 0xfc, !PT ;  /* 0x040000001b1b6812 */ /* 0x000fe400078efcff */
[C---:B------:R-:W-:Y:S01]  /*d8bd0*/  LOP3.LUT P6, RZ, R11.reuse, 0x20000, RZ, 0xc0, !PT ;  /* 0x000200000bff7812 */ /* 0x040fe200078cc0ff */
[----:B0-----:R-:W-:Y:S01]  /*d8be0*/  IMAD.WIDE R28, R24, 0x2, R14 ;  /* 0x00000002181c7825 */ /* 0x001fe200078e020e */
[----:B------:R-:W-:Y:S01]  /*d8bf0*/  LOP3.LUT P1, RZ, R11, 0x2000, RZ, 0xc0, !PT ;  /* 0x000020000bff7812 */ /* 0x000fe2000782c0ff */
[----:B------:R-:W4:Y:S04]  /*d8c00*/  LDL.LU R22, [R1+0x2c20] ;  /* 0x002c200001167983 */ /* 0x000f280000300800 */
[----:B------:R0:W-:Y:S01]  /*d8c10*/  @P3 STG.E.U16 desc[UR60][R28.64], R4 ;  /* 0x000000041c003986 */ /* 0x0001e2000c10153c */
[----:B------:R-:W-:-:S02]  /*d8c20*/  LOP3.LUT R27, R27, 0xf7ffffff, RZ, 0xc0, !PT ;  /* 0xf7ffffff1b1b7812 */ /* 0x000fc400078ec0ff */
[----:B------:R-:W-:-:S03]  /*d8c30*/  PRMT R5, R20, 0x7632, R5 ;  /* 0x0000763214057816 */ /* 0x000fc60000000005 */
[----:B------:R-:W-:Y:S02]  /*d8c40*/  @P6 LOP3.LUT R27, R27, 0x8000000, RZ, 0xfc, !PT ;  /* 0x080000001b1b6812 */ /* 0x000fe400078efcff */
[C---:B------:R-:W-:Y:S01]  /*d8c50*/  LOP3.LUT P6, RZ, R11.reuse, 0x10000, RZ, 0xc0, !PT ;  /* 0x000100000bff7812 */ /* 0x040fe200078cc0ff */
[----:B0-----:R-:W4:Y:S04]  /*d8c60*/  LDL.LU R4, [R1+0xb60] ;  /* 0x000b600001047983 */ /* 0x001f280000300800 */
[----:B------:R-:W4:Y:S01]  /*d8c70*/  LDL.LU R24, [R1+0x188] ;  /* 0x0001880001187983 */ /* 0x000f220000300800 */
[----:B------:R-:W-:Y:S02]  /*d8c80*/  LOP3.LUT P5, RZ, R11, 0x4000, RZ, 0xc0, !PT ;  /* 0x000040000bff7812 */ /* 0x000fe400078ac0ff */
[----:B------:R-:W-:-:S05]  /*d8c90*/  LOP3.LUT R27, R27, 0xefffffff, RZ, 0xc0, !PT ;  /* 0xefffffff1b1b7812 */ /* 0x000fca00078ec0ff */
[----:B------:R-:W-:Y:S02]  /*d8ca0*/  @P6 LOP3.LUT R27, R27, 0x10000000, RZ, 0xfc, !PT ;  /* 0x100000001b1b6812 */ /* 0x000fe400078efcff */
[----:B------:R-:W-:Y:S01]  /*d8cb0*/  LOP3.LUT P6, RZ, R11, 0x8000, RZ, 0xc0, !PT ;  /* 0x000080000bff7812 */ /* 0x000fe200078cc0ff */
[----:B--2---:R-:W-:-:S05]  /*d8cc0*/  IMAD.WIDE R28, R6, 0x2, R16 ;  /* 0x00000002061c7825 */ /* 0x004fca00078e0210 */
[----:B------:R0:W-:Y:S02]  /*d8cd0*/  @P0 STG.E.U16 desc[UR60][R28.64], R20 ;  /* 0x000000141c000986 */ /* 0x0001e4000c10153c */
[----:B0-----:R-:W-:Y:S02]  /*d8ce0*/  IMAD.WIDE R28, R6, 0x2, R14 ;  /* 0x00000002061c7825 */ /* 0x001fe400078e020e */
[----:B------:R-:W2:Y:S04]  /*d8cf0*/  LDL.LU R6, [R1+0xb64] ;  /* 0x000b640001067983 */ /* 0x000ea80000300800 */
[----:B------:R3:W-:Y:S04]  /*d8d00*/  @P4 STG.E.U16 desc[UR60][R28.64], R5 ;  /* 0x000000051c004986 */ /* 0x0007e8000c10153c */
[----:B------:R-:W2:Y:S04]  /*d8d10*/  LDL.LU R20, [R1+0x2c1c] ;  /* 0x002c1c0001147983 */ /* 0x000ea80000300800 */
[----:B------:R-:W2:Y:S01]  /*d8d20*/  LDL.LU R13, [R1+0xb68] ;  /* 0x000b6800010d7983 */ /* 0x000ea20000300800 */
[----:B---3--:R-:W-:-:S03]  /*d8d30*/  IMAD.WIDE R28, R0, 0x2, R16 ;  /* 0x00000002001c7825 */ /* 0x008fc600078e0210 */
[----:B------:R-:W3:Y:S04]  /*d8d40*/  LDL.LU R5, [R1+0x18c] ;  /* 0x00018c0001057983 */ /* 0x000ee80000300800 */
[----:B------:R0:W-:Y:S01]  /*d8d50*/  @P1 STG.E.U16 desc[UR60][R28.64], R25 ;  /* 0x000000191c001986 */ /* 0x0001e2000c10153c */
[----:B------:R-:W-:Y:S01]  /*d8d60*/  PRMT R18, R25, 0x7632, R18 ;  /* 0x0000763219127816 */ /* 0x000fe20000000012 */
[----:B0-----:R-:W-:Y:S02]  /*d8d70*/  IMAD.WIDE R28, R0, 0x2, R14 ;  /* 0x00000002001c7825 */ /* 0x001fe400078e020e */
[----:B------:R-:W4:Y:S04]  /*d8d80*/  LDL.LU R0, [R1+0x2c18] ;  /* 0x002c180001007983 */ /* 0x000f280000300800 */
[----:B------:R0:W-:Y:S02]  /*d8d90*/  @P5 STG.E.U16 desc[UR60][R28.64], R18 ;  /* 0x000000121c005986 */ /* 0x0001e4000c10153c */
[----:B0-----:R-:W-:-:S02]  /*d8da0*/  IMAD.WIDE R28, R23, 0x2, R16 ;  /* 0x00000002171c7825 */ /* 0x001fc400078e0210 */
[----:B------:R-:W3:Y:S04]  /*d8db0*/  LDL.LU R18, [R1+0xb6c] ;  /* 0x000b6c0001127983 */ /* 0x000ee80000300800 */
[----:B------:R0:W-:Y:S04]  /*d8dc0*/  @P6 STG.E.U16 desc[UR60][R28.64], R19 ;  /* 0x000000131c006986 */ /* 0x0001e8000c10153c */
[----:B------:R-:W3:Y:S01]  /*d8dd0*/  LDL.LU R25, [R1+0x17c] ;  /* 0x00017c0001197983 */ /* 0x000ee20000300800 */
[----:B0-----:R-:W-:-:S03]  /*d8de0*/  IMAD.WIDE R28, R23, 0x2, R14 ;  /* 0x00000002171c7825 */ /* 0x001fc600078e020e */
[----:B------:R-:W2:Y:S01]  /*d8df0*/  LDL.LU R23, [R1+0x2c14] ;  /* 0x002c140001177983 */ /* 0x000ea20000300800 */
[----:B------:R-:W-:Y:S02]  /*d8e00*/  LOP3.LUT P6, RZ, R27, 0x10000000, RZ, 0xc0, !PT ;  /* 0x100000001bff7812 */ /* 0x000fe400078cc0ff */
[----:B----4-:R-:W-:-:S11]  /*d8e10*/  PRMT R0, R19, 0x7632, R0 ;  /* 0x0000763213007816 */ /* 0x010fd60000000000 */
[----:B------:R0:W-:Y:S01]  /*d8e20*/  @P6 STG.E.U16 desc[UR60][R28.64], R0 ;  /* 0x000000001c006986 */ /* 0x0001e2000c10153c */
[----:B------:R-:W-:Y:S01]  /*d8e30*/  LOP3.LUT P6, RZ, R27, 0x8000000, RZ, 0xc0, !PT ;  /* 0x080000001bff7812 */ /* 0x000fe200078cc0ff */
[C---:B0-----:R-:W-:Y:S02]  /*d8e40*/  IMAD.WIDE R28, R4.reuse, 0x2, R16 ;  /* 0x00000002041c7825 */ /* 0x041fe400078e0210 */
[----:B------:R-:W4:Y:S10]  /*d8e50*/  LDL.LU R0, [R1+0xb70] ;  /* 0x000b700001007983 */ /* 0x000f340000300800 */
[----:B------:R0:W-:Y:S04]  /*d8e60*/  @P6 STG.E.U16 desc[UR60][R28.64], R24 ;  /* 0x000000181c006986 */ /* 0x0001e8000c10153c */
[----:B------:R-:W4:Y:S01]  /*d8e70*/  LDL.LU R19, [R1+0x1a0] ;  /* 0x0001a00001137983 */ /* 0x000f220000300800 */
[----:B0-----:R-:W-:Y:S01]  /*d8e80*/  IMAD.WIDE R28, R4, 0x2, R14 ;  /* 0x00000002041c7825 */ /* 0x001fe200078e020e */
[----:B--2---:R-:W-:-:S02]  /*d8e90*/  PRMT R23, R24, 0x7632, R23 ;  /* 0x0000763218177816 */ /* 0x004fc40000000017 */
[----:B------:R-:W3:Y:S04]  /*d8ea0*/  LDL.LU R4, [R1+0x2c10] ;  /* 0x002c100001047983 */ /* 0x000ee80000300800 */
[----:B------:R-:W2:Y:S01]  /*d8eb0*/  LDL.LU R24, [R1+0x2c0c] ;  /* 0x002c0c0001187983 */ /* 0x000ea20000300800 */
[----:B------:R-:W-:-:S13]  /*d8ec0*/  LOP3.LUT P6, RZ, R27, 0x4000000, RZ, 0xc0, !PT ;  /* 0x040000001bff7812 */ /* 0x000fda00078cc0ff */
[----:B------:R0:W-:Y:S01]  /*d8ed0*/  @P6 STG.E.U16 desc[UR60][R28.64], R23 ;  /* 0x000000171c006986 */ /* 0x0001e2000c10153c */
[----:B------:R-:W-:Y:S01]  /*d8ee0*/  LOP3.LUT P6, RZ, R27, 0x2000000, RZ, 0xc0, !PT ;  /* 0x020000001bff7812 */ /* 0x000fe200078cc0ff */
[----:B0-----:R-:W-:Y:S02]  /*d8ef0*/  IMAD.WIDE R28, R6, 0x2, R16 ;  /* 0x00000002061c7825 */ /* 0x001fe400078e0210 */
[----:B------:R-:W4:Y:S01]  /*d8f00*/  LDL.LU R23, [R1+0x2c08] ;  /* 0x002c080001177983 */ /* 0x000f220000300800 */
[----:B------:R-:W-:Y:S02]  /*d8f10*/  LOP3.LUT P2, RZ, R11, 0x100000, RZ, 0xc0, !PT ;  /* 0x001000000bff7812 */ /* 0x000fe4000784c0ff */
[----:B------:R-:W-:-:S07]  /*d8f20*/  LOP3.LUT P3, RZ, R21, 0x400000, RZ, 0xc0, !PT ;  /* 0x0040000015ff7812 */ /* 0x000fce000786c0ff */
[----:B--2---:R0:W-:Y:S02]  /*d8f30*/  @P6 STG.E.U16 desc[UR60][R28.64], R24 ;  /* 0x000000181c006986 */ /* 0x0041e4000c10153c */
[----:B0-----:R-:W-:Y:S02]  /*d8f40*/  IMAD.WIDE R28, R6, 0x2, R14 ;  /* 0x00000002061c7825 */ /* 0x001fe400078e020e */
[----:B------:R-:W2:Y:S01]  /*d8f50*/  LDL.LU R6, [R1+0x2c04] ;  /* 0x002c040001067983 */ /* 0x000ea20000300800 */
[----:B------:R-:W-:Y:S02]  /*d8f60*/  PRMT R10, R24, 0x7632, R10 ;  /* 0x00007632180a7816 */ /* 0x000fe4000000000a */
[----:B------:R-:W-:Y:S01]  /*d8f70*/  LOP3.LUT P0, RZ, R21, 0x1000000, RZ, 0xc0, !PT ;  /* 0x0100000015ff7812 */ /* 0x000fe2000780c0ff */
[----:B------:R-:W2:Y:S04]  /*d8f80*/  LDL.LU R24, [R1+0x2c00] ;  /* 0x002c000001187983 */ /* 0x000ea80000300800 */
[----:B------:R0:W-:Y:S01]  /*d8f90*/  @P2 STG.E.U16 desc[UR60][R28.64], R10 ;  /* 0x0000000a1c002986 */ /* 0x0001e2000c10153c */
[----:B------:R-:W-:-:S02]  /*d8fa0*/  LOP3.LUT P4, RZ, R22, 0x400000, RZ, 0xc0, !PT ;  /* 0x0040000016ff7812 */ /* 0x000fc4000788c0ff */
[----:B---3--:R-:W-:Y:S01]  /*d8fb0*/  PRMT R4, R5, 0x7632, R4 ;  /* 0x0000763205047816 */ /* 0x008fe20000000004 */
[----:B0-----:R-:W-:-:S05]  /*d8fc0*/  IMAD.WIDE R28, R13, 0x2, R16 ;  /* 0x000000020d1c7825 */ /* 0x001fca00078e0210 */
[----:B------:R0:W-:Y:S01]  /*d8fd0*/  @P3 STG.E.U16 desc[UR60][R28.64], R5 ;  /* 0x000000051c003986 */ /* 0x0001e2000c10153c */
[----:B------:R-:W-:Y:S01]  /*d8fe0*/  LOP3.LUT P1, RZ, R22, 0x1000000, RZ, 0xc0, !PT ;  /* 0x0100000016ff7812 */ /* 0x000fe2000782c0ff */
[----:B0-----:R-:W-:Y:S01]  /*d8ff0*/  IMAD.WIDE R28, R13, 0x2, R14 ;  /* 0x000000020d1c7825 */ /* 0x001fe200078e020e */
[----:B------:R-:W-:Y:S01]  /*d9000*/  LOP3.LUT P5, RZ, R20, 0x1000000, RZ, 0xc0, !PT ;  /* 0x0100000014ff7812 */ /* 0x000fe200078ac0ff */
[----:B------:R-:W3:Y:S04]  /*d9010*/  LDL.LU R13, [R1+0xb74] ;  /* 0x000b7400010d7983 */ /* 0x000ee80000300800 */
[----:B------:R0:W-:Y:S01]  /*d9020*/  @P0 STG.E.U16 desc[UR60][R28.64], R4 ;  /* 0x000000041c000986 */ /* 0x0001e2000c10153c */
[----:B------:R-:W-:-:S03]  /*d9030*/  PRMT R2, R25, 0x7632, R2 ;  /* 0x0000763219027816 */ /* 0x000fc60000000002 */
[----:B------:R-:W3:Y:S01]  /*d9040*/  LDL.LU R5, [R1+0x190] ;  /* 0x0001900001057983 */ /* 0x000ee20000300800 */
[----:B0-----:R-:W-:-:S05]  /*d9050*/  IMAD.WIDE R28, R18, 0x2, R16 ;  /* 0x00000002121c7825 */ /* 0x001fca00078e0210 */
[----:B------:R0:W-:Y:S02]  /*d9060*/  @P4 STG.E.U16 desc[UR60][R28.64], R25 ;  /* 0x000000191c004986 */ /* 0x0001e4000c10153c */
[----:B0-----:R-:W-:-:S05]  /*d9070*/  IMAD.WIDE R28, R18, 0x2, R14 ;  /* 0x00000002121c7825 */ /* 0x001fca00078e020e */
[----:B------:R4:W-:Y:S02]  /*d9080*/  @P1 STG.E.U16 desc[UR60][R28.64], R2 ;  /* 0x000000021c001986 */ /* 0x0009e4000c10153c */
[C---:B----4-:R-:W-:Y:S02]  /*d9090*/  IMAD.WIDE R28, R0.reuse, 0x2, R16 ;  /* 0x00000002001c7825 */ /* 0x050fe400078e0210 */
[----:B------:R-:W4:Y:S04]  /*d90a0*/  LDL.LU R2, [R1+0xb78] ;  /* 0x000b780001027983 */ /* 0x000f280000300800 */
[----:B------:R-:W4:Y:S04]  /*d90b0*/  LDL.LU R18, [R1+0x1a4] ;  /* 0x0001a40001127983 */ /* 0x000f280000300800 */
[----:B------:R-:W4:Y:S04]  /*d90c0*/  LDL.LU R25, [R1+0xb7c] ;  /* 0x000b7c0001197983 */ /* 0x000f280000300800 */
[----:B------:R-:W4:Y:S04]  /*d90d0*/  LDL.LU R10, [R1+0x194] ;  /* 0x00019400010a7983 */ /* 0x000f280000300800 */
[----:B------:R0:W-:Y:S04]  /*d90e0*/  @P5 STG.E.U16 desc[UR60][R28.64], R19 ;  /* 0x000000131c005986 */ /* 0x0001e8000c10153c */
[----:B------:R-:W4:Y:S01]  /*d90f0*/  LDL.LU R4, [R1+0xb80] ;  /* 0x000b800001047983 */ /* 0x000f220000300800 */
[----:B0-----:R-:W-:-:S03]  /*d9100*/  IMAD.WIDE R28, R0, 0x2, R14 ;  /* 0x00000002001c7825 */ /* 0x001fc600078e020e */
[----:B------:R-:W4:Y:S01]  /*d9110*/  LDL.LU R0, [R1+0x1a8] ;  /* 0x0001a80001007983 */ /* 0x000f220000300800 */
[----:B--2---:R-:W-:-:S03]  /*d9120*/  PRMT R6, R19, 0x7632, R6 ;  /* 0x0000763213067816 */ /* 0x004fc60000000006 */
[----:B------:R-:W2:Y:S01]  /*d9130*/  LDL.LU R19, [R1+0x2bfc] ;  /* 0x002bfc0001137983 */ /* 0x000ea20000300800 */
[----:B------:R-:W-:Y:S02]  /*d9140*/  LOP3.LUT P3, RZ, R20, 0x4000000, RZ, 0xc0, !PT ;  /* 0x0400000014ff7812 */ /* 0x000fe4000786c0ff */
[----:B------:R-:W-:-:S11]  /*d9150*/  LOP3.LUT P2, RZ, R23, 0x100000, RZ, 0xc0, !PT ;  /* 0x0010000017ff7812 */ /* 0x000fd6000784c0ff */
[----:B------:R0:W-:Y:S04]  /*d9160*/  @P3 STG.E.U16 desc[UR60][R28.64], R6 ;  /* 0x000000061c003986 */ /* 0x0001e8000c10153c */
[----:B0-----:R-:W4:Y:S01]  /*d9170*/  LDL.LU R6, [R1+0xb84] ;  /* 0x000b840001067983 */ /* 0x001f220000300800 */
[----:B---3--:R-:W-:-:S05]  /*d9180*/  IMAD.WIDE R28, R13, 0x2, R16 ;  /* 0x000000020d1c7825 */ /* 0x008fca00078e0210 */
[----:B------:R0:W-:Y:S02]  /*d9190*/  @P2 STG.E.U16 desc[UR60][R28.64], R5 ;  /* 0x000000051c002986 */ /* 0x0001e4000c10153c */
[----:B0-----:R-:W-:Y:S02]  /*d91a0*/  IMAD.WIDE R28, R13, 0x2, R14 ;  /* 0x000000020d1c7825 */ /* 0x001fe400078e020e */
[----:B------:R-:W3:Y:S01]  /*d91b0*/  LDL.LU R13, [R1+0x2bf8] ;  /* 0x002bf800010d7983 */ /* 0x000ee20000300800 */
[----:B--2---:R-:W-:-:S03]  /*d91c0*/  PRMT R19, R5, 0x7632, R19 ;  /* 0x0000763205137816 */ /* 0x004fc60000000013 */
[----:B------:R-:W2:Y:S01]  /*d91d0*/  LDL.LU R5, [R1+0x2bf4] ;  /* 0x002bf40001057983 */ /* 0x000ea20000300800 */
[----:B------:R-:W-:Y:S02]  /*d91e0*/  LOP3.LUT P6, RZ, R22, 0x2000000, RZ, 0xc0, !PT ;  /* 0x0200000016ff7812 */ /* 0x000fe400078cc0ff */
[----:B------:R-:W-:-:S11]  /*d91f0*/  LOP3.LUT R27, R27, 0xffdfffff, RZ, 0xc0, !PT ;  /* 0xffdfffff1b1b7812 */ /* 0x000fd600078ec0ff */
[----:B------:R-:W-:Y:S02]  /*d9200*/  @P6 LOP3.LUT R27, R27, 0x200000, RZ, 0xfc, !PT ;  /* 0x002000001b1b6812 */ /* 0x000fe400078efcff */
[----:B------:R-:W-:Y:S02]  /*d9210*/  LOP3.LUT P6, RZ, R21, 0x4000000, RZ, 0xc0, !PT ;  /* 0x0400000015ff7812 */ /* 0x000fe400078cc0ff */
[----:B------:R-:W-:-:S11]  /*d9220*/  LOP3.LUT R27, R27, 0xffbfffff, RZ, 0xc0, !PT ;  /* 0xffbfffff1b1b7812 */ /* 0x000fd600078ec0ff */
[----:B------:R-:W-:Y:S02]  /*d9230*/  @P6 LOP3.LUT R27, R27, 0x400000, RZ, 0xfc, !PT ;  /* 0x004000001b1b6812 */ /* 0x000fe400078efcff */
[----:B------:R-:W-:Y:S02]  /*d9240*/  LOP3.LUT P6, RZ, R21, 0x2000000, RZ, 0xc0, !PT ;  /* 0x0200000015ff7812 */ /* 0x000fe400078cc0ff */
[----:B------:R-:W-:Y:S02]  /*d9250*/  LOP3.LUT R27, R27, 0xff7fffff, RZ, 0xc0, !PT ;  /* 0xff7fffff1b1b7812 */ /* 0x000fe400078ec0ff */
[----:B------:R-:W-:Y:S02]  /*d9260*/  LOP3.LUT P4, RZ, R23, 0x400000, RZ, 0xc0, !PT ;  /* 0x0040000017ff7812 */ /* 0x000fe4000788c0ff */
[----:B------:R-:W-:-:S07]  /*d9270*/  LOP3.LUT P0, RZ, R24, 0x40000, RZ, 0xc0, !PT ;  /* 0x0004000018ff7812 */ /* 0x000fce000780c0ff */
[----:B------:R-:W-:Y:S02]  /*d9280*/  @P6 LOP3.LUT R27, R27, 0x800000, RZ, 0xfc, !PT ;  /* 0x008000001b1b6812 */ /* 0x000fe400078efcff */
[----:B------:R-:W-:Y:S02]  /*d9290*/  LOP3.LUT P6, RZ, R23, 0x1000000, RZ, 0xc0, !PT ;  /* 0x0100000017ff7812 */ /* 0x000fe400078cc0ff */
[----:B------:R-:W-:Y:S01]  /*d92a0*/  LOP3.LUT P5, RZ, R24, 0x100000, RZ, 0xc0, !PT ;  /* 0x0010000018ff7812 */ /* 0x000fe200078ac0ff */
[----:B------:R4:W-:Y:S01]  /*d92b0*/  @P4 STG.E.U16 desc[UR60][R28.64], R19 ;  /* 0x000000131c004986 */ /* 0x0009e2000c10153c */
[----:B------:R-:W-:Y:S01]  /*d92c0*/  LOP3.LUT R27, R27, 0xfeffffff, RZ, 0xc0, !PT ;  /* 0xfeffffff1b1b7812 */ /* 0x000fe200078ec0ff */
[----:B----4-:R-:W-:-:S08]  /*d92d0*/  IMAD.WIDE R28, R2, 0x2, R16 ;  /* 0x00000002021c7825 */ /* 0x010fd000078e0210 */
[----:B------:R-:W-:Y:S01]  /*d92e0*/  @P6 LOP3.LUT R27, R27, 0x1000000, RZ, 0xfc, !PT ;  /* 0x010000001b1b6812 */ /* 0x000fe200078efcff */
[----:B------:R-:W4:Y:S01]  /*d92f0*/  LDL.LU R19, [R1+0xb88] ;  /* 0x000b880001137983 */ /* 0x000f220000300800 */
[----:B------:R-:W-:-:S03]  /*d9300*/  LOP3.LUT P6, RZ, R23, 0x800000, RZ, 0xc0, !PT ;  /* 0x0080000017ff7812 */ /* 0x000fc600078cc0ff */
[----:B------:R0:W-:Y:S02]  /*d9310*/  @P0 STG.E.U16 desc[UR60][R28.64], R18 ;  /* 0x000000121c000986 */ /* 0x0001e4000c10153c */
[----:B0-----:R-:W-:Y:S02]  /*d9320*/  IMAD.WIDE R28, R2, 0x2, R14 ;  /* 0x00000002021c7825 */ /* 0x001fe400078e020e */
[----:B------:R-:W3:Y:S01]  /*d9330*/  LDL.LU R2, [R1+0x2bf0] ;  /* 0x002bf00001027983 */ /* 0x000ee20000300800 */
[----:B--2---:R-:W-:-:S05]  /*d9340*/  PRMT R5, R18, 0x7632, R5 ;  /* 0x0000763212057816 */ /* 0x004fca0000000005 */
[----:B------:R0:W-:Y:S02]  /*d9350*/  @P5 STG.E.U16 desc[UR60][R28.64], R5 ;  /* 0x000000051c005986 */ /* 0x0001e4000c10153c */
[C---:B0-----:R-:W-:Y:S02]  /*d9360*/  IMAD.WIDE R28, R25.reuse, 0x2, R16 ;  /* 0x00000002191c7825 */ /* 0x041fe400078e0210 */
[----:B------:R-:W2:Y:S04]  /*d9370*/  LDL.LU R5, [R1+0xb8c] ;  /* 0x000b8c0001057983 */ /* 0x000ea80000300800 */
[----:B------:R0:W-:Y:S04]  /*d9380*/  @P6 STG.E.U16 desc[UR60][R28.64], R10 ;  /* 0x0000000a1c006986 */ /* 0x0001e8000c10153c */
[----:B------:R-:W3:Y:S01]  /*d9390*/  LDL.LU R18, [R1+0x19c] ;  /* 0x00019c0001127983 */ /* 0x000ee20000300800 */
[----:B0-----:R-:W-:-:S03]  /*d93a0*/  IMAD.WIDE R28, R25, 0x2, R14 ;  /* 0x00000002191c7825 */ /* 0x001fc600078e020e */
[----:B------:R-:W4:Y:S01]  /*d93b0*/  LDL.LU R25, [R1+0x2bec] ;  /* 0x002bec0001197983 */ /* 0x000f220000300800 */
[C---:B------:R-:W-:Y:S02]  /*d93c0*/  LOP3.LUT P6, RZ, R27.reuse, 0x1000000, RZ, 0xc0, !PT ;  /* 0x010000001bff7812 */ /* 0x040fe400078cc0ff */
[----:B------:R-:W-:Y:S02]  /*d93d0*/  PRMT R3, R10, 0x7632, R3 ;  /* 0x000076320a037816 */ /* 0x000fe40000000003 */
[----:B------:R-:W2:Y:S09]  /*d93e0*/  LDL.LU R10, [R1+0xb90] ;  /* 0x000b9000010a7983 */ /* 0x000eb20000300800 */
[----:B------:R0:W-:Y:S01]  /*d93f0*/  @P6 STG.E.U16 desc[UR60][R28.64], R3 ;  /* 0x000000031c006986 */ /* 0x0001e2000c10153c */
[----:B------:R-:W-:Y:S01]  /*d9400*/  LOP3.LUT P6, RZ, R27, 0x800000, RZ, 0xc0, !PT ;  /* 0x008000001bff7812 */ /* 0x000fe200078cc0ff */
[----:B0-----:R-:W-:-:S02]  /*d9410*/  IMAD.WIDE R28, R4, 0x2, R16 ;  /* 0x00000002041c7825 */ /* 0x001fc400078e0210 */
[----:B------:R-:W2:Y:S10]  /*d9420*/  LDL.LU R3, [R1+0x1c0] ;  /* 0x0001c00001037983 */ /* 0x000eb40000300800 */
        /* <DEDUP_REMOVED lines=16> */
[----:B------:R-:W4:Y:S04]  /*d9530*/  LDL.LU R25, [R1+0x2bd8] ;  /* 0x002bd80001197983 */ /* 0x000f280000300800 */
[----:B------:R0:W-:Y:S02]  /*d9540*/  @P1 STG.E.U16 desc[UR60][R28.64], R9 ;  /* 0x000000091c001986 */ /* 0x0001e4000c10153c */
[----:B0-----:R-:W-:Y:S01]  /*d9550*/  IMAD.WIDE R28, R19, 0x2, R16 ;  /* 0x00000002131c7825 */ /* 0x001fe200078e0210 */
[----:B------:R-:W-:-:S02]  /*d9560*/  LOP3.LUT P2, RZ, R20, 0x10000000, RZ, 0xc0, !PT ;  /* 0x1000000014ff7812 */ /* 0x000fc4000784c0ff */
[C---:B------:R-:W-:Y:S02]  /*d9570*/  LOP3.LUT P4, RZ, R24.reuse, 0x200000, RZ, 0xc0, !PT ;  /* 0x0020000018ff7812 */ /* 0x040fe4000788c0ff */
[----:B------:R-:W-:Y:S02]  /*d9580*/  LOP3.LUT P0, RZ, R24, 0x400000, RZ, 0xc0, !PT ;  /* 0x0040000018ff7812 */ /* 0x000fe4000780c0ff */
[----:B---3--:R-:W-:Y:S01]  /*d9590*/  PRMT R4, R18, 0x7632, R4 ;  /* 0x0000763212047816 */ /* 0x008fe20000000004 */
[----:B----4-:R0:W-:Y:S01]  /*d95a0*/  @P3 STG.E.U16 desc[UR60][R28.64], R25 ;  /* 0x000000191c003986 */ /* 0x0101e2000c10153c */
[----:B------:R-:W-:-:S03]  /*d95b0*/  PRMT R0, R25, 0x7632, R0 ;  /* 0x0000763219007816 */ /* 0x000fc60000000000 */
[----:B0-----:R-:W3:Y:S01]  /*d95c0*/  LDL.LU R25, [R1+0x2bd4] ;  /* 0x002bd40001197983 */ /* 0x001ee20000300800 */
[----:B------:R-:W-:-:S05]  /*d95d0*/  IMAD.WIDE R28, R19, 0x2, R14 ;  /* 0x00000002131c7825 */ /* 0x000fca00078e020e */
[----:B------:R0:W-:Y:S02]  /*d95e0*/  @P2 STG.E.U16 desc[UR60][R28.64], R0 ;  /* 0x000000001c002986 */ /* 0x0001e4000c10153c */
[C---:B0-----:R-:W-:Y:S02]  /*d95f0*/  IMAD.WIDE R28, R5.reuse, 0x2, R16 ;  /* 0x00000002051c7825 */ /* 0x041fe400078e0210 */
[----:B------:R-:W4:Y:S04]  /*d9600*/  LDL.LU R0, [R1+0xb94] ;  /* 0x000b940001007983 */ /* 0x000f280000300800 */
[----:B------:R0:W-:Y:S04]  /*d9610*/  @P4 STG.E.U16 desc[UR60][R28.64], R18 ;  /* 0x000000121c004986 */ /* 0x0001e8000c10153c */
[----:B------:R-:W2:Y:S01]  /*d9620*/  LDL.LU R19, [R1+0x1b0] ;  /* 0x0001b00001137983 */ /* 0x000ea20000300800 */
[----:B0-----:R-:W-:-:S05]  /*d9630*/  IMAD.WIDE R28, R5, 0x2, R14 ;  /* 0x00000002051c7825 */ /* 0x001fca00078e020e */
[----:B------:R0:W-:Y:S04]  /*d9640*/  @P0 STG.E.U16 desc[UR60][R28.64], R4 ;  /* 0x000000041c000986 */ /* 0x0001e8000c10153c */
[----:B0-----:R-:W2:Y:S04]  /*d9650*/  LDL.LU R4, [R1+0xb98] ;  /* 0x000b980001047983 */ /* 0x001ea80000300800 */
[----:B------:R-:W2:Y:S04]  /*d9660*/  LDL.LU R18, [R1+0x1c4] ;  /* 0x0001c40001127983 */ /* 0x000ea80000300800 */
[----:B------:R-:W2:Y:S04]  /*d9670*/  LDL.LU R5, [R1+0xb9c] ;  /* 0x000b9c0001057983 */ /* 0x000ea80000300800 */
[----:B------:R-:W2:Y:S01]  /*d9680*/  LDL.LU R9, [R1+0x1b4] ;  /* 0x0001b40001097983 */ /* 0x000ea20000300800 */
[----:B------:R-:W-:-:S02]  /*d9690*/  LOP3.LUT P5, RZ, R24, 0x800000, RZ, 0xc0, !PT ;  /* 0x0080000018ff7812 */ /* 0x000fc400078ac0ff */
[----:B------:R-:W-:Y:S02]  /*d96a0*/  LOP3.LUT R27, R27, 0xfffdffff, RZ, 0xc0, !PT ;  /* 0xfffdffff1b1b7812 */ /* 0x000fe400078ec0ff */
[----:B------:R-:W-:Y:S01]  /*d96b0*/  LOP3.LUT P3, RZ, R24, 0x1000000, RZ, 0xc0, !PT ;  /* 0x0100000018ff7812 */ /* 0x000fe2000786c0ff */
[----:B------:R-:W-:Y:S01]  /*d96c0*/  IMAD.WIDE R28, R10, 0x2, R16 ;  /* 0x000000020a1c7825 */ /* 0x000fe200078e0210 */
[----:B------:R-:W-:Y:S02]  /*d96d0*/  LOP3.LUT P1, RZ, R23, 0x2000000, RZ, 0xc0, !PT ;  /* 0x0200000017ff7812 */ /* 0x000fe4000782c0ff */
[----:B------:R-:W-:-:S05]  /*d96e0*/  PRMT R2, R3, 0x7632, R2 ;  /* 0x0000763203027816 */ /* 0x000fca0000000002 */
[----:B------:R0:W-:Y:S01]  /*d96f0*/  @P5 STG.E.U16 desc[UR60][R28.64], R3 ;  /* 0x000000031c005986 */ /* 0x0001e2000c10153c */
[----:B------:R-:W-:Y:S01]  /*d9700*/  LOP3.LUT P4, RZ, R23, 0x4000000, RZ, 0xc0, !PT ;  /* 0x0400000017ff7812 */ /* 0x000fe2000788c0ff */
[----:B0-----:R-:W-:Y:S01]  /*d9710*/  IMAD.WIDE R28, R10, 0x2, R14 ;  /* 0x000000020a1c7825 */ /* 0x001fe200078e020e */
[C---:B------:R-:W-:Y:S01]  /*d9720*/  LOP3.LUT P2, RZ, R21.reuse, 0x8000000, RZ, 0xc0, !PT ;  /* 0x0800000015ff7812 */ /* 0x040fe2000784c0ff */
[----:B------:R-:W2:Y:S04]  /*d9730*/  LDL.LU R10, [R1+0xc00] ;  /* 0x000c0000010a7983 */ /* 0x000ea80000300800 */
[----:B------:R0:W-:Y:S04]  /*d9740*/  @P3 STG.E.U16 desc[UR60][R28.64], R2 ;  /* 0x000000021c003986 */ /* 0x0001e8000c10153c */
[----:B------:R-:W2:Y:S04]  /*d9750*/  LDL.LU R3, [R1+0x1c8] ;  /* 0x0001c80001037983 */ /* 0x000ea80000300800 */
[----:B0-----:R-:W2:Y:S01]  /*d9760*/  LDL.LU R2, [R1+0xc04] ;  /* 0x000c040001027983 */ /* 0x001ea20000300800 */
[----:B------:R-:W-:-:S02]  /*d9770*/  LOP3.LUT P5, RZ, R21, 0x10000000, RZ, 0xc0, !PT ;  /* 0x1000000015ff7812 */ /* 0x000fc400078ac0ff */
[----:B---3--:R-:W-:-:S13]  /*d9780*/  LOP3.LUT P6, RZ, R25, 0x10000, RZ, 0xc0, !PT ;  /* 0x0001000019ff7812 */ /* 0x008fda00078cc0ff */
[----:B------:R-:W-:Y:S02]  /*d9790*/  @P6 LOP3.LUT R27, R27, 0x20000, RZ, 0xfc, !PT ;  /* 0x000200001b1b6812 */ /* 0x000fe400078efcff */
[----:B------:R-:W-:Y:S02]  /*d97a0*/  LOP3.LUT P6, RZ, R20, 0x40000000, RZ, 0xc0, !PT ;  /* 0x4000000014ff7812 */ /* 0x000fe400078cc0ff */
[----:B------:R-:W-:Y:S01]  /*d97b0*/  LOP3.LUT R27, R27, 0xfffbffff, RZ, 0xc0, !PT ;  /* 0xfffbffff1b1b7812 */ /* 0x000fe200078ec0ff */
[----:B----4-:R-:W-:-:S10]  /*d97c0*/  IMAD.WIDE R28, R0, 0x2, R16 ;  /* 0x00000002001c7825 */ /* 0x010fd400078e0210 */
[----:B------:R-:W-:Y:S01]  /*d97d0*/  @P6 LOP3.LUT R27, R27, 0x40000, RZ, 0xfc, !PT ;  /* 0x000400001b1b6812 */ /* 0x000fe200078efcff */
[----:B--2---:R0:W-:Y:S01]  /*d97e0*/  @P1 STG.E.U16 desc[UR60][R28.64], R19 ;  /* 0x000000131c001986 */ /* 0x0041e2000c10153c */
[----:B------:R-:W-:Y:S02]  /*d97f0*/  LOP3.LUT P6, RZ, R20, 0x20000000, RZ, 0xc0, !PT ;  /* 0x2000000014ff7812 */ /* 0x000fe400078cc0ff */
[----:B------:R-:W-:Y:S02]  /*d9800*/  PRMT R13, R19, 0x7632, R13 ;  /* 0x00007632130d7816 */ /* 0x000fe4000000000d */
[----:B------:R-:W-:Y:S01]  /*d9810*/  LOP3.LUT R27, R27, 0xfff7ffff, RZ, 0xc0, !PT ;  /* 0xfff7ffff1b1b7812 */ /* 0x000fe200078ec0ff */
[----:B0-----:R-:W-:Y:S02]  /*d9820*/  IMAD.WIDE R28, R0, 0x2, R14 ;  /* 0x00000002001c7825 */ /* 0x001fe400078e020e */
[----:B------:R-:W2:Y:S04]  /*d9830*/  LDL.LU R0, [R1+0x1b8] ;  /* 0x0001b80001007983 */ /* 0x000ea80000300800 */
[----:B------:R0:W-:Y:S02]  /*d9840*/  @P4 STG.E.U16 desc[UR60][R28.64], R13 ;  /* 0x0000000d1c004986 */ /* 0x0001e4000c10153c */
[----:B------:R-:W-:-:S02]  /*d9850*/  @P6 LOP3.LUT R27, R27, 0x80000, RZ, 0xfc, !PT ;  /* 0x000800001b1b6812 */ /* 0x000fc400078efcff */
[----:B------:R-:W-:Y:S01]  /*d9860*/  LOP3.LUT P6, RZ, R22, 0x10000000, RZ, 0xc0, !PT ;  /* 0x1000000016ff7812 */ /* 0x000fe200078cc0ff */
[C---:B0-----:R-:W-:Y:S01]  /*d9870*/  IMAD.WIDE R28, R4.reuse, 0x2, R16 ;  /* 0x00000002041c7825 */ /* 0x041fe200078e0210 */
[----:B------:R-:W3:Y:S04]  /*d9880*/  LDL.LU R13, [R1+0xc08] ;  /* 0x000c0800010d7983 */ /* 0x000ee80000300800 */
[----:B------:R0:W-:Y:S04]  /*d9890*/  @P2 STG.E.U16 desc[UR60][R28.64], R18 ;  /* 0x000000121c002986 */ /* 0x0001e8000c10153c */
[----:B------:R-:W4:Y:S01]  /*d98a0*/  LDL.LU R19, [R1+0x1cc] ;  /* 0x0001cc0001137983 */ /* 0x000f220000300800 */
[----:B0-----:R-:W-:-:S03]  /*d98b0*/  IMAD.WIDE R28, R4, 0x2, R14 ;  /* 0x00000002041c7825 */ /* 0x001fc600078e020e */
[----:B------:R-:W2:Y:S01]  /*d98c0*/  LDL.LU R4, [R1+0x2bd0] ;  /* 0x002bd00001047983 */ /* 0x000ea20000300800 */
[----:B------:R-:W-:-:S04]  /*d98d0*/  LOP3.LUT R27, R27, 0xffefffff, RZ, 0xc0, !PT ;  /* 0xffefffff1b1b7812 */ /* 0x000fc800078ec0ff */
[----:B------:R-:W-:Y:S02]  /*d98e0*/  @P6 LOP3.LUT R27, R27, 0x100000, RZ, 0xfc, !PT ;  /* 0x001000001b1b6812 */ /* 0x000fe400078efcff */
[----:B------:R-:W-:Y:S02]  /*d98f0*/  LOP3.LUT P6, RZ, R22, 0x8000000, RZ, 0xc0, !PT ;  /* 0x0800000016ff7812 */ /* 0x000fe400078cc0ff */
[----:B------:R-:W-:-:S05]  /*d9900*/  PRMT R6, R18, 0x7632, R6 ;  /* 0x0000763212067816 */ /* 0x000fca0000000006 */
[----:B------:R0:W-:Y:S02]  /*d9910*/  @P5 STG.E.U16 desc[UR60][R28.64], R6 ;  /* 0x000000061c005986 */ /* 0x0001e4000c10153c */
[C---:B0-----:R-:W-:Y:S02]  /*d9920*/  IMAD.WIDE R28, R5.reuse, 0x2, R16 ;  /* 0x00000002051c7825 */ /* 0x041fe400078e0210 */
[----:B------:R-:W4:Y:S04]  /*d9930*/  LDL.LU R6, [R1+0xc0c] ;  /* 0x000c0c0001067983 */ /* 0x000f280000300800 */
[----:B------:R0:W-:Y:S04]  /*d9940*/  @P6 STG.E.U16 desc[UR60][R28.64], R9 ;  /* 0x000000091c006986 */ /* 0x0001e8000c10153c */
[----:B------:R-:W4:Y:S01]  /*d9950*/  LDL.LU R18, [R1+0x1bc] ;  /* 0x0001bc0001127983 */ /* 0x000f220000300800 */
[----:B0-----:R-:W-:-:S03]  /*d9960*/  IMAD.WIDE R28, R5, 0x2, R14 ;  /* 0x00000002051c7825 */ /* 0x001fc600078e020e */
[----:B------:R-:W3:Y:S01]  /*d9970*/  LDL.LU R5, [R1+0x2bcc] ;  /* 0x002bcc0001057983 */ /* 0x000ee20000300800 */
[----:B------:R-:W-:Y:S02]  /*d9980*/  LOP3.LUT P6, RZ, R27, 0x100000, RZ, 0xc0, !PT ;  /* 0x001000001bff7812 */ /* 0x000fe400078cc0ff */
[----:B--2---:R-:W-:Y:S02]  /*d9990*/  PRMT R4, R9, 0x7632, R4 ;  /* 0x0000763209047816 */ /* 0x004fe40000000004 */
        /* <DEDUP_REMOVED lines=8> */
[----:B------:R-:W2:Y:S01]  /*d9a20*/  LDL.LU R10, [R1+0x2bc8] ;  /* 0x002bc800010a7983 */ /* 0x000ea20000300800 */
[----:B---3--:R-:W-:-:S03]  /*d9a30*/  PRMT R5, R3, 0x7632, R5 ;  /* 0x0000763203057816 */ /* 0x008fc60000000005 */
[----:B------:R-:W3:Y:S06]  /*d9a40*/  LDL.LU R3, [R1+0x2bc4] ;  /* 0x002bc40001037983 */ /* 0x000eec0000300800 */
[----:B------:R0:W-:Y:S04]  /*d9a50*/  @P6 STG.E.U16 desc[UR60][R28.64], R5 ;  /* 0x000000051c006986 */ /* 0x0001e8000c10153c */
[----:B0-----:R-:W4:Y:S01]  /*d9a60*/  LDL.LU R5, [R1+0x2bc0] ;  /* 0x002bc00001057983 */ /* 0x001f220000300800 */
[----:B------:R-:W-:-:S02]  /*d9a70*/  LOP3.LUT P6, RZ, R27, 0x20000, RZ, 0xc0, !PT ;  /* 0x000200001bff7812 */ /* 0x000fc400078cc0ff */
[----:B------:R-:W-:Y:S01]  /*d9a80*/  LOP3.LUT P0, RZ, R25, 0x40000, RZ, 0xc0, !PT ;  /* 0x0004000019ff7812 */ /* 0x000fe2000780c0ff */
[----:B------:R-:W-:-:S10]  /*d9a90*/  IMAD.WIDE R28, R2, 0x2, R16 ;  /* 0x00000002021c7825 */ /* 0x000fd400078e0210 */
[----:B------:R0:W-:Y:S02]  /*d9aa0*/  @P6 STG.E.U16 desc[UR60][R28.64], R0 ;  /* 0x000000001c006986 */ /* 0x0001e4000c10153c */
[----:B0-----:R-:W-:Y:S02]  /*d9ab0*/  IMAD.WIDE R28, R2, 0x2, R14 ;  /* 0x00000002021c7825 */ /* 0x001fe400078e020e */
[----:B------:R-:W2:Y:S01]  /*d9ac0*/  LDL.LU R2, [R1+0x2bbc] ;  /* 0x002bbc0001027983 */ /* 0x000ea20000300800 */
[----:B----4-:R-:W-:-:S03]  /*d9ad0*/  PRMT R5, R0, 0x7632, R5 ;  /* 0x0000763200057816 */ /* 0x010fc60000000005 */
[----:B------:R-:W4:Y:S04]  /*d9ae0*/  LDL.LU R0, [R1+0x2bb8] ;  /* 0x002bb80001007983 */ /* 0x000f280000300800 */
[----:B------:R0:W-:Y:S04]  /*d9af0*/  @P0 STG.E.U16 desc[UR60][R28.64], R5 ;  /* 0x000000051c000986 */ /* 0x0001e8000c10153c */
[----:B0-----:R-:W2:Y:S01]  /*d9b00*/  LDL.LU R5, [R1+0x2bb4] ;  /* 0x002bb40001057983 */ /* 0x001ea20000300800 */
[C---:B------:R-:W-:Y:S02]  /*d9b10*/  LOP3.LUT P3, RZ, R24.reuse, 0x2000000, RZ, 0xc0, !PT ;  /* 0x0200000018ff7812 */ /* 0x040fe4000786c0ff */
[----:B------:R-:W-:Y:S01]  /*d9b20*/  LOP3.LUT P1, RZ, R24, 0x4000000, RZ, 0xc0, !PT ;  /* 0x0400000018ff7812 */ /* 0x000fe2000782c0ff */
[----:B------:R-:W-:Y:S01]  /*d9b30*/  IMAD.WIDE R28, R13, 0x2, R16 ;  /* 0x000000020d1c7825 */ /* 0x000fe200078e0210 */
[----:B------:R-:W-:-:S02]  /*d9b40*/  LOP3.LUT P4, RZ, R23, 0x8000000, RZ, 0xc0, !PT ;  /* 0x0800000017ff7812 */ /* 0x000fc4000788c0ff */
[----:B------:R-:W-:-:S07]  /*d9b50*/  LOP3.LUT P2, RZ, R23, 0x10000000, RZ, 0xc0, !PT ;  /* 0x1000000017ff7812 */ /* 0x000fce000784c0ff */
[----:B------:R0:W-:Y:S02]  /*d9b60*/  @P3 STG.E.U16 desc[UR60][R28.64], R19 ;  /* 0x000000131c003986 */ /* 0x0001e4000c10153c */
[----:B0-----:R-:W-:Y:S01]  /*d9b70*/  IMAD.WIDE R28, R13, 0x2, R14 ;  /* 0x000000020d1c7825 */ /* 0x001fe200078e020e */
[----:B---3--:R-:W-:Y:S02]  /*d9b80*/  PRMT R3, R18, 0x7632, R3 ;  /* 0x0000763212037816 */ /* 0x008fe40000000003 */
[----:B--2---:R-:W-:-:S05]  /*d9b90*/  PRMT R5, R19, 0x7632, R5 ;  /* 0x0000763213057816 */ /* 0x004fca0000000005 */
[----:B------:R0:W-:Y:S02]  /*d9ba0*/  @P1 STG.E.U16 desc[UR60][R28.64], R5 ;  /* 0x000000051c001986 */ /* 0x0001e4000c10153c */
[C---:B0-----:R-:W-:Y:S02]  /*d9bb0*/  IMAD.WIDE R28, R6.reuse, 0x2, R16 ;  /* 0x00000002061c7825 */ /* 0x041fe400078e0210 */
[----:B------:R-:W2:Y:S04]  /*d9bc0*/  LDL.LU R5, [R1+0xc14] ;  /* 0x000c140001057983 */ /* 0x000ea80000300800 */
[----:B------:R0:W-:Y:S04]  /*d9bd0*/  @P4 STG.E.U16 desc[UR60][R28.64], R18 ;  /* 0x000000121c004986 */ /* 0x0001e8000c10153c */
[----:B------:R-:W3:Y:S01]  /*d9be0*/  LDL.LU R19, [R1+0x1d0] ;  /* 0x0001d00001137983 */ /* 0x000ee20000300800 */
[----:B0-----:R-:W-:-:S05]  /*d9bf0*/  IMAD.WIDE R28, R6, 0x2, R14 ;  /* 0x00000002061c7825 */ /* 0x001fca00078e020e */
[----:B------:R0:W-:Y:S04]  /*d9c00*/  @P2 STG.E.U16 desc[UR60][R28.64], R3 ;  /* 0x000000031c002986 */ /* 0x0001e8000c10153c */
[----:B0-----:R-:W4:Y:S04]  /*d9c10*/  LDL.LU R3, [R1+0xc18] ;  /* 0x000c180001037983 */ /* 0x001f280000300800 */
[----:B------:R-:W4:Y:S04]  /*d9c20*/  LDL.LU R18, [R1+0x1e4] ;  /* 0x0001e40001127983 */ /* 0x000f280000300800 */
[----:B------:R-:W4:Y:S04]  /*d9c30*/  LDL.LU R6, [R1+0xc1c] ;  /* 0x000c1c0001067983 */ /* 0x000f280000300800 */
[----:B------:R-:W4:Y:S01]  /*d9c40*/  LDL.LU R13, [R1+0x1d4] ;  /* 0x0001d400010d7983 */ /* 0x000f220000300800 */
[----:B------:R-:W-:-:S02]  /*d9c50*/  LOP3.LUT P6, RZ, R23, 0x20000000, RZ, 0xc0, !PT ;  /* 0x2000000017ff7812 */ /* 0x000fc400078cc0ff */
[----:B------:R-:W-:Y:S02]  /*d9c60*/  LOP3.LUT P5, RZ, R21, 0x20000000, RZ, 0xc0, !PT ;  /* 0x2000000015ff7812 */ /* 0x000fe400078ac0ff */
[----:B------:R-:W-:Y:S02]  /*d9c70*/  LOP3.LUT R27, R27, 0xffffdfff, RZ, 0xc0, !PT ;  /* 0xffffdfff1b1b7812 */ /* 0x000fe400078ec0ff */
[----:B------:R-:W-:Y:S01]  /*d9c80*/  LOP3.LUT P3, RZ, R21, 0x40000000, RZ, 0xc0, !PT ;  /* 0x4000000015ff7812 */ /* 0x000fe2000786c0ff */
[----:B------:R-:W-:Y:S01]  /*d9c90*/  IMAD.WIDE R28, R9, 0x2, R16 ;  /* 0x00000002091c7825 */ /* 0x000fe200078e0210 */
[----:B------:R-:W-:-:S05]  /*d9ca0*/  LOP3.LUT P0, RZ, R22, 0x20000000, RZ, 0xc0, !PT ;  /* 0x2000000016ff7812 */ /* 0x000fca000780c0ff */
[----:B------:R-:W-:Y:S02]  /*d9cb0*/  @P6 LOP3.LUT R27, R27, 0x2000, RZ, 0xfc, !PT ;  /* 0x000020001b1b6812 */ /* 0x000fe400078efcff */
[----:B------:R-:W-:Y:S01]  /*d9cc0*/  LOP3.LUT P6, RZ, R24, 0x10000000, RZ, 0xc0, !PT ;  /* 0x1000000018ff7812 */ /* 0x000fe200078cc0ff */
[----:B------:R0:W-:Y:S01]  /*d9cd0*/  @P5 STG.E.U16 desc[UR60][R28.64], R4 ;  /* 0x000000041c005986 */ /* 0x0001e2000c10153c */
[----:B------:R-:W-:Y:S02]  /*d9ce0*/  PRMT R2, R4, 0x7632, R2 ;  /* 0x0000763204027816 */ /* 0x000fe40000000002 */
[----:B------:R-:W-:Y:S02]  /*d9cf0*/  LOP3.LUT P4, RZ, R22, 0x40000000, RZ, 0xc0, !PT ;  /* 0x4000000016ff7812 */ /* 0x000fe4000788c0ff */
[----:B------:R-:W-:Y:S01]  /*d9d00*/  LOP3.LUT R27, R27, 0xffffbfff, RZ, 0xc0, !PT ;  /* 0xffffbfff1b1b7812 */ /* 0x000fe200078ec0ff */
[----:B0-----:R-:W-:-:S06]  /*d9d10*/  IMAD.WIDE R28, R9, 0x2, R14 ;  /* 0x00000002091c7825 */ /* 0x001fcc00078e020e */
[----:B------:R-:W-:Y:S01]  /*d9d20*/  @P6 LOP3.LUT R27, R27, 0x4000, RZ, 0xfc, !PT ;  /* 0x000040001b1b6812 */ /* 0x000fe200078efcff */
[----:B------:R-:W4:Y:S04]  /*d9d30*/  LDL.LU R9, [R1+0xc20] ;  /* 0x000c200001097983 */ /* 0x000f280000300800 */
[----:B------:R0:W-:Y:S01]  /*d9d40*/  @P3 STG.E.U16 desc[UR60][R28.64], R2 ;  /* 0x000000021c003986 */ /* 0x0001e2000c10153c */
[----:B------:R-:W-:Y:S02]  /*d9d50*/  LOP3.LUT P1, RZ, R20, 0x80000000, RZ, 0xc0, !PT ;  /* 0x8000000014ff7812 */ /* 0x000fe4000782c0ff */
[----:B------:R-:W-:Y:S02]  /*d9d60*/  LOP3.LUT P6, RZ, R24, 0x8000000, RZ, 0xc0, !PT ;  /* 0x0800000018ff7812 */ /* 0x000fe400078cc0ff */
[----:B------:R-:W-:Y:S01]  /*d9d70*/  LOP3.LUT R27, R27, 0xffff7fff, RZ, 0xc0, !PT ;  /* 0xffff7fff1b1b7812 */ /* 0x000fe200078ec0ff */
[----:B0-----:R-:W4:Y:S04]  /*d9d80*/  LDL.LU R2, [R1+0x1e8] ;  /* 0x0001e80001027983 */ /* 0x001f280000300800 */
[----:B------:R-:W4:Y:S06]  /*d9d90*/  LDL.LU R4, [R1+0xc28] ;  /* 0x000c280001047983 */ /* 0x000f2c0000300800 */
[----:B------:R-:W-:-:S02]  /*d9da0*/  @P6 LOP3.LUT R27, R27, 0x8000, RZ, 0xfc, !PT ;  /* 0x000080001b1b6812 */ /* 0x000fc400078efcff */
[----:B------:R-:W-:Y:S02]  /*d9db0*/  LOP3.LUT P6, RZ, R25, 0x100000, RZ, 0xc0, !PT ;  /* 0x0010000019ff7812 */ /* 0x000fe400078cc0ff */
[----:B------:R-:W-:Y:S02]  /*d9dc0*/  LOP3.LUT P5, RZ, R22, 0x1, RZ, 0xc0, !PT ;  /* 0x0000000116ff7812 */ /* 0x000fe400078ac0ff */
[----:B------:R-:W-:-:S09]  /*d9dd0*/  LOP3.LUT R27, R27, 0xfffeffff, RZ, 0xc0, !PT ;  /* 0xfffeffff1b1b7812 */ /* 0x000fd200078ec0ff */
[----:B------:R-:W-:Y:S02]  /*d9de0*/  @P6 LOP3.LUT R27, R27, 0x10000, RZ, 0xfc, !PT ;  /* 0x000100001b1b6812 */ /* 0x000fe400078efcff */
[----:B------:R-:W-:Y:S01]  /*d9df0*/  LOP3.LUT P6, RZ, R25, 0x80000, RZ, 0xc0, !PT ;  /* 0x0008000019ff7812 */ /* 0x000fe200078cc0ff */
[----:B--2---:R-:W-:-:S05]  /*d9e00*/  IMAD.WIDE R28, R5, 0x2, R16 ;  /* 0x00000002051c7825 */ /* 0x004fca00078e0210 */
[----:B---3--:R0:W-:Y:S01]  /*d9e10*/  @P0 STG.E.U16 desc[UR60][R28.64], R19 ;  /* 0x000000131c000986 */ /* 0x0081e2000c10153c */
[----:B------:R-:W-:Y:S01]  /*d9e20*/  PRMT R10, R19, 0x7632, R10 ;  /* 0x00007632130a7816 */ /* 0x000fe2000000000a */
[----:B0-----:R-:W-:Y:S02]  /*d9e30*/  IMAD.WIDE R28, R5, 0x2, R14 ;  /* 0x00000002051c7825 */ /* 0x001fe400078e020e */
[----:B------:R-:W2:Y:S04]  /*d9e40*/  LDL.LU R5, [R1+0x1d8] ;  /* 0x0001d80001057983 */ /* 0x000ea80000300800 */
[----:B------:R4:W-:Y:S02]  /*d9e50*/  @P4 STG.E.U16 desc[UR60][R28.64], R10 ;  /* 0x0000000a1c004986 */ /* 0x0009e4000c10153c */
[----:B----4-:R-:W-:-:S02]  /*d9e60*/  IMAD.WIDE R28, R3, 0x2, R16 ;  /* 0x00000002031c7825 */ /* 0x010fc400078e0210 */
[----:B------:R-:W3:Y:S04]  /*d9e70*/  LDL.LU R10, [R1+0xc34] ;  /* 0x000c3400010a7983 */ /* 0x000ee80000300800 */
[----:B------:R0:W-:Y:S04]  /*d9e80*/  @P1 STG.E.U16 desc[UR60][R28.64], R18 ;  /* 0x000000121c001986 */ /* 0x0001e8000c10153c */
[----:B------:R-:W4:Y:S01]  /*d9e90*/  LDL.LU R19, [R1+0x1ec] ;  /* 0x0001ec0001137983 */ /* 0x000f220000300800 */
[----:B0-----:R-:W-:-:S03]  /*d9ea0*/  IMAD.WIDE R28, R3, 0x2, R14 ;  /* 0x00000002031c7825 */ /* 0x001fc600078e020e */
[----:B------:R-:W2:Y:S01]  /*d9eb0*/  LDL.LU R3, [R1+0x2bb0] ;  /* 0x002bb00001037983 */ /* 0x000ea20000300800 */
        /* <DEDUP_REMOVED lines=9> */
[----:B--2---:R-:W-:-:S11]  /*d9f50*/  PRMT R3, R13, 0x7632, R3 ;  /* 0x000076320d037816 */ /* 0x004fd60000000003 */
[----:B------:R0:W-:Y:S01]  /*d9f60*/  @P6 STG.E.U16 desc[UR60][R28.64], R3 ;  /* 0x000000031c006986 */ /* 0x0001e2000c10153c */
[----:B------:R-:W-:Y:S01]  /*d9f70*/  LOP3.LUT P6, RZ, R27, 0x8000, RZ, 0xc0, !PT ;  /* 0x000080001bff7812 */ /* 0x000fe200078cc0ff */
[----:B0-----:R-:W-:Y:S02]  /*d9f80*/  IMAD.WIDE R28, R9, 0x2, R16 ;  /* 0x00000002091c7825 */ /* 0x001fe400078e0210 */
[----:B------:R-:W2:Y:S10]  /*d9f90*/  LDL.LU R3, [R1+0xc44] ;  /* 0x000c440001037983 */ /* 0x000eb40000300800 */
[----:B------:R0:W-:Y:S01]  /*d9fa0*/  @P6 STG.E.U16 desc[UR60][R28.64], R2 ;  /* 0x000000021c006986 */ /* 0x0001e2000c10153c */
[----:B------:R-:W-:-:S03]  /*d9fb0*/  LOP3.LUT P6, RZ, R27, 0x4000, RZ, 0xc0, !PT ;  /* 0x000040001bff7812 */ /* 0x000fc600078cc0ff */
[----:B------:R-:W2:Y:S01]  /*d9fc0*/  LDL.LU R13, [R1+0x200] ;  /* 0x00020000010d7983 */ /* 0x000ea20000300800 */
[----:B0-----:R-:W-:-:S03]  /*d9fd0*/  IMAD.WIDE R28, R9, 0x2, R14 ;  /* 0x00000002091c7825 */ /* 0x001fc600078e020e */
[----:B------:R-:W4:Y:S01]  /*d9fe0*/  LDL.LU R9, [R1+0x2ba8] ;  /* 0x002ba80001097983 */ /* 0x000f220000300800 */
[----:B---3--:R-:W-:-:S03]  /*d9ff0*/  PRMT R6, R2, 0x7632, R6 ;  /* 0x0000763202067816 */ /* 0x008fc60000000006 */
[----:B------:R-:W3:Y:S04]  /*da000*/  LDL.LU R2, [R1+0x2ba4] ;  /* 0x002ba40001027983 */ /* 0x000ee80000300800 */
[----:B------:R0:W-:Y:S04]  /*da010*/  @P6 STG.E.U16 desc[UR60][R28.64], R6 ;  /* 0x000000061c006986 */ /* 0x0001e8000c10153c */
[----:B0-----:R-:W2:Y:S01]  /*da020*/  LDL.LU R6, [R1+0x2ba0] ;  /* 0x002ba00001067983 */ /* 0x001ea20000300800 */
[----:B------:R-:W-:Y:S02]  /*da030*/  LOP3.LUT P6, RZ, R27, 0x2000, RZ, 0xc0, !PT ;  /* 0x000020001bff7812 */ /* 0x000fe400078cc0ff */
[----:B------:R-:W-:Y:S01]  /*da040*/  LOP3.LUT P2, RZ, R23, 0x40000000, RZ, 0xc0, !PT ;  /* 0x4000000017ff7812 */ /* 0x000fe2000784c0ff */
[----:B------:R-:W-:-:S10]  /*da050*/  IMAD.WIDE R28, R4, 0x2, R16 ;  /* 0x00000002041c7825 */ /* 0x000fd400078e0210 */
[----:B------:R0:W-:Y:S02]  /*da060*/  @P6 STG.E.U16 desc[UR60][R28.64], R5 ;  /* 0x000000051c006986 */ /* 0x0001e4000c10153c */
[----:B0-----:R-:W-:Y:S02]  /*da070*/  IMAD.WIDE R28, R4, 0x2, R14 ;  /* 0x00000002041c7825 */ /* 0x001fe400078e020e */
[----:B------:R-:W3:Y:S01]  /*da080*/  LDL.LU R4, [R1+0x2b9c] ;  /* 0x002b9c0001047983 */ /* 0x000ee20000300800 */
[----:B------:R-:W-:Y:S02]  /*da090*/  LOP3.LUT P3, RZ, R21, 0x80000000, RZ, 0xc0, !PT ;  /* 0x8000000015ff7812 */ /* 0x000fe4000786c0ff */
[----:B------:R-:W-:Y:S02]  /*da0a0*/  LOP3.LUT P0, RZ, R23, 0x1, RZ, 0xc0, !PT ;  /* 0x0000000117ff7812 */ /* 0x000fe4000780c0ff */
[----:B--2---:R-:W-:Y:S02]  /*da0b0*/  PRMT R6, R5, 0x7632, R6 ;  /* 0x0000763205067816 */ /* 0x004fe40000000006 */
[----:B------:R-:W2:Y:S04]  /*da0c0*/  LDL.LU R5, [R1+0x2b98] ;  /* 0x002b980001057983 */ /* 0x000ea80000300800 */
[----:B------:R0:W-:Y:S04]  /*da0d0*/  @P2 STG.E.U16 desc[UR60][R28.64], R6 ;  /* 0x000000061c002986 */ /* 0x0001e8000c10153c */
[----:B0-----:R-:W3:Y:S01]  /*da0e0*/  LDL.LU R6, [R1+0x2b94] ;  /* 0x002b940001067983 */ /* 0x001ee20000300800 */
[----:B------:R-:W-:Y:S01]  /*da0f0*/  IMAD.WIDE R28, R10, 0x2, R16 ;  /* 0x000000020a1c7825 */ /* 0x000fe200078e0210 */
[----:B------:R-:W-:-:S02]  /*da100*/  LOP3.LUT P4, RZ, R22, 0x80000000, RZ, 0xc0, !PT ;  /* 0x8000000016ff7812 */ /* 0x000fc4000788c0ff */
[----:B----4-:R-:W-:Y:S02]  /*da110*/  PRMT R9, R19, 0x7632, R9 ;  /* 0x0000763213097816 */ /* 0x010fe40000000009 */
[----:B------:R0:W-:Y:S02]  /*da120*/  @P3 STG.E.U16 desc[UR60][R28.64], R19 ;  /* 0x000000131c003986 */ /* 0x0001e4000c10153c */
[----:B0-----:R-:W-:-:S05]  /*da130*/  IMAD.WIDE R28, R10, 0x2, R14 ;  /* 0x000000020a1c7825 */ /* 0x001fca00078e020e */
[----:B------:R0:W-:Y:S02]  /*da140*/  @P0 STG.E.U16 desc[UR60][R28.64], R9 ;  /* 0x000000091c000986 */ /* 0x0001e4000c10153c */
[----:B0-----:R-:W-:-:S05]  /*da150*/  IMAD.WIDE R28, R0, 0x2, R16 ;  /* 0x00000002001c7825 */ /* 0x001fca00078e0210 */
[----:B------:R0:W-:Y:S02]  /*da160*/  @P4 STG.E.U16 desc[UR60][R28.64], R18 ;  /* 0x000000121c004986 */ /* 0x0001e4000c10153c */
[----:B0-----:R-:W-:Y:S02]  /*da170*/  IMAD.WIDE R28, R0, 0x2, R14 ;  /* 0x00000002001c7825 */ /* 0x001fe400078e020e */
[----:B------:R-:W4:Y:S04]  /*da180*/  LDL.LU R0, [R1+0xc48] ;  /* 0x000c480001007983 */ /* 0x000f280000300800 */
[----:B------:R-:W2:Y:S04]  /*da190*/  LDL.LU R19, [R1+0x1f0] ;  /* 0x0001f00001137983 */ /* 0x000ea80000300800 */
[----:B------:R-:W4:Y:S01]  /*da1a0*/  LDL.LU R9, [R1+0xc4c] ;  /* 0x000c4c0001097983 */ /* 0x000f220000300800 */
[----:B------:R-:W-:-:S02]  /*da1b0*/  LOP3.LUT P1, RZ, R21, 0x1, RZ, 0xc0, !PT ;  /* 0x0000000115ff7812 */ /* 0x000fc4000782c0ff */
[----:B---3--:R-:W-:Y:S02]  /*da1c0*/  PRMT R6, R18, 0x7632, R6 ;  /* 0x0000763212067816 */ /* 0x008fe40000000006 */
[----:B------:R-:W3:Y:S09]  /*da1d0*/  LDL.LU R18, [R1+0x204] ;  /* 0x0002040001127983 */ /* 0x000ef20000300800 */
[----:B------:R0:W-:Y:S04]  /*da1e0*/  @P1 STG.E.U16 desc[UR60][R28.64], R6 ;  /* 0x000000061c001986 */ /* 0x0001e8000c10153c */
[----:B0-----:R-:W3:Y:S04]  /*da1f0*/  LDL.LU R6, [R1+0xc50] ;  /* 0x000c500001067983 */ /* 0x001ee80000300800 */
[----:B------:R-:W3:Y:S01]  /*da200*/  LDL.LU R10, [R1+0x1f4] ;  /* 0x0001f400010a7983 */ /* 0x000ee20000300800 */
[----:B------:R-:W-:-:S02]  /*da210*/  LOP3.LUT P6, RZ, R21, 0x2, RZ, 0xc0, !PT ;  /* 0x0000000215ff7812 */ /* 0x000fc400078cc0ff */
[C---:B------:R-:W-:Y:S02]  /*da220*/  LOP3.LUT P5, RZ, R22.reuse, 0x2, RZ, 0xc0, !PT ;  /* 0x0000000216ff7812 */ /* 0x040fe400078ac0ff */
        /* <DEDUP_REMOVED lines=12> */
[----:B------:R-:W3:Y:S04]  /*da2f0*/  LDL.LU R3, [R1+0xc54] ;  /* 0x000c540001037983 */ /* 0x000ee80000300800 */
[----:B------:R4:W-:Y:S01]  /*da300*/  @P3 STG.E.U16 desc[UR60][R28.64], R2 ;  /* 0x000000021c003986 */ /* 0x0009e2000c10153c */
[----:B------:R-:W-:Y:S02]  /*da310*/  LOP3.LUT P0, RZ, R24, 0x20000000, RZ, 0xc0, !PT ;  /* 0x2000000018ff7812 */ /* 0x000fe4000780c0ff */
[----:B------:R-:W-:Y:S01]  /*da320*/  LOP3.LUT P6, RZ, R23, 0x2, RZ, 0xc0, !PT ;  /* 0x0000000217ff7812 */ /* 0x000fe200078cc0ff */
[----:B------:R-:W3:Y:S01]  /*da330*/  LDL.LU R13, [R1+0x208] ;  /* 0x00020800010d7983 */ /* 0x000ee20000300800 */
[----:B--2---:R-:W-:Y:S01]  /*da340*/  PRMT R4, R19, 0x7632, R4 ;  /* 0x0000763213047816 */ /* 0x004fe20000000004 */
[C---:B----4-:R-:W-:Y:S01]  /*da350*/  IMAD.WIDE R28, R0.reuse, 0x2, R16 ;  /* 0x00000002001c7825 */ /* 0x050fe200078e0210 */
[----:B------:R-:W-:Y:S01]  /*da360*/  LOP3.LUT R27, R27, 0xfffff7ff, RZ, 0xc0, !PT ;  /* 0xfffff7ff1b1b7812 */ /* 0x000fe200078ec0ff */
[----:B------:R-:W2:Y:S04]  /*da370*/  LDL.LU R2, [R1+0xc58] ;  /* 0x000c580001027983 */ /* 0x000ea80000300800 */
[----:B------:R0:W-:Y:S04]  /*da380*/  @P2 STG.E.U16 desc[UR60][R28.64], R19 ;  /* 0x000000131c002986 */ /* 0x0001e8000c10153c */
[----:B------:R-:W-:Y:S01]  /*da390*/  @P6 LOP3.LUT R27, R27, 0x800, RZ, 0xfc, !PT ;  /* 0x000008001b1b6812 */ /* 0x000fe200078efcff */
[----:B0-----:R-:W-:-:S02]  /*da3a0*/  IMAD.WIDE R28, R0, 0x2, R14 ;  /* 0x00000002001c7825 */ /* 0x001fc400078e020e */
[----:B------:R-:W4:Y:S04]  /*da3b0*/  LDL.LU R0, [R1+0x1f8] ;  /* 0x0001f80001007983 */ /* 0x000f280000300800 */
[----:B------:R0:W-:Y:S01]  /*da3c0*/  @P4 STG.E.U16 desc[UR60][R28.64], R4 ;  /* 0x000000041c004986 */ /* 0x0001e2000c10153c */
[----:B------:R-:W-:-:S03]  /*da3d0*/  LOP3.LUT P6, RZ, R24, 0x1, RZ, 0xc0, !PT ;  /* 0x0000000118ff7812 */ /* 0x000fc600078cc0ff */
[----:B------:R-:W4:Y:S01]  /*da3e0*/  LDL.LU R19, [R1+0xc64] ;  /* 0x000c640001137983 */ /* 0x000f220000300800 */
[----:B0-----:R-:W-:-:S03]  /*da3f0*/  IMAD.WIDE R28, R9, 0x2, R16 ;  /* 0x00000002091c7825 */ /* 0x001fc600078e0210 */
[----:B------:R-:W4:Y:S01]  /*da400*/  LDL.LU R4, [R1+0x20c] ;  /* 0x00020c0001047983 */ /* 0x000f220000300800 */
[----:B------:R-:W-:Y:S02]  /*da410*/  LOP3.LUT P5, RZ, R24, 0x40000000, RZ, 0xc0, !PT ;  /* 0x4000000018ff7812 */ /* 0x000fe400078ac0ff */
[----:B------:R-:W-:-:S04]  /*da420*/  LOP3.LUT R27, R27, 0xffffefff, RZ, 0xc0, !PT ;  /* 0xffffefff1b1b7812 */ /* 0x000fc800078ec0ff */
[----:B------:R-:W-:Y:S02]  /*da430*/  @P6 LOP3.LUT R27, R27, 0x1000, RZ, 0xfc, !PT ;  /* 0x000010001b1b6812 */ /* 0x000fe400078efcff */
[----:B------:R-:W-:Y:S01]  /*da440*/  LOP3.LUT P6, RZ, R23, 0x80000000, RZ, 0xc0, !PT ;  /* 0x8000000017ff7812 */ /* 0x000fe200078cc0ff */
[----:B---3--:R0:W-:Y:S02]  /*da450*/  @P0 STG.E.U16 desc[UR60][R28.64], R18 ;  /* 0x000000121c000986 */ /* 0x0081e4000c10153c */
[----:B0-----:R-:W-:Y:S02]  /*da460*/  IMAD.WIDE R28, R9, 0x2, R14 ;  /* 0x00000002091c7825 */ /* 0x001fe400078e020e */
[----:B------:R-:W3:Y:S01]  /*da470*/  LDL.LU R9, [R1+0x2b90] ;  /* 0x002b900001097983 */ /* 0x000ee20000300800 */
[----:B------:R-:W-:-:S05]  /*da480*/  PRMT R5, R18, 0x7632, R5 ;  /* 0x0000763212057816 */ /* 0x000fca0000000005 */
[----:B------:R0:W-:Y:S02]  /*da490*/  @P5 STG.E.U16 desc[UR60][R28.64], R5 ;  /* 0x000000051c005986 */ /* 0x0001e4000c10153c */
[C---:B0-----:R-:W-:Y:S02]  /*da4a0*/  IMAD.WIDE R28, R6.reuse, 0x2, R16 ;  /* 0x00000002061c7825 */ /* 0x041fe400078e0210 */
[----:B------:R-:W4:Y:S04]  /*da4b0*/  LDL.LU R5, [R1+0xc6c] ;  /* 0x000c6c0001057983 */ /* 0x000f280000300800 */
[----:B------:R0:W-:Y:S04]  /*da4c0*/  @P6 STG.E.U16 desc[UR60][R28.64], R10 ;  /* 0x0000000a1c006986 */ /* 0x0001e8000c10153c */
[----:B------:R-:W4:Y:S01]  /*da4d0*/  LDL.LU R18, [R1+0x1fc] ;  /* 0x0001fc0001127983 */ /* 0x000f220000300800 */
[----:B0-----:R-:W-:-:S03]  /*da4e0*/  IMAD.WIDE R28, R6, 0x2, R14 ;  /* 0x00000002061c7825 */ /* 0x001fc600078e020e */
[----:B------:R-:W2:Y:S01]  /*da4f0*/  LDL.LU R6, [R1+0x2b8c] ;  /* 0x002b8c0001067983 */ /* 0x000ea20000300800 */
[----:B------:R-:W-:Y:S02]  /*da500*/  LOP3.LUT P6, RZ, R27, 0x1000, RZ, 0xc0, !PT ;  /* 0x000010001bff7812 */ /* 0x000fe400078cc0ff */
[----:B---3--:R-:W-:-:S11]  /*da510*/  PRMT R9, R10, 0x7632, R9 ;  /* 0x000076320a097816 */ /* 0x008fd60000000009 */
[----:B------:R0:W-:Y:S01]  /*da520*/  @P6 STG.E.U16 desc[UR60][R28.64], R9 ;  /* 0x000000091c006986 */ /* 0x0001e2000c10153c */
[----:B------:R-:W-:Y:S01]  /*da530*/  LOP3.LUT P6, RZ, R27, 0x800, RZ, 0xc0, !PT ;  /* 0x000008001bff7812 */ /* 0x000fe200078cc0ff */
[----:B0-----:R-:W-:Y:S02]  /*da540*/  IMAD.WIDE R28, R3, 0x2, R16 ;  /* 0x00000002031c7825 */ /* 0x001fe400078e0210 */
[----:B------:R-:W3:Y:S10]  /*da550*/  LDL.LU R9, [R1+0xc78] ;  /* 0x000c780001097983 */ /* 0x000ef40000300800 */
[----:B------:R0:W-:Y:S01]  /*da560*/  @P6 STG.E.U16 desc[UR60][R28.64], R13 ;  /* 0x0000000d1c006986 */ /* 0x0001e2000c10153c */
[----:B------:R-:W-:-:S03]  /*da570*/  LOP3.LUT P6, RZ, R27, 0x400, RZ, 0xc0, !PT ;  /* 0x000004001bff7812 */ /* 0x000fc600078cc0ff */
[----:B------:R-:W3:Y:S01]  /*da580*/  LDL.LU R10, [R1+0x220] ;  /* 0x00022000010a7983 */ /* 0x000ee20000300800 */
[----:B0-----:R-:W-:-:S03]  /*da590*/  IMAD.WIDE R28, R3, 0x2, R14 ;  /* 0x00000002031c7825 */ /* 0x001fc600078e020e */
[----:B------:R-:W3:Y:S01]  /*da5a0*/  LDL.LU R3, [R1+0x2b88] ;  /* 0x002b880001037983 */ /* 0x000ee20000300800 */
[----:B--2---:R-:W-:-:S03]  /*da5b0*/  PRMT R6, R13, 0x7632, R6 ;  /* 0x000076320d067816 */ /* 0x004fc60000000006 */
[----:B------:R-:W2:Y:S04]  /*da5c0*/  LDL.LU R13, [R1+0x2b84] ;  /* 0x002b8400010d7983 */ /* 0x000ea80000300800 */
[----:B------:R0:W-:Y:S04]  /*da5d0*/  @P6 STG.E.U16 desc[UR60][R28.64], R6 ;  /* 0x000000061c006986 */ /* 0x0001e8000c10153c */
[----:B0-----:R-:W3:Y:S01]  /*da5e0*/  LDL.LU R6, [R1+0x2b80] ;  /* 0x002b800001067983 */ /* 0x001ee20000300800 */
[----:B------:R-:W-:Y:S01]  /*da5f0*/  LOP3.LUT P6, RZ, R27, 0x200, RZ, 0xc0, !PT ;  /* 0x000002001bff7812 */ /* 0x000fe200078cc0ff */
[----:B------:R-:W-:-:S12]  /*da600*/  IMAD.WIDE R28, R2, 0x2, R16 ;  /* 0x00000002021c7825 */ /* 0x000fd800078e0210 */
[----:B----4-:R0:W-:Y:S02]  /*da610*/  @P6 STG.E.U16 desc[UR60][R28.64], R0 ;  /* 0x000000001c006986 */ /* 0x0101e4000c10153c */
[----:B0-----:R-:W-:Y:S02]  /*da620*/  IMAD.WIDE R28, R2, 0x2, R14 ;  /* 0x00000002021c7825 */ /* 0x001fe400078e020e */
[----:B------:R-:W4:Y:S01]  /*da630*/  LDL.LU R2, [R1+0x2b7c] ;  /* 0x002b7c0001027983 */ /* 0x000f220000300800 */
[----:B------:R-:W-:Y:S02]  /*da640*/  LOP3.LUT P1, RZ, R21, 0x4, RZ, 0xc0, !PT ;  /* 0x0000000415ff7812 */ /* 0x000fe4000782c0ff */
[----:B------:R-:W-:Y:S02]  /*da650*/  LOP3.LUT P3, RZ, R22, 0x8, RZ, 0xc0, !PT ;  /* 0x0000000816ff7812 */ /* 0x000fe4000786c0ff */
[----:B---3--:R-:W-:Y:S02]  /*da660*/  PRMT R6, R0, 0x7632, R6 ;  /* 0x0000763200067816 */ /* 0x008fe40000000006 */
[----:B------:R-:W3:Y:S01]  /*da670*/  LDL.LU R0, [R1+0x2b78] ;  /* 0x002b780001007983 */ /* 0x000ee20000300800 */
[----:B------:R-:W-:-:S06]  /*da680*/  LOP3.LUT P2, RZ, R22, 0x10, RZ, 0xc0, !PT ;  /* 0x0000001016ff7812 */ /* 0x000fcc000784c0ff */
[----:B------:R0:W-:Y:S01]  /*da690*/  @P1 STG.E.U16 desc[UR60][R28.64], R6 ;  /* 0x000000061c001986 */ /* 0x0001e2000c10153c */
[----:B------:R-:W-:Y:S02]  /*da6a0*/  LOP3.LUT P4, RZ, R25, 0x800000, RZ, 0xc0, !PT ;  /* 0x0080000019ff7812 */ /* 0x000fe4000788c0ff */
[----:B------:R-:W-:Y:S01]  /*da6b0*/  PRMT R3, R4, 0x7632, R3 ;  /* 0x0000763204037816 */ /* 0x000fe20000000003 */
[----:B0-----:R-:W-:Y:S01]  /*da6c0*/  IMAD.WIDE R28, R19, 0x2, R16 ;  /* 0x00000002131c7825 */ /* 0x001fe200078e0210 */
[----:B------:R-:W-:Y:S01]  /*da6d0*/  LOP3.LUT P0, RZ, R25, 0x1000000, RZ, 0xc0, !PT ;  /* 0x0100000019ff7812 */ /* 0x000fe2000780c0ff */
[----:B------:R-:W2:Y:S04]  /*da6e0*/  LDL.LU R6, [R1+0x2b74] ;  /* 0x002b740001067983 */ /* 0x000ea80000300800 */
[----:B------:R0:W-:Y:S02]  /*da6f0*/  @P3 STG.E.U16 desc[UR60][R28.64], R4 ;  /* 0x000000041c003986 */ /* 0x0001e4000c10153c */
[----:B0-----:R-:W-:-:S05]  /*da700*/  IMAD.WIDE R28, R19, 0x2, R14 ;  /* 0x00000002131c7825 */ /* 0x001fca00078e020e */
[----:B------:R0:W-:Y:S02]  /*da710*/  @P2 STG.E.U16 desc[UR60][R28.64], R3 ;  /* 0x000000031c002986 */ /* 0x0001e4000c10153c */
[----:B0-----:R-:W-:-:S05]  /*da720*/  IMAD.WIDE R28, R5, 0x2, R16 ;  /* 0x00000002051c7825 */ /* 0x001fca00078e0210 */
[----:B------:R0:W-:Y:S02]  /*da730*/  @P4 STG.E.U16 desc[UR60][R28.64], R18 ;  /* 0x000000121c004986 */ /* 0x0001e4000c10153c */
[----:B0-----:R-:W-:Y:S02]  /*da740*/  IMAD.WIDE R28, R5, 0x2, R14 ;  /* 0x00000002051c7825 */ /* 0x001fe400078e020e */
[----:B------:R-:W2:Y:S04]  /*da750*/  LDL.LU R5, [R1+0xc7c] ;  /* 0x000c7c0001057983 */ /* 0x000ea80000300800 */
[----:B------:R-:W2:Y:S01]  /*da760*/  LDL.LU R19, [R1+0x210] ;  /* 0x0002100001137983 */ /* 0x000ea20000300800 */
[----:B---3--:R-:W-:-:S05]  /*da770*/  PRMT R0, R18, 0x7632, R0 ;  /* 0x0000763212007816 */ /* 0x008fca0000000000 */
[----:B------:R0:W-:Y:S04]  /*da780*/  @P0 STG.E.U16 desc[UR60][R28.64], R0 ;  /* 0x000000001c000986 */ /* 0x0001e8000c10153c */
[----:B0-----:R-:W3:Y:S04]  /*da790*/  LDL.LU R0, [R1+0xc80] ;  /* 0x000c800001007983 */ /* 0x001ee80000300800 */
[----:B------:R-:W3:Y:S04]  /*da7a0*/  LDL.LU R18, [R1+0x224] ;  /* 0x0002240001127983 */ /* 0x000ee80000300800 */
[----:B------:R-:W3:Y:S04]  /*da7b0*/  LDL.LU R4, [R1+0xc84] ;  /* 0x000c840001047983 */ /* 0x000ee80000300800 */
[----:B------:R-:W3:Y:S01]  /*da7c0*/  LDL.LU R3, [R1+0x214] ;  /* 0x0002140001037983 */ /* 0x000ee20000300800 */
[----:B------:R-:W-:-:S02]  /*da7d0*/  LOP3.LUT P6, RZ, R25, 0x2000000, RZ, 0xc0, !PT ;  /* 0x0200000019ff7812 */ /* 0x000fc400078cc0ff */
[----:B------:R-:W-:Y:S02]  /*da7e0*/  LOP3.LUT R27, R27, 0xffffffdf, RZ, 0xc0, !PT ;  /* 0xffffffdf1b1b7812 */ /* 0x000fe400078ec0ff */
[----:B------:R-:W-:Y:S02]  /*da7f0*/  LOP3.LUT P5, RZ, R24, 0x80000000, RZ, 0xc0, !PT ;  /* 0x8000000018ff7812 */ /* 0x000fe400078ac0ff */
[----:B------:R-:W-:Y:S01]  /*da800*/  LOP3.LUT P3, RZ, R25, 0x1, RZ, 0xc0, !PT ;  /* 0x0000000119ff7812 */ /* 0x000fe2000786c0ff */
[----:B------:R-:W-:-:S06]  /*da810*/  IMAD.WIDE R28, R9, 0x2, R16 ;  /* 0x00000002091c7825 */ /* 0x000fcc00078e0210 */
[----:B------:R-:W-:Y:S02]  /*da820*/  @P6 LOP3.LUT R27, R27, 0x20, RZ, 0xfc, !PT ;  /* 0x000000201b1b6812 */ /* 0x000fe400078efcff */
[----:B------:R-:W-:Y:S02]  /*da830*/  LOP3.LUT P6, RZ, R22, 0x40, RZ, 0xc0, !PT ;  /* 0x0000004016ff7812 */ /* 0x000fe400078cc0ff */
[----:B------:R-:W-:Y:S01]  /*da840*/  LOP3.LUT P1, RZ, R24, 0x2, RZ, 0xc0, !PT ;  /* 0x0000000218ff7812 */ /* 0x000fe2000782c0ff */
[----:B------:R0:W-:Y:S01]  /*da850*/  @P5 STG.E.U16 desc[UR60][R28.64], R10 ;  /* 0x0000000a1c005986 */ /* 0x0001e2000c10153c */
[----:B------:R-:W-:Y:S02]  /*da860*/  LOP3.LUT R27, R27, 0xffffffbf, RZ, 0xc0, !PT ;  /* 0xffffffbf1b1b7812 */ /* 0x000fe400078ec0ff */
[----:B----4-:R-:W-:Y:S02]  /*da870*/  PRMT R2, R10, 0x7632, R2 ;  /* 0x000076320a027816 */ /* 0x010fe40000000002 */
[----:B------:R-:W-:-:S05]  /*da880*/  LOP3.LUT P4, RZ, R24, 0x4, RZ, 0xc0, !PT ;  /* 0x0000000418ff7812 */ /* 0x000fca000788c0ff */
[----:B------:R-:W-:Y:S01]  /*da890*/  @P6 LOP3.LUT R27, R27, 0x40, RZ, 0xfc, !PT ;  /* 0x000000401b1b6812 */ /* 0x000fe200078efcff */
[----:B0-----:R-:W-:Y:S01]  /*da8a0*/  IMAD.WIDE R28, R9, 0x2, R14 ;  /* 0x00000002091c7825 */ /* 0x001fe200078e020e */
[----:B------:R-:W-:Y:S01]  /*da8b0*/  LOP3.LUT P6, RZ, R22, 0x20, RZ, 0xc0, !PT ;  /* 0x0000002016ff7812 */ /* 0x000fe200078cc0ff */
[----:B------:R-:W4:Y:S04]  /*da8c0*/  LDL.LU R9, [R1+0xc88] ;  /* 0x000c880001097983 */ /* 0x000f280000300800 */
[----:B------:R2:W-:Y:S01]  /*da8d0*/  @P3 STG.E.U16 desc[UR60][R28.64], R2 ;  /* 0x000000021c003986 */ /* 0x0005e2000c10153c */
[----:B------:R-:W-:Y:S02]  /*da8e0*/  LOP3.LUT P2, RZ, R23, 0x8, RZ, 0xc0, !PT ;  /* 0x0000000817ff7812 */ /* 0x000fe4000784c0ff */
[----:B------:R-:W-:Y:S01]  /*da8f0*/  LOP3.LUT R27, R27, 0xffffff7f, RZ, 0xc0, !PT ;  /* 0xffffff7f1b1b7812 */ /* 0x000fe200078ec0ff */
[----:B------:R-:W4:Y:S01]  /*da900*/  LDL.LU R10, [R1+0x228] ;  /* 0x00022800010a7983 */ /* 0x000f220000300800 */
[----:B--2---:R-:W-:Y:S01]  /*da910*/  IMAD.WIDE R28, R5, 0x2, R16 ;  /* 0x00000002051c7825 */ /* 0x004fe200078e0210 */
[----:B------:R-:W-:-:S02]  /*da920*/  PRMT R13, R19, 0x7632, R13 ;  /* 0x00007632130d7816 */ /* 0x000fc4000000000d */
[----:B------:R-:W2:Y:S04]  /*da930*/  LDL.LU R2, [R1+0xc8c] ;  /* 0x000c8c0001027983 */ /* 0x000ea80000300800 */
[----:B------:R0:W-:Y:S01]  /*da940*/  @P1 STG.E.U16 desc[UR60][R28.64], R19 ;  /* 0x000000131c001986 */ /* 0x0001e2000c10153c */
[----:B------:R-:W-:Y:S02]  /*da950*/  @P6 LOP3.LUT R27, R27, 0x80, RZ, 0xfc, !PT ;  /* 0x000000801b1b6812 */ /* 0x000fe400078efcff */
[----:B------:R-:W-:Y:S01]  /*da960*/  LOP3.LUT P6, RZ, R21, 0x10, RZ, 0xc0, !PT ;  /* 0x0000001015ff7812 */ /* 0x000fe200078cc0ff */
[----:B0-----:R-:W-:Y:S02]  /*da970*/  IMAD.WIDE R28, R5, 0x2, R14 ;  /* 0x00000002051c7825 */ /* 0x001fe400078e020e */
[----:B------:R-:W2:Y:S04]  /*da980*/  LDL.LU R5, [R1+0x218] ;  /* 0x0002180001057983 */ /* 0x000ea80000300800 */
[----:B------:R0:W-:Y:S01]  /*da990*/  @P4 STG.E.U16 desc[UR60][R28.64], R13 ;  /* 0x0000000d1c004986 */ /* 0x0001e2000c10153c */
[----:B------:R-:W-:-:S02]  /*da9a0*/  LOP3.LUT P5, RZ, R23, 0x10, RZ, 0xc0, !PT ;  /* 0x0000001017ff7812 */ /* 0x000fc400078ac0ff */
[----:B------:R-:W-:Y:S01]  /*da9b0*/  LOP3.LUT R27, R27, 0xfffffeff, RZ, 0xc0, !PT ;  /* 0xfffffeff1b1b7812 */ /* 0x000fe200078ec0ff */
[----:B0-----:R-:W2:Y:S04]  /*da9c0*/  LDL.LU R13, [R1+0xc90] ;  /* 0x000c9000010d7983 */ /* 0x001ea80000300800 */
[----:B------:R-:W2:Y:S01]  /*da9d0*/  LDL.LU R19, [R1+0x22c] ;  /* 0x00022c0001137983 */ /* 0x000ea20000300800 */
[----:B------:R-:W-:Y:S02]  /*da9e0*/  @P6 LOP3.LUT R27, R27, 0x100, RZ, 0xfc, !PT ;  /* 0x000001001b1b6812 */ /* 0x000fe400078efcff */
[----:B------:R-:W-:Y:S01]  /*da9f0*/  LOP3.LUT P6, RZ, R21, 0x8, RZ, 0xc0, !PT ;  /* 0x0000000815ff7812 */ /* 0x000fe200078cc0ff */
[----:B---3--:R-:W-:-:S05]  /*daa00*/  IMAD.WIDE R28, R0, 0x2, R16 ;  /* 0x00000002001c7825 */ /* 0x008fca00078e0210 */
[----:B------:R0:W-:Y:S01]  /*daa10*/  @P2 STG.E.U16 desc[UR60][R28.64], R18 ;  /* 0x000000121c002986 */ /* 0x0001e2000c10153c */
[----:B------:R-:W-:Y:S01]  /*daa20*/  PRMT R6, R18, 0x7632, R6 ;  /* 0x0000763212067816 */ /* 0x000fe20000000006 */
[----:B0-----:R-:W-:Y:S02]  /*daa30*/  IMAD.WIDE R28, R0, 0x2, R14 ;  /* 0x00000002001c7825 */ /* 0x001fe400078e020e */
[----:B------:R-:W3:Y:S04]  /*daa40*/  LDL.LU R0, [R1+0x2b70] ;  /* 0x002b700001007983 */ /* 0x000ee80000300800 */
[----:B------:R0:W-:Y:S02]  /*daa50*/  @P5 STG.E.U16 desc[UR60][R28.64], R6 ;  /* 0x000000061c005986 */ /* 0x0001e4000c10153c */
[----:B0-----:R-:W-:-:S02]  /*daa60*/  IMAD.WIDE R28, R4, 0x2, R16 ;  /* 0x00000002041c7825 */ /* 0x001fc400078e0210 */
[----:B------:R-:W2:Y:S04]  /*daa70*/  LDL.LU R6, [R1+0xc9c] ;  /* 0x000c9c0001067983 */ /* 0x000ea80000300800 */
[----:B------:R0:W-:Y:S04]  /*daa80*/  @P6 STG.E.U16 desc[UR60][R28.64], R3 ;  /* 0x000000031c006986 */ /* 0x0001e8000c10153c */
[----:B------:R-:W2:Y:S01]  /*daa90*/  LDL.LU R18, [R1+0x21c] ;  /* 0x00021c0001127983 */ /* 0x000ea20000300800 */
[----:B0-----:R-:W-:-:S03]  /*daaa0*/  IMAD.WIDE R28, R4, 0x2, R14 ;  /* 0x00000002041c7825 */ /* 0x001fc600078e020e */
[----:B------:R-:W2:Y:S01]  /*daab0*/  LDL.LU R4, [R1+0x2b6c] ;  /* 0x002b6c0001047983 */ /* 0x000ea20000300800 */
[----:B------:R-:W-:Y:S02]  /*daac0*/  LOP3.LUT P6, RZ, R27, 0x100, RZ, 0xc0, !PT ;  /* 0x000001001bff7812 */ /* 0x000fe400078cc0ff */
[----:B---3--:R-:W-:-:S11]  /*daad0*/  PRMT R0, R3, 0x7632, R0 ;  /* 0x0000763203007816 */ /* 0x008fd60000000000 */
[----:B------:R4:W-:Y:S01]  /*daae0*/  @P6 STG.E.U16 desc[UR60][R28.64], R0 ;  /* 0x000000001c006986 */ /* 0x0009e2000c10153c */
[----:B------:R-:W-:Y:S01]  /*daaf0*/  LOP3.LUT P6, RZ, R27, 0x80, RZ, 0xc0, !PT ;  /* 0x000000801bff7812 */ /* 0x000fe200078cc0ff */
[C---:B----4-:R-:W-:Y:S02]  /*dab00*/  IMAD.WIDE R28, R9.reuse, 0x2, R16 ;  /* 0x00000002091c7825 */ /* 0x050fe400078e0210 */
[----:B------:R-:W3:Y:S10]  /*dab10*/  LDL.LU R0, [R1+0xca4] ;  /* 0x000ca40001007983 */ /* 0x000ef40000300800 */
[----:B------:R0:W-:Y:S04]  /*dab20*/  @P6 STG.E.U16 desc[UR60][R28.64], R10 ;  /* 0x0000000a1c006986 */ /* 0x0001e8000c10153c */
[----:B------:R-:W4:Y:S01]  /*dab30*/  LDL.LU R3, [R1+0x240] ;  /* 0x0002400001037983 */ /* 0x000f220000300800 */
[----:B0-----:R-:W-:Y:S01]  /*dab40*/  IMAD.WIDE R28, R9, 0x2, R14 ;  /* 0x00000002091c7825 */ /* 0x001fe200078e020e */
[----:B--2---:R-:W-:-:S02]  /*dab50*/  PRMT R4, R10, 0x7632, R4 ;  /* 0x000076320a047816 */ /* 0x004fc40000000004 */
[----:B------:R-:W2:Y:S04]  /*dab60*/  LDL.LU R9, [R1+0x2b68] ;  /* 0x002b680001097983 */ /* 0x000ea80000300800 */
[----:B------:R-:W3:Y:S01]  /*dab70*/  LDL.LU R10, [R1+0x2b64] ;  /* 0x002b6400010a7983 */ /* 0x000ee20000300800 */
[----:B------:R-:W-:-:S13]  /*dab80*/  LOP3.LUT P6, RZ, R27, 0x40, RZ, 0xc0, !PT ;  /* 0x000000401bff7812 */ /* 0x000fda00078cc0ff */
[----:B------:R0:W-:Y:S01]  /*dab90*/  @P6 STG.E.U16 desc[UR60][R28.64], R4 ;  /* 0x000000041c006986 */ /* 0x0001e2000c10153c */
[----:B------:R-:W-:-:S03]  /*daba0*/  LOP3.LUT P6, RZ, R27, 0x20, RZ, 0xc0, !PT ;  /* 0x000000201bff7812 */ /* 0x000fc600078cc0ff */
[----:B0-----:R-:W4:Y:S01]  /*dabb0*/  LDL.LU R4, [R1+0x2b60] ;  /* 0x002b600001047983 */ /* 0x001f220000300800 */
[----:B------:R-:W-:-:S09]  /*dabc0*/  IMAD.WIDE R28, R2, 0x2, R16 ;  /* 0x00000002021c7825 */ /* 0x000fd200078e0210 */
[----:B------:R0:W-:Y:S02]  /*dabd0*/  @P6 STG.E.U16 desc[UR60][R28.64], R5 ;  /* 0x000000051c006986 */ /* 0x0001e4000c10153c */
[----:B0-----:R-:W-:Y:S02]  /*dabe0*/  IMAD.WIDE R28, R2, 0x2, R14 ;  /* 0x00000002021c7825 */ /* 0x001fe400078e020e */
[----:B------:R-:W2:Y:S01]  /*dabf0*/  LDL.LU R2, [R1+0x2b5c] ;  /* 0x002b5c0001027983 */ /* 0x000ea20000300800 */
[----:B---3--:R-:W-:-:S03]  /*dac00*/  PRMT R10, R5, 0x7632, R10 ;  /* 0x00007632050a7816 */ /* 0x008fc6000000000a */
[----:B------:R-:W3:Y:S01]  /*dac10*/  LDL.LU R5, [R1+0x2b58] ;  /* 0x002b580001057983 */ /* 0x000ee20000300800 */
[C---:B------:R-:W-:Y:S02]  /*dac20*/  LOP3.LUT P0, RZ, R25.reuse, 0x4000000, RZ, 0xc0, !PT ;  /* 0x0400000019ff7812 */ /* 0x040fe4000780c0ff */
[C---:B------:R-:W-:Y:S02]  /*dac30*/  LOP3.LUT P3, RZ, R25.reuse, 0x2, RZ, 0xc0, !PT ;  /* 0x0000000219ff7812 */ /* 0x040fe4000786c0ff */
[----:B------:R-:W-:Y:S02]  /*dac40*/  LOP3.LUT P1, RZ, R25, 0x4, RZ, 0xc0, !PT ;  /* 0x0000000419ff7812 */ /* 0x000fe4000782c0ff */
[----:B------:R-:W-:-:S07]  /*dac50*/  LOP3.LUT P4, RZ, R24, 0x8, RZ, 0xc0, !PT ;  /* 0x0000000818ff7812 */ /* 0x000fce000788c0ff */
[----:B------:R0:W-:Y:S01]  /*dac60*/  @P0 STG.E.U16 desc[UR60][R28.64], R10 ;  /* 0x0000000a1c000986 */ /* 0x0001e2000c10153c */
[----:B------:R-:W-:Y:S01]  /*dac70*/  LOP3.LUT P2, RZ, R24, 0x10, RZ, 0xc0, !PT ;  /* 0x0000001018ff7812 */ /* 0x000fe2000784c0ff */
[----:B0-----:R-:W-:Y:S01]  /*dac80*/  IMAD.WIDE R28, R13, 0x2, R16 ;  /* 0x000000020d1c7825 */ /* 0x001fe200078e0210 */
[----:B----4-:R-:W-:-:S04]  /*dac90*/  PRMT R4, R19, 0x7632, R4 ;  /* 0x0000763213047816 */ /* 0x010fc80000000004 */
[----:B------:R0:W-:Y:S01]  /*daca0*/  @P3 STG.E.U16 desc[UR60][R28.64], R19 ;  /* 0x000000131c003986 */ /* 0x0001e2000c10153c */
[----:B------:R-:W-:Y:S01]  /*dacb0*/  LOP3.LUT P5, RZ, R23, 0x20, RZ, 0xc0, !PT ;  /* 0x0000002017ff7812 */ /* 0x000fe200078ac0ff */
[----:B0-----:R-:W-:Y:S02]  /*dacc0*/  IMAD.WIDE R28, R13, 0x2, R14 ;  /* 0x000000020d1c7825 */ /* 0x001fe400078e020e */
[----:B------:R-:W4:Y:S04]  /*dacd0*/  LDL.LU R13, [R1+0xcac] ;  /* 0x000cac00010d7983 */ /* 0x000f280000300800 */
[----:B------:R0:W-:Y:S01]  /*dace0*/  @P1 STG.E.U16 desc[UR60][R28.64], R4 ;  /* 0x000000041c001986 */ /* 0x0001e2000c10153c */
[----:B--2---:R-:W-:-:S03]  /*dacf0*/  PRMT R2, R18, 0x7632, R2 ;  /* 0x0000763212027816 */ /* 0x004fc60000000002 */
[----:B------:R-:W2:Y:S01]  /*dad00*/  LDL.LU R19, [R1+0x230] ;  /* 0x0002300001137983 */ /* 0x000ea20000300800 */
[----:B0-----:R-:W-:-:S05]  /*dad10*/  IMAD.WIDE R28, R6, 0x2, R16 ;  /* 0x00000002061c7825 */ /* 0x001fca00078e0210 */
[----:B------:R0:W-:Y:S02]  /*dad20*/  @P4 STG.E.U16 desc[UR60][R28.64], R18 ;  /* 0x000000121c004986 */ /* 0x0001e4000c10153c */
[----:B0-----:R-:W-:Y:S02]  /*dad30*/  IMAD.WIDE R28, R6, 0x2, R14 ;  /* 0x00000002061c7825 */ /* 0x001fe400078e020e */
[----:B------:R-:W2:Y:S04]  /*dad40*/  LDL.LU R6, [R1+0xcb4] ;  /* 0x000cb40001067983 */ /* 0x000ea80000300800 */
[----:B------:R0:W-:Y:S04]  /*dad50*/  @P2 STG.E.U16 desc[UR60][R28.64], R2 ;  /* 0x000000021c002986 */ /* 0x0001e8000c10153c */
[----:B------:R-:W2:Y:S01]  /*dad60*/  LDL.LU R10, [R1+0x244] ;  /* 0x00024400010a7983 */ /* 0x000ea20000300800 */
[----:B0-----:R-:W-:-:S03]  /*dad70*/  IMAD.WIDE R28, R0, 0x2, R16 ;  /* 0x00000002001c7825 */ /* 0x001fc600078e0210 */
[----:B------:R-:W2:Y:S04]  /*dad80*/  LDL.LU R2, [R1+0xcb8] ;  /* 0x000cb80001027983 */ /* 0x000ea80000300800 */
[----:B------:R-:W2:Y:S04]  /*dad90*/  LDL.LU R18, [R1+0x234] ;  /* 0x0002340001127983 */ /* 0x000ea80000300800 */
[----:B------:R0:W-:Y:S04]  /*dada0*/  @P5 STG.E.U16 desc[UR60][R28.64], R3 ;  /* 0x000000031c005986 */ /* 0x0001e8000c10153c */
[----:B------:R-:W2:Y:S01]  /*dadb0*/  LDL.LU R4, [R1+0xcbc] ;  /* 0x000cbc0001047983 */ /* 0x000ea20000300800 */
[----:B0-----:R-:W-:-:S03]  /*dadc0*/  IMAD.WIDE R28, R0, 0x2, R14 ;  /* 0x00000002001c7825 */ /* 0x001fc600078e020e */
[----:B------:R-:W2:Y:S01]  /*dadd0*/  LDL.LU R0, [R1+0x248] ;  /* 0x0002480001007983 */ /* 0x000ea20000300800 */
[----:B---3--:R-:W-:-:S03]  /*dade0*/  PRMT R5, R3, 0x7632, R5 ;  /* 0x0000763203057816 */ /* 0x008fc60000000005 */
[----:B------:R-:W3:Y:S01]  /*dadf0*/  LDL.LU R3, [R1+0x2b54] ;  /* 0x002b540001037983 */ /* 0x000ee20000300800 */
[----:B------:R-:W-:Y:S02]  /*dae00*/  LOP3.LUT P3, RZ, R23, 0x40, RZ, 0xc0, !PT ;  /* 0x0000004017ff7812 */ /* 0x000fe4000786c0ff */
[C---:B------:R-:W-:Y:S02]  /*dae10*/  LOP3.LUT P0, RZ, R21.reuse, 0x20, RZ, 0xc0, !PT ;  /* 0x0000002015ff7812 */ /* 0x040fe4000780c0ff */
[----:B------:R-:W-:Y:S02]  /*dae20*/  LOP3.LUT P4, RZ, R21, 0x40, RZ, 0xc0, !PT ;  /* 0x0000004015ff7812 */ /* 0x000fe4000788c0ff */
[----:B------:R-:W-:-:S07]  /*dae30*/  LOP3.LUT P1, RZ, R22, 0x80, RZ, 0xc0, !PT ;  /* 0x0000008016ff7812 */ /* 0x000fce000782c0ff */
[----:B------:R0:W-:Y:S04]  /*dae40*/  @P3 STG.E.U16 desc[UR60][R28.64], R5 ;  /* 0x000000051c003986 */ /* 0x0001e8000c10153c */
[----:B0-----:R-:W3:Y:S01]  /*dae50*/  LDL.LU R5, [R1+0xcc0] ;  /* 0x000cc00001057983 */ /* 0x001ee20000300800 */
[----:B----4-:R-:W-:-:S05]  /*dae60*/  IMAD.WIDE R28, R13, 0x2, R16 ;  /* 0x000000020d1c7825 */ /* 0x010fca00078e0210 */
[----:B--2---:R0:W-:Y:S01]  /*dae70*/  @P0 STG.E.U16 desc[UR60][R28.64], R19 ;  /* 0x000000131c000986 */ /* 0x0041e2000c10153c */
[----:B------:R-:W-:Y:S01]  /*dae80*/  PRMT R9, R19, 0x7632, R9 ;  /* 0x0000763213097816 */ /* 0x000fe20000000009 */
[----:B0-----:R-:W-:-:S05]  /*dae90*/  IMAD.WIDE R28, R13, 0x2, R14 ;  /* 0x000000020d1c7825 */ /* 0x001fca00078e020e */
[----:B------:R0:W-:Y:S02]  /*daea0*/  @P4 STG.E.U16 desc[UR60][R28.64], R9 ;  /* 0x000000091c004986 */ /* 0x0001e4000c10153c */
[C---:B0-----:R-:W-:Y:S02]  /*daeb0*/  IMAD.WIDE R28, R6.reuse, 0x2, R16 ;  /* 0x00000002061c7825 */ /* 0x041fe400078e0210 */
[----:B------:R-:W2:Y:S04]  /*daec0*/  LDL.LU R9, [R1+0xcc4] ;  /* 0x000cc40001097983 */ /* 0x000ea80000300800 */
[----:B------:R-:W4:Y:S04]  /*daed0*/  LDL.LU R13, [R1+0x24c] ;  /* 0x00024c00010d7983 */ /* 0x000f280000300800 */
[----:B------:R0:W-:Y:S04]  /*daee0*/  @P1 STG.E.U16 desc[UR60][R28.64], R10 ;  /* 0x0000000a1c001986 */ /* 0x0001e8000c10153c */
[----:B------:R-:W2:Y:S01]  /*daef0*/  LDL.LU R19, [R1+0xccc] ;  /* 0x000ccc0001137983 */ /* 0x000ea20000300800 */
[----:B0-----:R-:W-:-:S03]  /*daf00*/  IMAD.WIDE R28, R6, 0x2, R14 ;  /* 0x00000002061c7825 */ /* 0x001fc600078e020e */
[----:B------:R-:W2:Y:S01]  /*daf10*/  LDL.LU R6, [R1+0x23c] ;  /* 0x00023c0001067983 */ /* 0x000ea20000300800 */
[----:B---3--:R-:W-:-:S03]  /*daf20*/  PRMT R3, R10, 0x7632, R3 ;  /* 0x000076320a037816 */ /* 0x008fc60000000003 */
[----:B------:R-:W3:Y:S01]  /*daf30*/  LDL.LU R10, [R1+0x2b50] ;  /* 0x002b5000010a7983 */ /* 0x000ee20000300800 */
        /* <DEDUP_REMOVED lines=15> */
[C---:B0-----:R-:W-:Y:S01]  /*db030*/  IMAD.WIDE R28, R2.reuse, 0x2, R16 ;  /* 0x00000002021c7825 */ /* 0x041fe200078e0210 */
[----:B------:R-:W2:Y:S11]  /*db040*/  LDL.LU R3, [R1+0x2b4c] ;  /* 0x002b4c0001037983 */ /* 0x000eb60000300800 */
[----:B------:R0:W-:Y:S02]  /*db050*/  @P6 STG.E.U16 desc[UR60][R28.64], R18 ;  /* 0x000000121c006986 */ /* 0x0001e4000c10153c */
[----:B0-----:R-:W-:-:S02]  /*db060*/  IMAD.WIDE R28, R2, 0x2, R14 ;  /* 0x00000002021c7825 */ /* 0x001fc400078e020e */
[----:B------:R-:W4:Y:S01]  /*db070*/  LDL.LU R2, [R1+0x2b48] ;  /* 0x002b480001027983 */ /* 0x000f220000300800 */
[----:B---3--:R-:W-:-:S03]  /*db080*/  PRMT R10, R18, 0x7632, R10 ;  /* 0x00007632120a7816 */ /* 0x008fc6000000000a */
[----:B------:R-:W3:Y:S01]  /*db090*/  LDL.LU R18, [R1+0x2b44] ;  /* 0x002b440001127983 */ /* 0x000ee20000300800 */
[----:B------:R-:W-:-:S13]  /*db0a0*/  LOP3.LUT P6, RZ, R27, 0x10, RZ, 0xc0, !PT ;  /* 0x000000101bff7812 */ /* 0x000fda00078cc0ff */
[----:B------:R0:W-:Y:S01]  /*db0b0*/  @P6 STG.E.U16 desc[UR60][R28.64], R10 ;  /* 0x0000000a1c006986 */ /* 0x0001e2000c10153c */
[C---:B------:R-:W-:Y:S01]  /*db0c0*/  LOP3.LUT P6, RZ, R27.reuse, 0x8, RZ, 0xc0, !PT ;  /* 0x000000081bff7812 */ /* 0x040fe200078cc0ff */
[C---:B0-----:R-:W-:Y:S02]  /*db0d0*/  IMAD.WIDE R28, R4.reuse, 0x2, R16 ;  /* 0x00000002041c7825 */ /* 0x041fe400078e0210 */
        /* <DEDUP_REMOVED lines=8> */
[----:B0-----:R-:W2:Y:S01]  /*db160*/  LDL.LU R18, [R1+0x2b38] ;  /* 0x002b380001127983 */ /* 0x001ea20000300800 */
[----:B------:R-:W-:Y:S01]  /*db170*/  LOP3.LUT P6, RZ, R27, 0x2, RZ, 0xc0, !PT ;  /* 0x000000021bff7812 */ /* 0x000fe200078cc0ff */
[----:B------:R-:W-:Y:S01]  /*db180*/  IMAD.WIDE R28, R5, 0x2, R16 ;  /* 0x00000002051c7825 */ /* 0x000fe200078e0210 */
[----:B------:R-:W-:-:S02]  /*db190*/  LOP3.LUT P2, RZ, R24, 0x40, RZ, 0xc0, !PT ;  /* 0x0000004018ff7812 */ /* 0x000fc4000784c0ff */
[C---:B------:R-:W-:Y:S02]  /*db1a0*/  LOP3.LUT P3, RZ, R23.reuse, 0x80, RZ, 0xc0, !PT ;  /* 0x0000008017ff7812 */ /* 0x040fe4000786c0ff */
[----:B------:R-:W-:Y:S02]  /*db1b0*/  LOP3.LUT P0, RZ, R23, 0x100, RZ, 0xc0, !PT ;  /* 0x0000010017ff7812 */ /* 0x000fe4000780c0ff */
[----:B------:R-:W-:Y:S02]  /*db1c0*/  LOP3.LUT P4, RZ, R21, 0x80, RZ, 0xc0, !PT ;  /* 0x0000008015ff7812 */ /* 0x000fe4000788c0ff */
[----:B----4-:R-:W-:-:S03]  /*db1d0*/  PRMT R2, R13, 0x7632, R2 ;  /* 0x000076320d027816 */ /* 0x010fc60000000002 */
[----:B--2---:R0:W-:Y:S02]  /*db1e0*/  @P6 STG.E.U16 desc[UR60][R28.64], R18 ;  /* 0x000000121c006986 */ /* 0x0041e4000c10153c */
[----:B0-----:R-:W-:Y:S02]  /*db1f0*/  IMAD.WIDE R28, R5, 0x2, R14 ;  /* 0x00000002051c7825 */ /* 0x001fe400078e020e */
[----:B------:R-:W2:Y:S01]  /*db200*/  LDL.LU R5, [R1+0x2b34] ;  /* 0x002b340001057983 */ /* 0x000ea20000300800 */
[----:B------:R-:W-:-:S03]  /*db210*/  PRMT R12, R18, 0x7632, R12 ;  /* 0x00007632120c7816 */ /* 0x000fc6000000000c */
[----:B------:R-:W4:Y:S04]  /*db220*/  LDL.LU R18, [R1+0x2b30] ;  /* 0x002b300001127983 */ /* 0x000f280000300800 */
[----:B------:R0:W-:Y:S02]  /*db230*/  @P2 STG.E.U16 desc[UR60][R28.64], R12 ;  /* 0x0000000c1c002986 */ /* 0x0001e4000c10153c */
[----:B0-----:R-:W-:-:S05]  /*db240*/  IMAD.WIDE R28, R9, 0x2, R16 ;  /* 0x00000002091c7825 */ /* 0x001fca00078e0210 */
[----:B------:R0:W-:Y:S02]  /*db250*/  @P3 STG.E.U16 desc[UR60][R28.64], R13 ;  /* 0x0000000d1c003986 */ /* 0x0001e4000c10153c */
[----:B0-----:R-:W-:-:S05]  /*db260*/  IMAD.WIDE R28, R9, 0x2, R14 ;  /* 0x00000002091c7825 */ /* 0x001fca00078e020e */
[----:B------:R0:W-:Y:S01]  /*db270*/  @P0 STG.E.U16 desc[UR60][R28.64], R2 ;  /* 0x000000021c000986 */ /* 0x0001e2000c10153c */
[----:B------:R-:W-:Y:S01]  /*db280*/  LOP3.LUT P1, RZ, R21, 0x100, RZ, 0xc0, !PT ;  /* 0x0000010015ff7812 */ /* 0x000fe2000782c0ff */
[C---:B0-----:R-:W-:Y:S02]  /*db290*/  IMAD.WIDE R28, R19.reuse, 0x2, R16 ;  /* 0x00000002131c7825 */ /* 0x041fe400078e0210 */
[----:B------:R-:W3:Y:S04]  /*db2a0*/  LDL.LU R2, [R1+0xce0] ;  /* 0x000ce00001027983 */ /* 0x000ee80000300800 */
[----:B------:R0:W-:Y:S02]  /*db2b0*/  @P4 STG.E.U16 desc[UR60][R28.64], R6 ;  /* 0x000000061c004986 */ /* 0x0001e4000c10153c */
[----:B0-----:R-:W-:-:S02]  /*db2c0*/  IMAD.WIDE R28, R19, 0x2, R14 ;  /* 0x00000002131c7825 */ /* 0x001fc400078e020e */
[----:B------:R-:W3:Y:S01]  /*db2d0*/  LDL.LU R19, [R1+0x280] ;  /* 0x0002800001137983 */ /* 0x000ee20000300800 */
[----:B--2---:R-:W-:-:S05]  /*db2e0*/  PRMT R5, R6, 0x7632, R5 ;  /* 0x0000763206057816 */ /* 0x004fca0000000005 */
[----:B------:R0:W-:Y:S04]  /*db2f0*/  @P1 STG.E.U16 desc[UR60][R28.64], R5 ;  /* 0x000000051c001986 */ /* 0x0001e8000c10153c */
[----:B0-----:R-:W2:Y:S04]  /*db300*/  LDL.LU R5, [R1+0xce8] ;  /* 0x000ce80001057983 */ /* 0x001ea80000300800 */
[----:B------:R-:W2:Y:S04]  /*db310*/  LDL.LU R6, [R1+0x254] ;  /* 0x0002540001067983 */ /* 0x000ea80000300800 */
[----:B------:R-:W2:Y:S01]  /*db320*/  LDL.LU R13, [R1+0xcec] ;  /* 0x000cec00010d7983 */ /* 0x000ea20000300800 */
[----:B------:R-:W-:-:S03]  /*db330*/  LOP3.LUT P5, RZ, R22, 0x200, RZ, 0xc0, !PT ;  /* 0x0000020016ff7812 */ /* 0x000fc600078ac0ff */
[----:B------:R-:W2:Y:S01]  /*db340*/  LDL.LU R12, [R1+0x284] ;  /* 0x00028400010c7983 */ /* 0x000ea20000300800 */
[----:B------:R-:W-:Y:S01]  /*db350*/  LOP3.LUT P3, RZ, R22, 0x400, RZ, 0xc0, !PT ;  /* 0x0000040016ff7812 */ /* 0x000fe2000786c0ff */
[----:B------:R-:W-:Y:S01]  /*db360*/  IMAD.WIDE R28, R10, 0x2, R16 ;  /* 0x000000020a1c7825 */ /* 0x000fe200078e0210 */
[----:B----4-:R-:W-:-:S07]  /*db370*/  PRMT R8, R18, 0x7632, R8 ;  /* 0x0000763212087816 */ /* 0x010fce0000000008 */
[----:B------:R0:W-:Y:S02]  /*db380*/  @P5 STG.E.U16 desc[UR60][R28.64], R18 ;  /* 0x000000121c005986 */ /* 0x0001e4000c10153c */
[----:B0-----:R-:W-:Y:S02]  /*db390*/  IMAD.WIDE R28, R10, 0x2, R14 ;  /* 0x000000020a1c7825 */ /* 0x001fe400078e020e */
[----:B------:R-:W4:Y:S04]  /*db3a0*/  LDL.LU R18, [R1+0x2b2c] ;  /* 0x002b2c0001127983 */ /* 0x000f280000300800 */
[----:B------:R0:W-:Y:S04]  /*db3b0*/  @P3 STG.E.U16 desc[UR60][R28.64], R8 ;  /* 0x000000081c003986 */ /* 0x0001e8000c10153c */
[----:B0-----:R-:W4:Y:S04]  /*db3c0*/  LDL.LU R8, [R1+0xcf0] ;  /* 0x000cf00001087983 */ /* 0x001f280000300800 */
[----:B------:R-:W4:Y:S01]  /*db3d0*/  LDL.LU R9, [R1+0x258] ;  /* 0x0002580001097983 */ /* 0x000f220000300800 */
[----:B------:R-:W-:Y:S01]  /*db3e0*/  LOP3.LUT P2, RZ, R25, 0x20000000, RZ, 0xc0, !PT ;  /* 0x2000000019ff7812 */ /* 0x000fe2000784c0ff */
[----:B---3--:R-:W-:-:S02]  /*db3f0*/  IMAD.WIDE R28, R2, 0x2, R16 ;  /* 0x00000002021c7825 */ /* 0x008fc400078e0210 */
[----:B------:R-:W3:Y:S01]  /*db400*/  LDL.LU R10, [R1+0xcf4] ;  /* 0x000cf400010a7983 */ /* 0x000ee20000300800 */
[C---:B------:R-:W-:Y:S02]  /*db410*/  LOP3.LUT P4, RZ, R25.reuse, 0x40000000, RZ, 0xc0, !PT ;  /* 0x4000000019ff7812 */ /* 0x040fe4000788c0ff */
[----:B------:R-:W-:-:S07]  /*db420*/  LOP3.LUT P0, RZ, R25, 0x20, RZ, 0xc0, !PT ;  /* 0x0000002019ff7812 */ /* 0x000fce000780c0ff */
[----:B------:R0:W-:Y:S01]  /*db430*/  @P2 STG.E.U16 desc[UR60][R28.64], R19 ;  /* 0x000000131c002986 */ /* 0x0001e2000c10153c */
[----:B------:R-:W-:Y:S01]  /*db440*/  PRMT R4, R19, 0x7632, R4 ;  /* 0x0000763213047816 */ /* 0x000fe20000000004 */
[----:B0-----:R-:W-:Y:S02]  /*db450*/  IMAD.WIDE R28, R2, 0x2, R14 ;  /* 0x00000002021c7825 */ /* 0x001fe400078e020e */
[----:B------:R-:W3:Y:S04]  /*db460*/  LDL.LU R2, [R1+0x288] ;  /* 0x0002880001027983 */ /* 0x000ee80000300800 */
[----:B------:R-:W3:Y:S04]  /*db470*/  LDL.LU R19, [R1+0xcf8] ;  /* 0x000cf80001137983 */ /* 0x000ee80000300800 */
[----:B------:R0:W-:Y:S04]  /*db480*/  @P4 STG.E.U16 desc[UR60][R28.64], R4 ;  /* 0x000000041c004986 */ /* 0x0001e8000c10153c */
[----:B0-----:R-:W3:Y:S01]  /*db490*/  LDL.LU R4, [R1+0x25c] ;  /* 0x00025c0001047983 */ /* 0x001ee20000300800 */
[----:B------:R-:W-:-:S02]  /*db4a0*/  LOP3.LUT P6, RZ, R21, 0x200, RZ, 0xc0, !PT ;  /* 0x0000020015ff7812 */ /* 0x000fc400078cc0ff */
[----:B------:R-:W-:-:S11]  /*db4b0*/  LOP3.LUT R26, R26, 0xdfffffff, RZ, 0xc0, !PT ;  /* 0xdfffffff1a1a7812 */ /* 0x000fd600078ec0ff */
[----:B------:R-:W-:Y:S02]  /*db4c0*/  @P6 LOP3.LUT R26, R26, 0x20000000, RZ, 0xfc, !PT ;  /* 0x200000001a1a6812 */ /* 0x000fe400078efcff */
[----:B------:R-:W-:Y:S01]  /*db4d0*/  LOP3.LUT P6, RZ, R23, 0x400, RZ, 0xc0, !PT ;  /* 0x0000040017ff7812 */ /* 0x000fe200078cc0ff */
[----:B--2---:R-:W-:-:S05]  /*db4e0*/  IMAD.WIDE R28, R5, 0x2, R16 ;  /* 0x00000002051c7825 */ /* 0x004fca00078e0210 */
[----:B------:R0:W-:Y:S01]  /*db4f0*/  @P0 STG.E.U16 desc[UR60][R28.64], R6 ;  /* 0x000000061c000986 */ /* 0x0001e2000c10153c */
[----:B------:R-:W-:Y:S01]  /*db500*/  PRMT R3, R6, 0x7632, R3 ;  /* 0x0000763206037816 */ /* 0x000fe20000000003 */
[----:B0-----:R-:W-:Y:S02]  /*db510*/  IMAD.WIDE R28, R5, 0x2, R14 ;  /* 0x00000002051c7825 */ /* 0x001fe400078e020e */
[----:B------:R-:W2:Y:S04]  /*db520*/  LDL.LU R5, [R1+0xcfc] ;  /* 0x000cfc0001057983 */ /* 0x000ea80000300800 */
[----:B------:R-:W2:Y:S01]  /*db530*/  LDL.LU R6, [R1+0x28c] ;  /* 0x00028c0001067983 */ /* 0x000ea20000300800 */
[----:B------:R-:W-:-:S04]  /*db540*/  LOP3.LUT R26, R26, 0xbfffffff, RZ, 0xc0, !PT ;  /* 0xbfffffff1a1a7812 */ /* 0x000fc800078ec0ff */
        /* <DEDUP_REMOVED lines=11> */
[----:B------:R-:W-:Y:S01]  /*db600*/  LOP3.LUT P1, RZ, R21, 0x400, RZ, 0xc0, !PT ;  /* 0x0000040015ff7812 */ /* 0x000fe2000782c0ff */
[----:B------:R-:W2:Y:S10]  /*db610*/  LDL.LU R3, [R1+0xd04] ;  /* 0x000d040001037983 */ /* 0x000eb40000300800 */
[----:B------:R0:W-:Y:S01]  /*db620*/  @P6 STG.E.U16 desc[UR60][R28.64], R12 ;  /* 0x0000000c1c006986 */ /* 0x0001e2000c10153c */
[----:B------:R-:W-:-:S02]  /*db630*/  LOP3.LUT P6, RZ, R27, 0x1, RZ, 0xc0, !PT ;  /* 0x000000011bff7812 */ /* 0x000fc400078cc0ff */
[----:B------:R-:W-:Y:S01]  /*db640*/  PRMT R27, R12, 0x7632, R27 ;  /* 0x000076320c1b7816 */ /* 0x000fe2000000001b */
[----:B0-----:R-:W-:Y:S01]  /*db650*/  IMAD.WIDE R28, R13, 0x2, R14 ;  /* 0x000000020d1c7825 */ /* 0x001fe200078e020e */
[----:B------:R-:W-:Y:S01]  /*db660*/  LOP3.LUT P3, RZ, R22, 0x800, RZ, 0xc0, !PT ;  /* 0x0000080016ff7812 */ /* 0x000fe2000786c0ff */
[----:B------:R-:W2:Y:S08]  /*db670*/  LDL.LU R13, [R1+0x290] ;  /* 0x00029000010d7983 */ /* 0x000eb00000300800 */
[----:B------:R4:W-:Y:S01]  /*db680*/  @P6 STG.E.U16 desc[UR60][R28.64], R27 ;  /* 0x0000001b1c006986 */ /* 0x0009e2000c10153c */
[----:B------:R-:W-:Y:S01]  /*db690*/  LOP3.LUT P6, RZ, R26, 0x80000000, RZ, 0xc0, !PT ;  /* 0x800000001aff7812 */ /* 0x000fe200078cc0ff */
[----:B----4-:R-:W-:-:S12]  /*db6a0*/  IMAD.WIDE R28, R8, 0x2, R16 ;  /* 0x00000002081c7825 */ /* 0x010fd800078e0210 */
[----:B------:R0:W-:Y:S01]  /*db6b0*/  @P6 STG.E.U16 desc[UR60][R28.64], R9 ;  /* 0x000000091c006986 */ /* 0x0001e2000c10153c */
[----:B------:R-:W-:Y:S02]  /*db6c0*/  LOP3.LUT P6, RZ, R26, 0x40000000, RZ, 0xc0, !PT ;  /* 0x400000001aff7812 */ /* 0x000fe400078cc0ff */
[----:B------:R-:W-:Y:S01]  /*db6d0*/  PRMT R27, R9, 0x7632, R27 ;  /* 0x00007632091b7816 */ /* 0x000fe2000000001b */
[----:B0-----:R-:W-:-:S10]  /*db6e0*/  IMAD.WIDE R28, R8, 0x2, R14 ;  /* 0x00000002081c7825 */ /* 0x001fd400078e020e */
[----:B------:R3:W-:Y:S01]  /*db6f0*/  @P6 STG.E.U16 desc[UR60][R28.64], R27 ;  /* 0x0000001b1c006986 */ /* 0x0007e2000c10153c */
[----:B------:R-:W-:Y:S01]  /*db700*/  LOP3.LUT P6, RZ, R26, 0x20000000, RZ, 0xc0, !PT ;  /* 0x200000001aff7812 */ /* 0x000fe200078cc0ff */
[----:B---3--:R-:W-:Y:S01]  /*db710*/  IMAD.WIDE R28, R10, 0x2, R16 ;  /* 0x000000020a1c7825 */ /* 0x008fe200078e0210 */
[----:B------:R-:W-:-:S11]  /*db720*/  PRMT R27, R2, 0x7632, R27 ;  /* 0x00007632021b7816 */ /* 0x000fd6000000001b */
[----:B------:R0:W-:Y:S01]  /*db730*/  @P6 STG.E.U16 desc[UR60][R28.64], R2 ;  /* 0x000000021c006986 */ /* 0x0001e2000c10153c */
[----:B------:R-:W-:Y:S01]  /*db740*/  LOP3.LUT P2, RZ, R22, 0x1000, RZ, 0xc0, !PT ;  /* 0x0000100016ff7812 */ /* 0x000fe2000784c0ff */
[----:B0-----:R-:W-:-:S05]  /*db750*/  IMAD.WIDE R28, R10, 0x2, R14 ;  /* 0x000000020a1c7825 */ /* 0x001fca00078e020e */
[----:B------:R0:W-:Y:S01]  /*db760*/  @P1 STG.E.U16 desc[UR60][R28.64], R27 ;  /* 0x0000001b1c001986 */ /* 0x0001e2000c10153c */
[----:B------:R-:W-:Y:S01]  /*db770*/  LOP3.LUT P4, RZ, R25, 0x80000000, RZ, 0xc0, !PT ;  /* 0x8000000019ff7812 */ /* 0x000fe2000788c0ff */
[----:B0-----:R-:W-:Y:S01]  /*db780*/  IMAD.WIDE R28, R19, 0x2, R16 ;  /* 0x00000002131c7825 */ /* 0x001fe200078e0210 */
[----:B------:R-:W-:-:S04]  /*db790*/  PRMT R27, R4, 0x7632, R27 ;  /* 0x00007632041b7816 */ /* 0x000fc8000000001b */
[----:B------:R0:W-:Y:S02]  /*db7a0*/  @P3 STG.E.U16 desc[UR60][R28.64], R4 ;  /* 0x000000041c003986 */ /* 0x0001e4000c10153c */
[----:B0-----:R-:W-:Y:S02]  /*db7b0*/  IMAD.WIDE R28, R19, 0x2, R14 ;  /* 0x00000002131c7825 */ /* 0x001fe400078e020e */
[----:B------:R-:W3:Y:S04]  /*db7c0*/  LDL.LU R19, [R1+0xd0c] ;  /* 0x000d0c0001137983 */ /* 0x000ee80000300800 */
[----:B------:R2:W-:Y:S04]  /*db7d0*/  @P2 STG.E.U16 desc[UR60][R28.64], R27 ;  /* 0x0000001b1c002986 */ /* 0x0005e8000c10153c */
[----:B------:R-:W4:Y:S01]  /*db7e0*/  LDL.LU R4, [R1+0x2a0] ;  /* 0x0002a00001047983 */ /* 0x000f220000300800 */
[----:B--2---:R-:W-:-:S05]  /*db7f0*/  IMAD.WIDE R28, R5, 0x2, R16 ;  /* 0x00000002051c7825 */ /* 0x004fca00078e0210 */
[----:B------:R0:W-:Y:S02]  /*db800*/  @P4 STG.E.U16 desc[UR60][R28.64], R6 ;  /* 0x000000061c004986 */ /* 0x0001e4000c10153c */
[----:B0-----:R-:W-:Y:S02]  /*db810*/  IMAD.WIDE R28, R5, 0x2, R14 ;  /* 0x00000002051c7825 */ /* 0x001fe400078e020e */
[----:B------:R-:W2:Y:S04]  /*db820*/  LDL.LU R5, [R1+0xd14] ;  /* 0x000d140001057983 */ /* 0x000ea80000300800 */
[----:B------:R-:W2:Y:S01]  /*db830*/  LDL.LU R2, [R1+0x294] ;  /* 0x0002940001027983 */ /* 0x000ea20000300800 */
[----:B------:R-:W-:-:S03]  /*db840*/  PRMT R27, R6, 0x7632, R27 ;  /* 0x00007632061b7816 */ /* 0x000fc6000000001b */
[----:B------:R-:W2:Y:S04]  /*db850*/  LDL.LU R6, [R1+0xd18] ;  /* 0x000d180001067983 */ /* 0x000ea80000300800 */
[----:B------:R-:W2:Y:S04]  /*db860*/  LDL.LU R12, [R1+0x2a4] ;  /* 0x0002a400010c7983 */ /* 0x000ea80000300800 */
[----:B------:R-:W2:Y:S04]  /*db870*/  LDL.LU R8, [R1+0xd1c] ;  /* 0x000d1c0001087983 */ /* 0x000ea80000300800 */
[----:B------:R-:W2:Y:S01]  /*db880*/  LDL.LU R9, [R1+0x298] ;  /* 0x0002980001097983 */ /* 0x000ea20000300800 */
[----:B------:R-:W-:-:S02]  /*db890*/  LOP3.LUT P0, RZ, R18, 0x1, RZ, 0xc0, !PT ;  /* 0x0000000112ff7812 */ /* 0x000fc4000780c0ff */
[C---:B------:R-:W-:Y:S01]  /*db8a0*/  LOP3.LUT P5, RZ, R25.reuse, 0x80, RZ, 0xc0, !PT ;  /* 0x0000008019ff7812 */ /* 0x040fe200078ac0ff */
[----:B------:R-:W2:Y:S01]  /*db8b0*/  LDL.LU R10, [R1+0xd20] ;  /* 0x000d2000010a7983 */ /* 0x000ea20000300800 */
[----:B------:R-:W-:Y:S02]  /*db8c0*/  LOP3.LUT P3, RZ, R25, 0x100, RZ, 0xc0, !PT ;  /* 0x0000010019ff7812 */ /* 0x000fe4000786c0ff */
[----:B------:R-:W-:-:S07]  /*db8d0*/  LOP3.LUT P1, RZ, R24, 0x200, RZ, 0xc0, !PT ;  /* 0x0000020018ff7812 */ /* 0x000fce000782c0ff */
        /* <DEDUP_REMOVED lines=18> */
[----:B------:R0:W-:Y:S02]  /*dba00*/  @P2 STG.E.U16 desc[UR60][R28.64], R2 ;  /* 0x000000021c002986 */ /* 0x0001e4000c10153c */
[----:B0-----:R-:W-:Y:S02]  /*dba10*/  IMAD.WIDE R28, R5, 0x2, R14 ;  /* 0x00000002051c7825 */ /* 0x001fe400078e020e */
        /* <DEDUP_REMOVED lines=12> */
[----:B------:R-:W-:Y:S02]  /*dbae0*/  LOP3.LUT R26, R26, 0xefffffff, RZ, 0xc0, !PT ;  /* 0xefffffff1a1a7812 */ /* 0x000fe400078ec0ff */
[----:B------:R-:W-:-:S09]  /*dbaf0*/  PRMT R27, R2, 0x7632, R27 ;  /* 0x00007632021b7816 */ /* 0x000fd2000000001b */
[----:B------:R-:W-:Y:S02]  /*dbb00*/  @P6 LOP3.LUT R26, R26, 0x10000000, RZ, 0xfc, !PT ;  /* 0x100000001a1a6812 */ /* 0x000fe400078efcff */
[----:B------:R-:W-:Y:S01]  /*dbb10*/  LOP3.LUT P6, RZ, R21, 0x800, RZ, 0xc0, !PT ;  /* 0x0000080015ff7812 */ /* 0x000fe200078cc0ff */
[----:B------:R0:W-:Y:S02]  /*dbb20*/  @P5 STG.E.U16 desc[UR60][R28.64], R27 ;  /* 0x0000001b1c005986 */ /* 0x0001e4000c10153c */
[----:B0-----:R-:W-:-:S10]  /*dbb30*/  IMAD.WIDE R28, R6, 0x2, R16 ;  /* 0x00000002061c7825 */ /* 0x001fd400078e0210 */
[----:B------:R0:W-:Y:S01]  /*dbb40*/  @P6 STG.E.U16 desc[UR60][R28.64], R12 ;  /* 0x0000000c1c006986 */ /* 0x0001e2000c10153c */
[----:B------:R-:W-:Y:S02]  /*dbb50*/  LOP3.LUT P6, RZ, R26, 0x10000000, RZ, 0xc0, !PT ;  /* 0x100000001aff7812 */ /* 0x000fe400078cc0ff */
[----:B------:R-:W-:Y:S01]  /*dbb60*/  PRMT R27, R12, 0x7632, R27 ;  /* 0x000076320c1b7816 */ /* 0x000fe2000000001b */
[----:B0-----:R-:W-:Y:S02]  /*dbb70*/  IMAD.WIDE R28, R6, 0x2, R14 ;  /* 0x00000002061c7825 */ /* 0x001fe400078e020e */
[----:B------:R-:W2:Y:S08]  /*dbb80*/  LDL.LU R6, [R1+0xd2c] ;  /* 0x000d2c0001067983 */ /* 0x000eb00000300800 */
        /* <DEDUP_REMOVED lines=10> */
[----:B------:R-:W-:Y:S02]  /*dbc30*/  LOP3.LUT P0, RZ, R18, 0x4, RZ, 0xc0, !PT ;  /* 0x0000000412ff7812 */ /* 0x000fe4000780c0ff */
[----:B------:R-:W-:Y:S01]  /*dbc40*/  LOP3.LUT P3, RZ, R25, 0x200, RZ, 0xc0, !PT ;  /* 0x0000020019ff7812 */ /* 0x000fe2000786c0ff */
[----:B0-----:R-:W-:Y:S01]  /*dbc50*/  IMAD.WIDE R28, R10, 0x2, R16 ;  /* 0x000000020a1c7825 */ /* 0x001fe200078e0210 */
[----:B------:R-:W-:-:S07]  /*dbc60*/  PRMT R27, R3, 0x7632, R27 ;  /* 0x00007632031b7816 */ /* 0x000fce000000001b */
[----:B------:R0:W-:Y:S01]  /*dbc70*/  @P6 STG.E.U16 desc[UR60][R28.64], R3 ;  /* 0x000000031c006986 */ /* 0x0001e2000c10153c */
[----:B------:R-:W-:Y:S01]  /*dbc80*/  LOP3.LUT P1, RZ, R25, 0x400, RZ, 0xc0, !PT ;  /* 0x0000040019ff7812 */ /* 0x000fe2000782c0ff */
[----:B0-----:R-:W-:-:S05]  /*dbc90*/  IMAD.WIDE R28, R10, 0x2, R14 ;  /* 0x000000020a1c7825 */ /* 0x001fca00078e020e */
[----:B------:R0:W-:Y:S01]  /*dbca0*/  @P0 STG.E.U16 desc[UR60][R28.64], R27 ;  /* 0x0000001b1c000986 */ /* 0x0001e2000c10153c */
[----:B------:R-:W-:Y:S01]  /*dbcb0*/  LOP3.LUT P4, RZ, R24, 0x800, RZ, 0xc0, !PT ;  /* 0x0000080018ff7812 */ /* 0x000fe2000788c0ff */
[----:B0-----:R-:W-:Y:S01]  /*dbcc0*/  IMAD.WIDE R28, R13, 0x2, R16 ;  /* 0x000000020d1c7825 */ /* 0x001fe200078e0210 */
[----:B---3--:R-:W-:-:S04]  /*dbcd0*/  PRMT R27, R19, 0x7632, R27 ;  /* 0x00007632131b7816 */ /* 0x008fc8000000001b */
[----:B------:R0:W-:Y:S02]  /*dbce0*/  @P3 STG.E.U16 desc[UR60][R28.64], R19 ;  /* 0x000000131c003986 */ /* 0x0001e4000c10153c */
[----:B0-----:R-:W-:Y:S02]  /*dbcf0*/  IMAD.WIDE R28, R13, 0x2, R14 ;  /* 0x000000020d1c7825 */ /* 0x001fe400078e020e */
[----:B------:R-:W3:Y:S04]  /*dbd00*/  LDL.LU R19, [R1+0xd34] ;  /* 0x000d340001137983 */ /* 0x000ee80000300800 */
[----:B------:R4:W-:Y:S02]  /*dbd10*/  @P1 STG.E.U16 desc[UR60][R28.64], R27 ;  /* 0x0000001b1c001986 */ /* 0x0009e4000c10153c */
[----:B----4-:R-:W-:-:S05]  /*dbd20*/  IMAD.WIDE R28, R4, 0x2, R16 ;  /* 0x00000002041c7825 */ /* 0x010fca00078e0210 */
[----:B--2---:R0:W-:Y:S01]  /*dbd30*/  @P4 STG.E.U16 desc[UR60][R28.64], R5 ;  /* 0x000000051c004986 */ /* 0x0041e2000c10153c */
[----:B------:R-:W-:Y:S01]  /*dbd40*/  PRMT R27, R5, 0x7632, R27 ;  /* 0x00007632051b7816 */ /* 0x000fe2000000001b */
[----:B0-----:R-:W-:Y:S02]  /*dbd50*/  IMAD.WIDE R28, R4, 0x2, R14 ;  /* 0x00000002041c7825 */ /* 0x001fe400078e020e */
[----:B------:R-:W2:Y:S04]  /*dbd60*/  LDL.LU R4, [R1+0x2c0] ;  /* 0x0002c00001047983 */ /* 0x000ea80000300800 */
[----:B------:R-:W4:Y:S04]  /*dbd70*/  LDL.LU R5, [R1+0xd38] ;  /* 0x000d380001057983 */ /* 0x000f280000300800 */
[----:B------:R-:W4:Y:S04]  /*dbd80*/  LDL.LU R12, [R1+0x2b4] ;  /* 0x0002b400010c7983 */ /* 0x000f280000300800 */
[----:B------:R-:W4:Y:S01]  /*dbd90*/  LDL.LU R8, [R1+0xd3c] ;  /* 0x000d3c0001087983 */ /* 0x000f220000300800 */
[----:B------:R-:W-:-:S03]  /*dbda0*/  LOP3.LUT P2, RZ, R24, 0x1000, RZ, 0xc0, !PT ;  /* 0x0000100018ff7812 */ /* 0x000fc6000784c0ff */
[----:B------:R-:W4:Y:S01]  /*dbdb0*/  LDL.LU R10, [R1+0x2c4] ;  /* 0x0002c400010a7983 */ /* 0x000f220000300800 */
[----:B------:R-:W-:-:S09]  /*dbdc0*/  LOP3.LUT P5, RZ, R23, 0x2000, RZ, 0xc0, !PT ;  /* 0x0000200017ff7812 */ /* 0x000fd200078ac0ff */
[----:B------:R0:W-:Y:S01]  /*dbdd0*/  @P2 STG.E.U16 desc[UR60][R28.64], R27 ;  /* 0x0000001b1c002986 */ /* 0x0001e2000c10153c */
[----:B------:R-:W-:Y:S02]  /*dbde0*/  LOP3.LUT P3, RZ, R23, 0x4000, RZ, 0xc0, !PT ;  /* 0x0000400017ff7812 */ /* 0x000fe4000786c0ff */
[C---:B------:R-:W-:Y:S02]  /*dbdf0*/  LOP3.LUT P0, RZ, R21.reuse, 0x2000, RZ, 0xc0, !PT ;  /* 0x0000200015ff7812 */ /* 0x040fe4000780c0ff */
[----:B------:R-:W-:Y:S01]  /*dbe00*/  LOP3.LUT P4, RZ, R21, 0x4000, RZ, 0xc0, !PT ;  /* 0x0000400015ff7812 */ /* 0x000fe2000788c0ff */
[----:B0-----:R-:W-:-:S05]  /*dbe10*/  IMAD.WIDE R28, R6, 0x2, R16 ;  /* 0x00000002061c7825 */ /* 0x001fca00078e0210 */
[----:B------:R0:W-:Y:S02]  /*dbe20*/  @P5 STG.E.U16 desc[UR60][R28.64], R2 ;  /* 0x000000021c005986 */ /* 0x0001e4000c10153c */
[----:B0-----:R-:W-:Y:S02]  /*dbe30*/  IMAD.WIDE R28, R6, 0x2, R14 ;  /* 0x00000002061c7825 */ /* 0x001fe400078e020e */
[----:B------:R-:W4:Y:S04]  /*dbe40*/  LDL.LU R6, [R1+0xd48] ;  /* 0x000d480001067983 */ /* 0x000f280000300800 */
[----:B------:R-:W4:Y:S04]  /*dbe50*/  LDL.LU R9, [R1+0x2b8] ;  /* 0x0002b80001097983 */ /* 0x000f280000300800 */
[----:B------:R-:W4:Y:S01]  /*dbe60*/  LDL.LU R3, [R1+0xd4c] ;  /* 0x000d4c0001037983 */ /* 0x000f220000300800 */
[----:B------:R-:W-:-:S03]  /*dbe70*/  PRMT R27, R2, 0x7632, R27 ;  /* 0x00007632021b7816 */ /* 0x000fc6000000001b */
[----:B------:R-:W4:Y:S04]  /*dbe80*/  LDL.LU R13, [R1+0x2c8] ;  /* 0x0002c800010d7983 */ /* 0x000f280000300800 */
[----:B------:R3:W-:Y:S01]  /*dbe90*/  @P3 STG.E.U16 desc[UR60][R28.64], R27 ;  /* 0x0000001b1c003986 */ /* 0x0007e2000c10153c */
[----:B------:R-:W-:-:S03]  /*dbea0*/  LOP3.LUT P1, RZ, R22, 0x8000, RZ, 0xc0, !PT ;  /* 0x0000800016ff7812 */ /* 0x000fc6000782c0ff */
[----:B------:R-:W4:Y:S01]  /*dbeb0*/  LDL.LU R2, [R1+0xd50] ;  /* 0x000d500001027983 */ /* 0x000f220000300800 */
[----:B---3--:R-:W-:-:S05]  /*dbec0*/  IMAD.WIDE R28, R19, 0x2, R16 ;  /* 0x00000002131c7825 */ /* 0x008fca00078e0210 */
[----:B--2---:R0:W-:Y:S01]  /*dbed0*/  @P0 STG.E.U16 desc[UR60][R28.64], R4 ;  /* 0x000000041c000986 */ /* 0x0041e2000c10153c */
[----:B------:R-:W-:Y:S01]  /*dbee0*/  PRMT R27, R4, 0x7632, R27 ;  /* 0x00007632041b7816 */ /* 0x000fe2000000001b */
[----:B0-----:R-:W-:Y:S02]  /*dbef0*/  IMAD.WIDE R28, R19, 0x2, R14 ;  /* 0x00000002131c7825 */ /* 0x001fe400078e020e */
[----:B------:R-:W2:Y:S04]  /*dbf00*/  LDL.LU R19, [R1+0x2bc] ;  /* 0x0002bc0001137983 */ /* 0x000ea80000300800 */
[----:B------:R4:W-:Y:S04]  /*dbf10*/  @P4 STG.E.U16 desc[UR60][R28.64], R27 ;  /* 0x0000001b1c004986 */ /* 0x0009e8000c10153c */
[----:B------:R-:W3:Y:S01]  /*dbf20*/  LDL.LU R4, [R1+0xd54] ;  /* 0x000d540001047983 */ /* 0x000ee20000300800 */
[----:B----4-:R-:W-:-:S05]  /*dbf30*/  IMAD.WIDE R28, R5, 0x2, R16 ;  /* 0x00000002051c7825 */ /* 0x010fca00078e0210 */
[----:B------:R0:W-:Y:S02]  /*dbf40*/  @P1 STG.E.U16 desc[UR60][R28.64], R12 ;  /* 0x0000000c1c001986 */ /* 0x0001e4000c10153c */
[----:B0-----:R-:W-:Y:S02]  /*dbf50*/  IMAD.WIDE R28, R5, 0x2, R14 ;  /* 0x00000002051c7825 */ /* 0x001fe400078e020e */
[----:B------:R-:W4:Y:S01]  /*dbf60*/  LDL.LU R5, [R1+0x2cc] ;  /* 0x0002cc0001057983 */ /* 0x000f220000300800 */
        /* <DEDUP_REMOVED lines=20> */
[----:B0-----:R-:W-:-:S10]  /*dc0b0*/  IMAD.WIDE R28, R8, 0x2, R14 ;  /* 0x00000002081c7825 */ /* 0x001fd400078e020e */
[----:B------:R0:W-:Y:S01]  /*dc0c0*/  @P6 STG.E.U16 desc[UR60][R28.64], R27 ;  /* 0x0000001b1c006986 */ /* 0x0001e2000c10153c */
[----:B------:R-:W-:Y:S01]  /*dc0d0*/  LOP3.LUT P6, RZ, R26, 0x800000, RZ, 0xc0, !PT ;  /* 0x008000001aff7812 */ /* 0x000fe200078cc0ff */
[----:B0-----:R-:W-:-:S12]  /*dc0e0*/  IMAD.WIDE R28, R6, 0x2, R16 ;  /* 0x00000002061c7825 */ /* 0x001fd800078e0210 */
[----:B------:R0:W-:Y:S01]  /*dc0f0*/  @P6 STG.E.U16 desc[UR60][R28.64], R9 ;  /* 0x000000091c006986 */ /* 0x0001e2000c10153c */
[----:B------:R-:W-:Y:S01]  /*dc100*/  LOP3.LUT P6, RZ, R26, 0x400000, RZ, 0xc0, !PT ;  /* 0x004000001aff7812 */ /* 0x000fe200078cc0ff */
[----:B0-----:R-:W-:Y:S02]  /*dc110*/  IMAD.WIDE R28, R6, 0x2, R14 ;  /* 0x00000002061c7825 */ /* 0x001fe400078e020e */
[----:B------:R-:W4:Y:S04]  /*dc120*/  LDL.LU R6, [R1+0xd58] ;  /* 0x000d580001067983 */ /* 0x000f280000300800 */
[----:B------:R-:W4:Y:S01]  /*dc130*/  LDL.LU R10, [R1+0x2d0] ;  /* 0x0002d000010a7983 */ /* 0x000f220000300800 */
[----:B------:R-:W-:-:S05]  /*dc140*/  PRMT R27, R9, 0x7632, R27 ;  /* 0x00007632091b7816 */ /* 0x000fca000000001b */
        /* <DEDUP_REMOVED lines=8> */
[----:B0-----:R-:W-:Y:S02]  /*dc1d0*/  IMAD.WIDE R28, R3, 0x2, R14 ;  /* 0x00000002031c7825 */ /* 0x001fe400078e020e */
[----:B------:R-:W4:Y:S04]  /*dc1e0*/  LDL.LU R3, [R1+0xd5c] ;  /* 0x000d5c0001037983 */ /* 0x000f280000300800 */
[----:B------:R0:W-:Y:S01]  /*dc1f0*/  @P2 STG.E.U16 desc[UR60][R28.64], R27 ;  /* 0x0000001b1c002986 */ /* 0x0001e2000c10153c */
[----:B------:R-:W-:Y:S01]  /*dc200*/  LOP3.LUT P4, RZ, R21, 0x8000, RZ, 0xc0, !PT ;  /* 0x0000800015ff7812 */ /* 0x000fe2000788c0ff */
[----:B0-----:R-:W-:-:S05]  /*dc210*/  IMAD.WIDE R28, R2, 0x2, R16 ;  /* 0x00000002021c7825 */ /* 0x001fca00078e0210 */
[----:B--2---:R0:W-:Y:S01]  /*dc220*/  @P3 STG.E.U16 desc[UR60][R28.64], R19 ;  /* 0x000000131c003986 */ /* 0x0041e2000c10153c */
[----:B------:R-:W-:Y:S01]  /*dc230*/  PRMT R27, R19, 0x7632, R27 ;  /* 0x00007632131b7816 */ /* 0x000fe2000000001b */
[----:B0-----:R-:W-:Y:S02]  /*dc240*/  IMAD.WIDE R28, R2, 0x2, R14 ;  /* 0x00000002021c7825 */ /* 0x001fe400078e020e */
[----:B------:R-:W2:Y:S04]  /*dc250*/  LDL.LU R2, [R1+0x2e0] ;  /* 0x0002e00001027983 */ /* 0x000ea80000300800 */
[----:B------:R3:W-:Y:S04]  /*dc260*/  @P0 STG.E.U16 desc[UR60][R28.64], R27 ;  /* 0x0000001b1c000986 */ /* 0x0007e8000c10153c */
[----:B------:R-:W2:Y:S01]  /*dc270*/  LDL.LU R19, [R1+0xd60] ;  /* 0x000d600001137983 */ /* 0x000ea20000300800 */
[----:B---3--:R-:W-:-:S05]  /*dc280*/  IMAD.WIDE R28, R4, 0x2, R16 ;  /* 0x00000002041c7825 */ /* 0x008fca00078e0210 */
[----:B----4-:R0:W-:Y:S02]  /*dc290*/  @P4 STG.E.U16 desc[UR60][R28.64], R5 ;  /* 0x000000051c004986 */ /* 0x0101e4000c10153c */
[----:B0-----:R-:W-:-:S04]  /*dc2a0*/  IMAD.WIDE R28, R4, 0x2, R14 ;  /* 0x00000002041c7825 */ /* 0x001fc800078e020e */
[----:B------:R-:W-:Y:S02]  /*dc2b0*/  IMAD.MOV.U32 R4, RZ, RZ, R0 ;  /* 0x000000ffff047224 */ /* 0x000fe400078e0000 */
[----:B------:R-:W3:Y:S01]  /*dc2c0*/  LDL.LU R0, [R1+0x2d4] ;  /* 0x0002d40001007983 */ /* 0x000ee20000300800 */
[----:B------:R-:W-:-:S03]  /*dc2d0*/  PRMT R27, R5, 0x7632, R27 ;  /* 0x00007632051b7816 */ /* 0x000fc6000000001b */
[----:B------:R-:W4:Y:S04]  /*dc2e0*/  LDL.LU R5, [R1+0xd64] ;  /* 0x000d640001057983 */ /* 0x000f280000300800 */
[----:B------:R-:W4:Y:S01]  /*dc2f0*/  LDL.LU R9, [R1+0x2e4] ;  /* 0x0002e40001097983 */ /* 0x000f220000300800 */
[----:B------:R-:W-:Y:S02]  /*dc300*/  LOP3.LUT P1, RZ, R21, 0x10000, RZ, 0xc0, !PT ;  /* 0x0001000015ff7812 */ /* 0x000fe4000782c0ff */
[C---:B------:R-:W-:Y:S01]  /*dc310*/  LOP3.LUT P5, RZ, R22.reuse, 0x20000, RZ, 0xc0, !PT ;  /* 0x0002000016ff7812 */ /* 0x040fe200078ac0ff */
[----:B------:R-:W4:Y:S10]  /*dc320*/  LDL.LU R13, [R1+0xd68] ;  /* 0x000d6800010d7983 */ /* 0x000f340000300800 */
[----:B------:R0:W-:Y:S01]  /*dc330*/  @P1 STG.E.U16 desc[UR60][R28.64], R27 ;  /* 0x0000001b1c001986 */ /* 0x0001e2000c10153c */
[----:B------:R-:W-:-:S02]  /*dc340*/  LOP3.LUT P3, RZ, R22, 0x40000, RZ, 0xc0, !PT ;  /* 0x0004000016ff7812 */ /* 0x000fc4000786c0ff */
[C---:B------:R-:W-:Y:S02]  /*dc350*/  LOP3.LUT P2, RZ, R18.reuse, 0x20, RZ, 0xc0, !PT ;  /* 0x0000002012ff7812 */ /* 0x040fe4000784c0ff */
[----:B------:R-:W-:Y:S02]  /*dc360*/  LOP3.LUT P4, RZ, R18, 0x40, RZ, 0xc0, !PT ;  /* 0x0000004012ff7812 */ /* 0x000fe4000788c0ff */
[----:B------:R-:W-:Y:S01]  /*dc370*/  LOP3.LUT P0, RZ, R25, 0x2000, RZ, 0xc0, !PT ;  /* 0x0000200019ff7812 */ /* 0x000fe2000780c0ff */
[----:B0-----:R-:W-:-:S05]  /*dc380*/  IMAD.WIDE R28, R6, 0x2, R16 ;  /* 0x00000002061c7825 */ /* 0x001fca00078e0210 */
[----:B------:R0:W-:Y:S02]  /*dc390*/  @P5 STG.E.U16 desc[UR60][R28.64], R10 ;  /* 0x0000000a1c005986 */ /* 0x0001e4000c10153c */
[----:B0-----:R-:W-:Y:S02]  /*dc3a0*/  IMAD.WIDE R28, R6, 0x2, R14 ;  /* 0x00000002061c7825 */ /* 0x001fe400078e020e */
[----:B------:R-:W4:Y:S04]  /*dc3b0*/  LDL.LU R6, [R1+0x2d8] ;  /* 0x0002d80001067983 */ /* 0x000f280000300800 */
[----:B------:R-:W4:Y:S01]  /*dc3c0*/  LDL.LU R12, [R1+0xd6c] ;  /* 0x000d6c00010c7983 */ /* 0x000f220000300800 */
[----:B------:R-:W-:-:S03]  /*dc3d0*/  PRMT R27, R10, 0x7632, R27 ;  /* 0x000076320a1b7816 */ /* 0x000fc6000000001b */
[----:B------:R-:W4:Y:S04]  /*dc3e0*/  LDL.LU R8, [R1+0x2e8] ;  /* 0x0002e80001087983 */ /* 0x000f280000300800 */
[----:B------:R0:W-:Y:S04]  /*dc3f0*/  @P3 STG.E.U16 desc[UR60][R28.64], R27 ;  /* 0x0000001b1c003986 */ /* 0x0001e8000c10153c */
[----:B------:R-:W4:Y:S01]  /*dc400*/  LDL.LU R10, [R1+0xd70] ;  /* 0x000d7000010a7983 */ /* 0x000f220000300800 */
[----:B0-----:R-:W-:-:S05]  /*dc410*/  IMAD.WIDE R28, R3, 0x2, R16 ;  /* 0x00000002031c7825 */ /* 0x001fca00078e0210 */
[----:B--2---:R0:W-:Y:S01]  /*dc420*/  @P2 STG.E.U16 desc[UR60][R28.64], R2 ;  /* 0x000000021c002986 */ /* 0x0041e2000c10153c */
[----:B------:R-:W-:Y:S01]  /*dc430*/  PRMT R27, R2, 0x7632, R27 ;  /* 0x00007632021b7816 */ /* 0x000fe2000000001b */
[----:B0-----:R-:W-:Y:S02]  /*dc440*/  IMAD.WIDE R28, R3, 0x2, R14 ;  /* 0x00000002031c7825 */ /* 0x001fe400078e020e */
[----:B------:R-:W2:Y:S04]  /*dc450*/  LDL.LU R3, [R1+0x2dc] ;  /* 0x0002dc0001037983 */ /* 0x000ea80000300800 */
[----:B------:R0:W-:Y:S04]  /*dc460*/  @P4 STG.E.U16 desc[UR60][R28.64], R27 ;  /* 0x0000001b1c004986 */ /* 0x0001e8000c10153c */
[----:B------:R-:W2:Y:S01]  /*dc470*/  LDL.LU R2, [R1+0xd74] ;  /* 0x000d740001027983 */ /* 0x000ea20000300800 */
[----:B0-----:R-:W-:-:S05]  /*dc480*/  IMAD.WIDE R28, R19, 0x2, R16 ;  /* 0x00000002131c7825 */ /* 0x001fca00078e0210 */
[----:B---3--:R0:W-:Y:S02]  /*dc490*/  @P0 STG.E.U16 desc[UR60][R28.64], R0 ;  /* 0x000000001c000986 */ /* 0x0081e4000c10153c */
[----:B0-----:R-:W-:Y:S02]  /*dc4a0*/  IMAD.WIDE R28, R19, 0x2, R14 ;  /* 0x00000002131c7825 */ /* 0x001fe400078e020e */
        /* <DEDUP_REMOVED lines=13> */
[----:B------:R-:W-:Y:S02]  /*dc580*/  PRMT R27, R0, 0x7632, R27 ;  /* 0x00007632001b7816 */ /* 0x000fe4000000001b */
[----:B------:R-:W3:Y:S07]  /*dc590*/  LDL.LU R0, [R1+0x2b28] ;  /* 0x002b280001007983 */ /* 0x000eee0000300800 */
[----:B------:R-:W-:-:S02]  /*dc5a0*/  @P6 LOP3.LUT R26, R26, 0x100000, RZ, 0xfc, !PT ;  /* 0x001000001a1a6812 */ /* 0x000fc400078efcff */
[----:B------:R-:W-:Y:S01]  /*dc5b0*/  LOP3.LUT P6, RZ, R24, 0x8000, RZ, 0xc0, !PT ;  /* 0x0000800018ff7812 */ /* 0x000fe200078cc0ff */
[----:B------:R4:W-:Y:S02]  /*dc5c0*/  @P5 STG.E.U16 desc[UR60][R28.64], R27 ;  /* 0x0000001b1c005986 */ /* 0x0009e4000c10153c */
[----:B----4-:R-:W-:-:S10]  /*dc5d0*/  IMAD.WIDE R28, R5, 0x2, R16 ;  /* 0x00000002051c7825 */ /* 0x010fd400078e0210 */
[----:B------:R0:W-:Y:S01]  /*dc5e0*/  @P6 STG.E.U16 desc[UR60][R28.64], R9 ;  /* 0x000000091c006986 */ /* 0x0001e2000c10153c */
[C---:B------:R-:W-:Y:S02]  /*dc5f0*/  LOP3.LUT P6, RZ, R26.reuse, 0x100000, RZ, 0xc0, !PT ;  /* 0x001000001aff7812 */ /* 0x040fe400078cc0ff */
[----:B------:R-:W-:Y:S01]  /*dc600*/  PRMT R27, R9, 0x7632, R27 ;  /* 0x00007632091b7816 */ /* 0x000fe2000000001b */
[----:B0-----:R-:W-:Y:S02]  /*dc610*/  IMAD.WIDE R28, R5, 0x2, R14 ;  /* 0x00000002051c7825 */ /* 0x001fe400078e020e */
[----:B------:R-:W4:Y:S08]  /*dc620*/  LDL.LU R5, [R1+0x2b24] ;  /* 0x002b240001057983 */ /* 0x000f300000300800 */
[----:B------:R0:W-:Y:S01]  /*dc630*/  @P6 STG.E.U16 desc[UR60][R28.64], R27 ;  /* 0x0000001b1c006986 */ /* 0x0001e2000c10153c */
[----:B------:R-:W-:Y:S01]  /*dc640*/  LOP3.LUT P6, RZ, R26, 0x80000, RZ, 0xc0, !PT ;  /* 0x000800001aff7812 */ /* 0x000fe200078cc0ff */
[----:B0-----:R-:W-:-:S12]  /*dc650*/  IMAD.WIDE R28, R13, 0x2, R16 ;  /* 0x000000020d1c7825 */ /* 0x001fd800078e0210 */
[----:B------:R0:W-:Y:S01]  /*dc660*/  @P6 STG.E.U16 desc[UR60][R28.64], R6 ;  /* 0x000000061c006986 */ /* 0x0001e2000c10153c */
[----:B------:R-:W-:Y:S02]  /*dc670*/  LOP3.LUT P6, RZ, R26, 0x40000, RZ, 0xc0, !PT ;  /* 0x000400001aff7812 */ /* 0x000fe400078cc0ff */
[----:B------:R-:W-:Y:S01]  /*dc680*/  PRMT R27, R6, 0x7632, R27 ;  /* 0x00007632061b7816 */ /* 0x000fe2000000001b */
[----:B0-----:R-:W-:Y:S02]  /*dc690*/  IMAD.WIDE R28, R13, 0x2, R14 ;  /* 0x000000020d1c7825 */ /* 0x001fe400078e020e */
[----:B------:R-:W4:Y:S04]  /*dc6a0*/  LDL.LU R13, [R1+0xd78] ;  /* 0x000d7800010d7983 */ /* 0x000f280000300800 */
[----:B------:R-:W4:Y:S04]  /*dc6b0*/  LDL.LU R9, [R1+0x2f0] ;  /* 0x0002f00001097983 */ /* 0x000f280000300800 */
[----:B------:R0:W-:Y:S01]  /*dc6c0*/  @P6 STG.E.U16 desc[UR60][R28.64], R27 ;  /* 0x0000001b1c006986 */ /* 0x0001e2000c10153c */
[----:B------:R-:W-:-:S02]  /*dc6d0*/  LOP3.LUT P6, RZ, R26, 0x20000, RZ, 0xc0, !PT ;  /* 0x000200001aff7812 */ /* 0x000fc400078cc0ff */
[----:B------:R-:W-:Y:S01]  /*dc6e0*/  LOP3.LUT P1, RZ, R21, 0x40000, RZ, 0xc0, !PT ;  /* 0x0004000015ff7812 */ /* 0x000fe2000782c0ff */
[----:B------:R-:W4:Y:S01]  /*dc6f0*/  LDL.LU R6, [R1+0x2b20] ;  /* 0x002b200001067983 */ /* 0x000f220000300800 */
[----:B------:R-:W-:Y:S01]  /*dc700*/  LOP3.LUT P3, RZ, R22, 0x80000, RZ, 0xc0, !PT ;  /* 0x0008000016ff7812 */ /* 0x000fe2000786c0ff */
[----:B0-----:R-:W-:Y:S01]  /*dc710*/  IMAD.WIDE R28, R12, 0x2, R16 ;  /* 0x000000020c1c7825 */ /* 0x001fe200078e0210 */
[----:B------:R-:W-:-:S07]  /*dc720*/  PRMT R27, R8, 0x7632, R27 ;  /* 0x00007632081b7816 */ /* 0x000fce000000001b */
[----:B------:R0:W-:Y:S01]  /*dc730*/  @P6 STG.E.U16 desc[UR60][R28.64], R8 ;  /* 0x000000081c006986 */ /* 0x0001e2000c10153c */
[----:B------:R-:W-:Y:S01]  /*dc740*/  LOP3.LUT P2, RZ, R22, 0x100000, RZ, 0xc0, !PT ;  /* 0x0010000016ff7812 */ /* 0x000fe2000784c0ff */
[----:B0-----:R-:W-:-:S05]  /*dc750*/  IMAD.WIDE R28, R12, 0x2, R14 ;  /* 0x000000020c1c7825 */ /* 0x001fca00078e020e */
[----:B------:R0:W-:Y:S01]  /*dc760*/  @P1 STG.E.U16 desc[UR60][R28.64], R27 ;  /* 0x0000001b1c001986 */ /* 0x0001e2000c10153c */
[----:B------:R-:W-:Y:S02]  /*dc770*/  LOP3.LUT P4, RZ, R18, 0x80, RZ, 0xc0, !PT ;  /* 0x0000008012ff7812 */ /* 0x000fe4000788c0ff */
[----:B------:R-:W-:Y:S01]  /*dc780*/  LOP3.LUT P5, RZ, R25, 0x8000, RZ, 0xc0, !PT ;  /* 0x0000800019ff7812 */ /* 0x000fe200078ac0ff */
[----:B0-----:R-:W-:Y:S01]  /*dc790*/  IMAD.WIDE R28, R10, 0x2, R16 ;  /* 0x000000020a1c7825 */ /* 0x001fe200078e0210 */
[----:B------:R-:W-:-:S04]  /*dc7a0*/  LOP3.LUT P1, RZ, R24, 0x20000, RZ, 0xc0, !PT ;  /* 0x0002000018ff7812 */ /* 0x000fc8000782c0ff */
[----:B--2---:R0:W-:Y:S01]  /*dc7b0*/  @P3 STG.E.U16 desc[UR60][R28.64], R3 ;  /* 0x000000031c003986 */ /* 0x0041e2000c10153c */
[----:B------:R-:W-:Y:S02]  /*dc7c0*/  LOP3.LUT P3, RZ, R25, 0x20000, RZ, 0xc0, !PT ;  /* 0x0002000019ff7812 */ /* 0x000fe4000786c0ff */
[----:B------:R-:W-:Y:S01]  /*dc7d0*/  PRMT R25, R3, 0x7632, R25 ;  /* 0x0000763203197816 */ /* 0x000fe20000000019 */
[----:B0-----:R-:W-:Y:S01]  /*dc7e0*/  IMAD.WIDE R28, R10, 0x2, R14 ;  /* 0x000000020a1c7825 */ /* 0x001fe200078e020e */
[----:B------:R-:W2:Y:S04]  /*dc7f0*/  LDL.LU R3, [R1+0xd7c] ;  /* 0x000d7c0001037983 */ /* 0x000ea80000300800 */
[----:B------:R0:W-:Y:S02]  /*dc800*/  @P2 STG.E.U16 desc[UR60][R28.64], R25 ;  /* 0x000000191c002986 */ /* 0x0001e4000c10153c */
[----:B0-----:R-:W-:-:S05]  /*dc810*/  IMAD.WIDE R28, R2, 0x2, R16 ;  /* 0x00000002021c7825 */ /* 0x001fca00078e0210 */
[----:B---3--:R0:W-:Y:S01]  /*dc820*/  @P4 STG.E.U16 desc[UR60][R28.64], R19 ;  /* 0x000000131c004986 */ /* 0x0081e2000c10153c */
[----:B------:R-:W-:Y:S01]  /*dc830*/  LOP3.LUT P4, RZ, R24, 0x80000, RZ, 0xc0, !PT ;  /* 0x0008000018ff7812 */ /* 0x000fe2000788c0ff */
[----:B------:R-:W-:Y:S02]  /*dc840*/  IMAD.WIDE R24, R2, 0x2, R14 ;  /* 0x0000000202187825 */ /* 0x000fe400078e020e */
[----:B------:R-:W3:Y:S01]  /*dc850*/  LDL.LU R2, [R1+0x300] ;  /* 0x0003000001027983 */ /* 0x000ee20000300800 */
[----:B------:R-:W-:-:S03]  /*dc860*/  PRMT R27, R19, 0x7632, R27 ;  /* 0x00007632131b7816 */ /* 0x000fc6000000001b */
[----:B0-----:R-:W3:Y:S04]  /*dc870*/  LDL.LU R19, [R1+0xd80] ;  /* 0x000d800001137983 */ /* 0x001ee80000300800 */
[----:B------:R-:W3:Y:S04]  /*dc880*/  LDL.LU R28, [R1+0x2f4] ;  /* 0x0002f400011c7983 */ /* 0x000ee80000300800 */
[----:B------:R-:W3:Y:S01]  /*dc890*/  LDL.LU R29, [R1+0xd84] ;  /* 0x000d8400011d7983 */ /* 0x000ee20000300800 */
[----:B------:R-:W-:-:S03]  /*dc8a0*/  LOP3.LUT P0, RZ, R18, 0x100, RZ, 0xc0, !PT ;  /* 0x0000010012ff7812 */ /* 0x000fc6000780c0ff */
[----:B------:R-:W3:Y:S10]  /*dc8b0*/  LDL.LU R10, [R1+0x304] ;  /* 0x00030400010a7983 */ /* 0x000ef40000300800 */
[----:B------:R4:W-:Y:S01]  /*dc8c0*/  @P0 STG.E.U16 desc[UR60][R24.64], R27 ;  /* 0x0000001b18000986 */ /* 0x0009e2000c10153c */
[----:B------:R-:W-:Y:S01]  /*dc8d0*/  LOP3.LUT P2, RZ, R23, 0x80000, RZ, 0xc0, !PT ;  /* 0x0008000017ff7812 */ /* 0x000fe2000784c0ff */
[----:B----4-:R-:W-:-:S05]  /*dc8e0*/  IMAD.WIDE R24, R13, 0x2, R16 ;  /* 0x000000020d187825 */ /* 0x010fca00078e0210 */
[----:B------:R0:W-:Y:S02]  /*dc8f0*/  @P5 STG.E.U16 desc[UR60][R24.64], R9 ;  /* 0x0000000918005986 */ /* 0x0001e4000c10153c */
[----:B0-----:R-:W-:Y:S02]  /*dc900*/  IMAD.WIDE R24, R13, 0x2, R14 ;  /* 0x000000020d187825 */ /* 0x001fe400078e020e */
[----:B------:R-:W4:Y:S04]  /*dc910*/  LDL.LU R13, [R1+0xd88] ;  /* 0x000d8800010d7983 */ /* 0x000f280000300800 */
[----:B------:R-:W4:Y:S01]  /*dc920*/  LDL.LU R12, [R1+0x2f8] ;  /* 0x0002f800010c7983 */ /* 0x000f220000300800 */
[----:B------:R-:W-:-:S03]  /*dc930*/  LOP3.LUT P5, RZ, R23, 0x200000, RZ, 0xc0, !PT ;  /* 0x0020000017ff7812 */ /* 0x000fc600078ac0ff */
[----:B------:R-:W4:Y:S01]  /*dc940*/  LDL.LU R8, [R1+0xd8c] ;  /* 0x000d8c0001087983 */ /* 0x000f220000300800 */
[----:B------:R-:W-:-:S03]  /*dc950*/  PRMT R23, R9, 0x7632, R23 ;  /* 0x0000763209177816 */ /* 0x000fc60000000017 */
[----:B------:R-:W4:Y:S04]  /*dc960*/  LDL.LU R9, [R1+0xde0] ;  /* 0x000de00001097983 */ /* 0x000f280000300800 */
[----:B------:R2:W-:Y:S02]  /*dc970*/  @P3 STG.E.U16 desc[UR60][R24.64], R23 ;  /* 0x0000001718003986 */ /* 0x0005e4000c10153c */
[----:B--2---:R-:W-:-:S05]  /*dc980*/  IMAD.WIDE R24, R3, 0x2, R16 ;  /* 0x0000000203187825 */ /* 0x004fca00078e0210 */
[----:B---3--:R0:W-:Y:S01]  /*dc990*/  @P1 STG.E.U16 desc[UR60][R24.64], R2 ;  /* 0x0000000218001986 */ /* 0x0081e2000c10153c */
[----:B------:R-:W-:Y:S01]  /*dc9a0*/  PRMT R23, R2, 0x7632, R23 ;  /* 0x0000763202177816 */ /* 0x000fe20000000017 */
[----:B0-----:R-:W-:Y:S02]  /*dc9b0*/  IMAD.WIDE R24, R3, 0x2, R14 ;  /* 0x0000000203187825 */ /* 0x001fe400078e020e */
[----:B------:R-:W2:Y:S04]  /*dc9c0*/  LDL.LU R3, [R1+0x2fc] ;  /* 0x0002fc0001037983 */ /* 0x000ea80000300800 */
[----:B------:R0:W-:Y:S04]  /*dc9d0*/  @P4 STG.E.U16 desc[UR60][R24.64], R23 ;  /* 0x0000001718004986 */ /* 0x0001e8000c10153c */
[----:B------:R-:W3:Y:S01]  /*dc9e0*/  LDL.LU R2, [R1+0xde4] ;  /* 0x000de40001027983 */ /* 0x000ee20000300800 */
[----:B0-----:R-:W-:-:S05]  /*dc9f0*/  IMAD.WIDE R24, R19, 0x2, R16 ;  /* 0x0000000213187825 */ /* 0x001fca00078e0210 */
[----:B------:R0:W-:Y:S02]  /*dca00*/  @P2 STG.E.U16 desc[UR60][R24.64], R28 ;  /* 0x0000001c18002986 */ /* 0x0001e4000c10153c */
        /* <DEDUP_REMOVED lines=24> */
[----:B----4-:R-:W-:-:S12]  /*dcb90*/  IMAD.WIDE R24, R13, 0x2, R16 ;  /* 0x000000020d187825 */ /* 0x010fd800078e0210 */
[----:B------:R0:W-:Y:S01]  /*dcba0*/  @P6 STG.E.U16 desc[UR60][R24.64], R12 ;  /* 0x0000000c18006986 */ /* 0x0001e2000c10153c */
[----:B------:R-:W-:Y:S02]  /*dcbb0*/  LOP3.LUT P6, RZ, R26, 0x4000, RZ, 0xc0, !PT ;  /* 0x000040001aff7812 */ /* 0x000fe400078cc0ff */
[----:B------:R-:W-:Y:S01]  /*dcbc0*/  PRMT R23, R12, 0x7632, R23 ;  /* 0x000076320c177816 */ /* 0x000fe20000000017 */
[----:B0-----:R-:W-:Y:S02]  /*dcbd0*/  IMAD.WIDE R24, R13, 0x2, R14 ;  /* 0x000000020d187825 */ /* 0x001fe400078e020e */
[----:B------:R-:W4:Y:S08]  /*dcbe0*/  LDL.LU R13, [R1+0xde8] ;  /* 0x000de800010d7983 */ /* 0x000f300000300800 */
[----:B------:R0:W-:Y:S01]  /*dcbf0*/  @P6 STG.E.U16 desc[UR60][R24.64], R23 ;  /* 0x0000001718006986 */ /* 0x0001e2000c10153c */
[----:B------:R-:W-:-:S03]  /*dcc00*/  LOP3.LUT P6, RZ, R26, 0x2000, RZ, 0xc0, !PT ;  /* 0x000020001aff7812 */ /* 0x000fc600078cc0ff */
[----:B------:R-:W4:Y:S01]  /*dcc10*/  LDL.LU R10, [R1+0x320] ;  /* 0x00032000010a7983 */ /* 0x000f220000300800 */
[----:B------:R-:W-:Y:S02]  /*dcc20*/  LOP3.LUT P0, RZ, R18, 0x400, RZ, 0xc0, !PT ;  /* 0x0000040012ff7812 */ /* 0x000fe4000780c0ff */
[----:B------:R-:W-:Y:S01]  /*dcc30*/  LOP3.LUT P3, RZ, R7, 0x100000, RZ, 0xc0, !PT ;  /* 0x0010000007ff7812 */ /* 0x000fe2000786c0ff */
[----:B0-----:R-:W-:Y:S01]  /*dcc40*/  IMAD.WIDE R24, R8, 0x2, R16 ;  /* 0x0000000208187825 */ /* 0x001fe200078e0210 */
[----:B------:R-:W-:-:S05]  /*dcc50*/  PRMT R23, R6, 0x7632, R23 ;  /* 0x0000763206177816 */ /* 0x000fca0000000017 */
[----:B------:R0:W-:Y:S01]  /*dcc60*/  @P6 STG.E.U16 desc[UR60][R24.64], R6 ;  /* 0x0000000618006986 */ /* 0x0001e2000c10153c */
[C---:B------:R-:W-:Y:S01]  /*dcc70*/  LOP3.LUT P1, RZ, R7.reuse, 0x800000, RZ, 0xc0, !PT ;  /* 0x0080000007ff7812 */ /* 0x040fe2000782c0ff */
[----:B0-----:R-:W-:Y:S01]  /*dcc80*/  IMAD.WIDE R24, R8, 0x2, R14 ;  /* 0x0000000208187825 */ /* 0x001fe200078e020e */
[----:B------:R-:W-:Y:S01]  /*dcc90*/  LOP3.LUT P4, RZ, R7, 0x2000000, RZ, 0xc0, !PT ;  /* 0x0200000007ff7812 */ /* 0x000fe2000788c0ff */
[----:B------:R-:W4:Y:S04]  /*dcca0*/  LDL.LU R6, [R1+0x2b1c] ;  /* 0x002b1c0001067983 */ /* 0x000f280000300800 */
[----:B------:R0:W-:Y:S02]  /*dccb0*/  @P0 STG.E.U16 desc[UR60][R24.64], R23 ;  /* 0x0000001718000986 */ /* 0x0001e4000c10153c */
[----:B0-----:R-:W-:Y:S01]  /*dccc0*/  IMAD.WIDE R24, R9, 0x2, R16 ;  /* 0x0000000209187825 */ /* 0x001fe200078e0210 */
[----:B------:R-:W-:-:S04]  /*dccd0*/  LOP3.LUT P0, RZ, R21, 0x800000, RZ, 0xc0, !PT ;  /* 0x0080000015ff7812 */ /* 0x000fc8000780c0ff */
[----:B--2---:R0:W-:Y:S01]  /*dcce0*/  @P3 STG.E.U16 desc[UR60][R24.64], R3 ;  /* 0x0000000318003986 */ /* 0x0041e2000c10153c */
[----:B------:R-:W-:Y:S01]  /*dccf0*/  PRMT R23, R3, 0x7632, R23 ;  /* 0x0000763203177816 */ /* 0x000fe20000000017 */
[----:B0-----:R-:W-:-:S05]  /*dcd00*/  IMAD.WIDE R24, R9, 0x2, R14 ;  /* 0x0000000209187825 */ /* 0x001fca00078e020e */
[----:B------:R3:W-:Y:S02]  /*dcd10*/  @P1 STG.E.U16 desc[UR60][R24.64], R23 ;  /* 0x0000001718001986 */ /* 0x0007e4000c10153c */
[----:B---3--:R-:W-:-:S05]  /*dcd20*/  IMAD.WIDE R24, R2, 0x2, R16 ;  /* 0x0000000202187825 */ /* 0x008fca00078e0210 */
[----:B------:R0:W-:Y:S01]  /*dcd30*/  @P4 STG.E.U16 desc[UR60][R24.64], R19 ;  /* 0x0000001318004986 */ /* 0x0001e2000c10153c */
[----:B------:R-:W-:Y:S01]  /*dcd40*/  LOP3.LUT P4, RZ, R21, 0x200000, RZ, 0xc0, !PT ;  /* 0x0020000015ff7812 */ /* 0x000fe2000788c0ff */
[----:B0-----:R-:W-:Y:S02]  /*dcd50*/  IMAD.WIDE R24, R2, 0x2, R14 ;  /* 0x0000000202187825 */ /* 0x001fe400078e020e */
[----:B------:R-:W2:Y:S04]  /*dcd60*/  LDL.LU R2, [R1+0xdec] ;  /* 0x000dec0001027983 */ /* 0x000ea80000300800 */
[----:B------:R-:W3:Y:S01]  /*dcd70*/  LDL.LU R27, [R1+0x310] ;  /* 0x00031000011b7983 */ /* 0x000ee20000300800 */
[----:B------:R-:W-:-:S03]  /*dcd80*/  PRMT R21, R19, 0x7632, R21 ;  /* 0x0000763213157816 */ /* 0x000fc60000000015 */
[----:B------:R-:W3:Y:S04]  /*dcd90*/  LDL.LU R19, [R1+0xdf0] ;  /* 0x000df00001137983 */ /* 0x000ee80000300800 */
[----:B------:R-:W3:Y:S04]  /*dcda0*/  LDL.LU R28, [R1+0x324] ;  /* 0x00032400011c7983 */ /* 0x000ee80000300800 */
[----:B------:R-:W3:Y:S01]  /*dcdb0*/  LDL.LU R29, [R1+0xdf4] ;  /* 0x000df400011d7983 */ /* 0x000ee20000300800 */
[----:B------:R-:W-:-:S03]  /*dcdc0*/  LOP3.LUT P2, RZ, R7, 0x10000000, RZ, 0xc0, !PT ;  /* 0x1000000007ff7812 */ /* 0x000fc6000784c0ff */
[----:B------:R-:W3:Y:S01]  /*dcdd0*/  LDL.LU R3, [R1+0x314] ;  /* 0x0003140001037983 */ /* 0x000ee20000300800 */
[----:B------:R-:W-:-:S09]  /*dcde0*/  LOP3.LUT P5, RZ, R7, 0x80000000, RZ, 0xc0, !PT ;  /* 0x8000000007ff7812 */ /* 0x000fd200078ac0ff */
[----:B------:R4:W-:Y:S01]  /*dcdf0*/  @P2 STG.E.U16 desc[UR60][R24.64], R21 ;  /* 0x0000001518002986 */ /* 0x0009e2000c10153c */
[----:B------:R-:W-:Y:S01]  /*dce00*/  LOP3.LUT P3, RZ, R7, 0x40000000, RZ, 0xc0, !PT ;  /* 0x4000000007ff7812 */ /* 0x000fe2000786c0ff */
[----:B----4-:R-:W-:-:S05]  /*dce10*/  IMAD.WIDE R24, R13, 0x2, R16 ;  /* 0x000000020d187825 */ /* 0x010fca00078e0210 */
        /* <DEDUP_REMOVED lines=8> */
[----:B------:R-:W-:-:S03]  /*dcea0*/  LOP3.LUT P1, RZ, R6, 0x1, RZ, 0xc0, !PT ;  /* 0x0000000106ff7812 */ /* 0x000fc6000782c0ff */
[----:B------:R-:W4:Y:S01]  /*dceb0*/  LDL.LU R10, [R1+0xe00] ;  /* 0x000e0000010a7983 */ /* 0x000f220000300800 */
[----:B--2---:R-:W-:Y:S01]  /*dcec0*/  IMAD.WIDE R24, R2, 0x2, R16 ;  /* 0x0000000202187825 */ /* 0x004fe200078e0210 */
[----:B---3--:R-:W-:-:S04]  /*dced0*/  PRMT R21, R27, 0x7632, R21 ;  /* 0x000076321b157816 */ /* 0x008fc80000000015 */
[----:B------:R0:W-:Y:S02]  /*dcee0*/  @P0 STG.E.U16 desc[UR60][R24.64], R27 ;  /* 0x0000001b18000986 */ /* 0x0001e4000c10153c */
[----:B0-----:R-:W-:Y:S02]  /*dcef0*/  IMAD.WIDE R24, R2, 0x2, R14 ;  /* 0x0000000202187825 */ /* 0x001fe400078e020e */
[----:B------:R-:W2:Y:S04]  /*dcf00*/  LDL.LU R2, [R1+0x32c] ;  /* 0x00032c0001027983 */ /* 0x000ea80000300800 */
[----:B------:R0:W-:Y:S02]  /*dcf10*/  @P4 STG.E.U16 desc[UR60][R24.64], R21 ;  /* 0x0000001518004986 */ /* 0x0001e4000c10153c */
        /* <DEDUP_REMOVED lines=36> */
[C---:B------:R-:W-:Y:S02]  /*dd160*/  LOP3.LUT P2, RZ, R6.reuse, 0x800, RZ, 0xc0, !PT ;  /* 0x0000080006ff7812 */ /* 0x040fe4000784c0ff */
[----:B------:R-:W-:Y:S01]  /*dd170*/  LOP3.LUT P3, RZ, R6, 0x1000, RZ, 0xc0, !PT ;  /* 0x0000100006ff7812 */ /* 0x000fe2000786c0ff */
[----:B0-----:R-:W-:Y:S01]  /*dd180*/  IMAD.WIDE R24, R8, 0x2, R16 ;  /* 0x0000000208187825 */ /* 0x001fe200078e0210 */
[----:B------:R-:W-:-:S05]  /*dd190*/  PRMT R21, R9, 0x7632, R21 ;  /* 0x0000763209157816 */ /* 0x000fca0000000015 */
[----:B------:R0:W-:Y:S01]  /*dd1a0*/  @P6 STG.E.U16 desc[UR60][R24.64], R9 ;  /* 0x0000000918006986 */ /* 0x0001e2000c10153c */
[----:B------:R-:W-:Y:S01]  /*dd1b0*/  LOP3.LUT P0, RZ, R6, 0x2000, RZ, 0xc0, !PT ;  /* 0x0000200006ff7812 */ /* 0x000fe2000780c0ff */
[----:B0-----:R-:W-:-:S05]  /*dd1c0*/  IMAD.WIDE R24, R8, 0x2, R14 ;  /* 0x0000000208187825 */ /* 0x001fca00078e020e */
[----:B------:R0:W-:Y:S01]  /*dd1d0*/  @P2 STG.E.U16 desc[UR60][R24.64], R21 ;  /* 0x0000001518002986 */ /* 0x0001e2000c10153c */
[----:B------:R-:W-:Y:S01]  /*dd1e0*/  LOP3.LUT P4, RZ, R6, 0x4000, RZ, 0xc0, !PT ;  /* 0x0000400006ff7812 */ /* 0x000fe2000788c0ff */
[----:B0-----:R-:W-:-:S05]  /*dd1f0*/  IMAD.WIDE R24, R10, 0x2, R16 ;  /* 0x000000020a187825 */ /* 0x001fca00078e0210 */
[----:B--2---:R0:W-:Y:S01]  /*dd200*/  @P3 STG.E.U16 desc[UR60][R24.64], R2 ;  /* 0x0000000218003986 */ /* 0x0041e2000c10153c */
[----:B------:R-:W-:Y:S01]  /*dd210*/  PRMT R21, R2, 0x7632, R21 ;  /* 0x0000763202157816 */ /* 0x000fe20000000015 */
[----:B0-----:R-:W-:-:S05]  /*dd220*/  IMAD.WIDE R24, R10, 0x2, R14 ;  /* 0x000000020a187825 */ /* 0x001fca00078e020e */
[----:B------:R0:W-:Y:S02]  /*dd230*/  @P0 STG.E.U16 desc[UR60][R24.64], R21 ;  /* 0x0000001518000986 */ /* 0x0001e4000c10153c */
[----:B0-----:R-:W-:Y:S01]  /*dd240*/  PRMT R21, R5, 0x7632, R21 ;  /* 0x0000763205157816 */ /* 0x001fe20000000015 */
[----:B---3--:R-:W-:-:S05]  /*dd250*/  IMAD.WIDE R24, R19, 0x2, R16 ;  /* 0x0000000213187825 */ /* 0x008fca00078e0210 */
[----:B------:R0:W-:Y:S04]  /*dd260*/  @P4 STG.E.U16 desc[UR60][R24.64], R5 ;  /* 0x0000000518004986 */ /* 0x0001e8000c10153c */
[----:B0-----:R-:W2:Y:S04]  /*dd270*/  LDL.LU R5, [R1+0x2b18] ;  /* 0x002b180001057983 */ /* 0x001ea80000300800 */
[----:B------:R-:W3:Y:S04]  /*dd280*/  LDL.LU R2, [R1+0xe0c] ;  /* 0x000e0c0001027983 */ /* 0x000ee80000300800 */
[----:B------:R-:W2:Y:S01]  /*dd290*/  LDL.LU R27, [R1+0x330] ;  /* 0x00033000011b7983 */ /* 0x000ea20000300800 */
[----:B------:R-:W-:-:S03]  /*dd2a0*/  IMAD.WIDE R24, R19, 0x2, R14 ;  /* 0x0000000213187825 */ /* 0x000fc600078e020e */
[----:B------:R-:W2:Y:S04]  /*dd2b0*/  LDL.LU R19, [R1+0xe10] ;  /* 0x000e100001137983 */ /* 0x000ea80000300800 */
[----:B------:R-:W2:Y:S04]  /*dd2c0*/  LDL.LU R28, [R1+0x344] ;  /* 0x00034400011c7983 */ /* 0x000ea80000300800 */
[----:B------:R-:W2:Y:S01]  /*dd2d0*/  LDL.LU R29, [R1+0xe14] ;  /* 0x000e1400011d7983 */ /* 0x000ea20000300800 */
[----:B------:R-:W-:-:S03]  /*dd2e0*/  LOP3.LUT P1, RZ, R6, 0x8000, RZ, 0xc0, !PT ;  /* 0x0000800006ff7812 */ /* 0x000fc6000782c0ff */
[----:B------:R-:W2:Y:S01]  /*dd2f0*/  LDL.LU R9, [R1+0x334] ;  /* 0x0003340001097983 */ /* 0x000ea20000300800 */
[----:B------:R-:W-:-:S09]  /*dd300*/  LOP3.LUT P5, RZ, R6, 0x40000, RZ, 0xc0, !PT ;  /* 0x0004000006ff7812 */ /* 0x000fd200078ac0ff */
[----:B------:R4:W-:Y:S01]  /*dd310*/  @P1 STG.E.U16 desc[UR60][R24.64], R21 ;  /* 0x0000001518001986 */ /* 0x0009e2000c10153c */
[C---:B------:R-:W-:Y:S02]  /*dd320*/  LOP3.LUT P3, RZ, R6.reuse, 0x10000, RZ, 0xc0, !PT ;  /* 0x0001000006ff7812 */ /* 0x040fe4000786c0ff */
[C---:B------:R-:W-:Y:S02]  /*dd330*/  LOP3.LUT P2, RZ, R6.reuse, 0x100000, RZ, 0xc0, !PT ;  /* 0x0010000006ff7812 */ /* 0x040fe4000784c0ff */
[C---:B------:R-:W-:Y:S02]  /*dd340*/  LOP3.LUT P4, RZ, R6.reuse, 0x400000, RZ, 0xc0, !PT ;  /* 0x0040000006ff7812 */ /* 0x040fe4000788c0ff */
        /* <DEDUP_REMOVED lines=9> */
[----:B------:R-:W4:Y:S04]  /*dd3e0*/  LDL.LU R10, [R1+0x338] ;  /* 0x00033800010a7983 */ /* 0x000f280000300800 */
[----:B------:R-:W4:Y:S01]  /*dd3f0*/  LDL.LU R3, [R1+0xe20] ;  /* 0x000e200001037983 */ /* 0x000f220000300800 */
[----:B---3--:R-:W-:Y:S01]  /*dd400*/  IMAD.WIDE R24, R2, 0x2, R16 ;  /* 0x0000000202187825 */ /* 0x008fe200078e0210 */
[----:B--2---:R-:W-:-:S04]  /*dd410*/  PRMT R21, R27, 0x7632, R21 ;  /* 0x000076321b157816 */ /* 0x004fc80000000015 */
        /* <DEDUP_REMOVED lines=26> */
[C---:B------:R-:W-:Y:S02]  /*dd5c0*/  LOP3.LUT P6, RZ, R26.reuse, 0x100, RZ, 0xc0, !PT ;  /* 0x000001001aff7812 */ /* 0x040fe400078cc0ff */
[----:B------:R-:W-:Y:S01]  /*dd5d0*/  PRMT R21, R9, 0x7632, R21 ;  /* 0x0000763209157816 */ /* 0x000fe20000000015 */
[----:B0-----:R-:W-:Y:S01]  /*dd5e0*/  IMAD.WIDE R24, R29, 0x2, R14 ;  /* 0x000000021d187825 */ /* 0x001fe200078e020e */
[----:B------:R-:W-:Y:S01]  /*dd5f0*/  LOP3.LUT P1, RZ, R5, 0x400, RZ, 0xc0, !PT ;  /* 0x0000040005ff7812 */ /* 0x000fe2000782c0ff */
[----:B------:R-:W3:Y:S08]  /*dd600*/  LDL.LU R9, [R1+0xe28] ;  /* 0x000e280001097983 */ /* 0x000ef00000300800 */
[----:B------:R4:W-:Y:S01]  /*dd610*/  @P6 STG.E.U16 desc[UR60][R24.64], R21 ;  /* 0x0000001518006986 */ /* 0x0009e2000c10153c */
[----:B------:R-:W-:Y:S01]  /*dd620*/  LOP3.LUT P6, RZ, R26, 0x80, RZ, 0xc0, !PT ;  /* 0x000000801aff7812 */ /* 0x000fe200078cc0ff */
[----:B----4-:R-:W-:-:S12]  /*dd630*/  IMAD.WIDE R24, R13, 0x2, R16 ;  /* 0x000000020d187825 */ /* 0x010fd800078e0210 */
[----:B------:R0:W-:Y:S01]  /*dd640*/  @P6 STG.E.U16 desc[UR60][R24.64], R12 ;  /* 0x0000000c18006986 */ /* 0x0001e2000c10153c */
[----:B------:R-:W-:Y:S02]  /*dd650*/  LOP3.LUT P6, RZ, R26, 0x40, RZ, 0xc0, !PT ;  /* 0x000000401aff7812 */ /* 0x000fe400078cc0ff */
[----:B------:R-:W-:Y:S01]  /*dd660*/  PRMT R21, R12, 0x7632, R21 ;  /* 0x000076320c157816 */ /* 0x000fe20000000015 */
[----:B0-----:R-:W-:Y:S01]  /*dd670*/  IMAD.WIDE R24, R13, 0x2, R14 ;  /* 0x000000020d187825 */ /* 0x001fe200078e020e */
[----:B------:R-:W-:Y:S01]  /*dd680*/  LOP3.LUT P3, RZ, R5, 0x800, RZ, 0xc0, !PT ;  /* 0x0000080005ff7812 */ /* 0x000fe2000786c0ff */
[----:B------:R-:W4:Y:S08]  /*dd690*/  LDL.LU R13, [R1+0x360] ;  /* 0x00036000010d7983 */ /* 0x000f300000300800 */
[----:B------:R0:W-:Y:S01]  /*dd6a0*/  @P6 STG.E.U16 desc[UR60][R24.64], R21 ;  /* 0x0000001518006986 */ /* 0x0001e2000c10153c */
[----:B------:R-:W-:Y:S01]  /*dd6b0*/  LOP3.LUT P6, RZ, R26, 0x20, RZ, 0xc0, !PT ;  /* 0x000000201aff7812 */ /* 0x000fe200078cc0ff */
[----:B0-----:R-:W-:Y:S01]  /*dd6c0*/  IMAD.WIDE R24, R8, 0x2, R16 ;  /* 0x0000000208187825 */ /* 0x001fe200078e0210 */
[----:B------:R-:W-:-:S11]  /*dd6d0*/  PRMT R21, R10, 0x7632, R21 ;  /* 0x000076320a157816 */ /* 0x000fd60000000015 */
        /* <DEDUP_REMOVED lines=14> */
[----:B------:R-:W3:Y:S01]  /*dd7c0*/  LDL.LU R2, [R1+0xe2c] ;  /* 0x000e2c0001027983 */ /* 0x000ee20000300800 */
[----:B------:R-:W-:-:S03]  /*dd7d0*/  IMAD.WIDE R24, R19, 0x2, R14 ;  /* 0x0000000213187825 */ /* 0x000fc600078e020e */
[----:B------:R-:W2:Y:S01]  /*dd7e0*/  LDL.LU R19, [R1+0x350] ;  /* 0x0003500001137983 */ /* 0x000ea20000300800 */
[----:B------:R-:W-:-:S03]  /*dd7f0*/  IMAD.MOV.U32 R3, RZ, RZ, R4 ;  /* 0x000000ffff037224 */ /* 0x000fc600078e0004 */
[----:B------:R-:W2:Y:S04]  /*dd800*/  LDL.LU R4, [R1+0xe30] ;  /* 0x000e300001047983 */ /* 0x000ea80000300800 */
[----:B------:R-:W2:Y:S04]  /*dd810*/  LDL.LU R8, [R1+0x364] ;  /* 0x0003640001087983 */ /* 0x000ea80000300800 */
[----:B------:R-:W2:Y:S04]  /*dd820*/  LDL.LU R10, [R1+0xe34] ;  /* 0x000e3400010a7983 */ /* 0x000ea80000300800 */
[----:B------:R-:W2:Y:S04]  /*dd830*/  LDL.LU R12, [R1+0x354] ;  /* 0x00035400010c7983 */ /* 0x000ea80000300800 */
[----:B------:R-:W2:Y:S04]  /*dd840*/  LDL.LU R27, [R1+0xe38] ;  /* 0x000e3800011b7983 */ /* 0x000ea80000300800 */
[----:B------:R-:W2:Y:S01]  /*dd850*/  LDL.LU R28, [R1+0x368] ;  /* 0x00036800011c7983 */ /* 0x000ea20000300800 */
[----:B------:R-:W-:-:S02]  /*dd860*/  LOP3.LUT P0, RZ, R5, 0x20000, RZ, 0xc0, !PT ;  /* 0x0002000005ff7812 */ /* 0x000fc4000780c0ff */
[C---:B------:R-:W-:Y:S01]  /*dd870*/  LOP3.LUT P5, RZ, R5.reuse, 0x40000, RZ, 0xc0, !PT ;  /* 0x0004000005ff7812 */ /* 0x040fe200078ac0ff */
[----:B------:R-:W2:Y:S01]  /*dd880*/  LDL.LU R29, [R1+0xe3c] ;  /* 0x000e3c00011d7983 */ /* 0x000ea20000300800 */
[C---:B------:R-:W-:Y:S02]  /*dd890*/  LOP3.LUT P3, RZ, R5.reuse, 0x80000, RZ, 0xc0, !PT ;  /* 0x0008000005ff7812 */ /* 0x040fe4000786c0ff */
[----:B------:R-:W-:-:S07]  /*dd8a0*/  LOP3.LUT P1, RZ, R5, 0x100000, RZ, 0xc0, !PT ;  /* 0x0010000005ff7812 */ /* 0x000fce000782c0ff */
[----:B------:R0:W-:Y:S01]  /*dd8b0*/  @P0 STG.E.U16 desc[UR60][R24.64], R21 ;  /* 0x0000001518000986 */ /* 0x0001e2000c10153c */
[C---:B------:R-:W-:Y:S02]  /*dd8c0*/  LOP3.LUT P4, RZ, R5.reuse, 0x800000, RZ, 0xc0, !PT ;  /* 0x0080000005ff7812 */ /* 0x040fe4000788c0ff */
[----:B------:R-:W-:Y:S01]  /*dd8d0*/  LOP3.LUT P2, RZ, R5, 0x1000000, RZ, 0xc0, !PT ;  /* 0x0100000005ff7812 */ /* 0x000fe2000784c0ff */
[----:B0-----:R-:W-:-:S05]  /*dd8e0*/  IMAD.WIDE R24, R9, 0x2, R16 ;  /* 0x0000000209187825 */ /* 0x001fca00078e0210 */
[----:B----4-:R0:W-:Y:S01]  /*dd8f0*/  @P5 STG.E.U16 desc[UR60][R24.64], R13 ;  /* 0x0000000d18005986 */ /* 0x0101e2000c10153c */
[----:B------:R-:W-:Y:S01]  /*dd900*/  PRMT R21, R13, 0x7632, R21 ;  /* 0x000076320d157816 */ /* 0x000fe20000000015 */
[----:B0-----:R-:W-:Y:S02]  /*dd910*/  IMAD.WIDE R24, R9, 0x2, R14 ;  /* 0x0000000209187825 */ /* 0x001fe400078e020e */
[----:B------:R-:W4:Y:S04]  /*dd920*/  LDL.LU R9, [R1+0x358] ;  /* 0x0003580001097983 */ /* 0x000f280000300800 */
[----:B------:R3:W-:Y:S04]  /*dd930*/  @P3 STG.E.U16 desc[UR60][R24.64], R21 ;  /* 0x0000001518003986 */ /* 0x0007e8000c10153c */
[----:B------:R-:W4:Y:S01]  /*dd940*/  LDL.LU R13, [R1+0xe40] ;  /* 0x000e4000010d7983 */ /* 0x000f220000300800 */
[----:B---3--:R-:W-:Y:S01]  /*dd950*/  IMAD.WIDE R24, R2, 0x2, R16 ;  /* 0x0000000202187825 */ /* 0x008fe200078e0210 */
[----:B--2---:R-:W-:-:S04]  /*dd960*/  PRMT R21, R19, 0x7632, R21 ;  /* 0x0000763213157816 */ /* 0x004fc80000000015 */
[----:B------:R0:W-:Y:S02]  /*dd970*/  @P1 STG.E.U16 desc[UR60][R24.64], R19 ;  /* 0x0000001318001986 */ /* 0x0001e4000c10153c */
        /* <DEDUP_REMOVED lines=14> */
[C---:B------:R-:W-:Y:S02]  /*dda60*/  LOP3.LUT P6, RZ, R5.reuse, 0x40000000, RZ, 0xc0, !PT ;  /* 0x4000000005ff7812 */ /* 0x040fe400078cc0ff */
[----:B------:R-:W-:Y:S02]  /*dda70*/  LOP3.LUT R26, R26, 0xfffffff7, RZ, 0xc0, !PT ;  /* 0xfffffff71a1a7812 */ /* 0x000fe400078ec0ff */
[----:B------:R-:W-:-:S09]  /*dda80*/  LOP3.LUT P5, RZ, R5, 0x4000000, RZ, 0xc0, !PT ;  /* 0x0400000005ff7812 */ /* 0x000fd200078ac0ff */
[----:B------:R-:W-:Y:S02]  /*dda90*/  @P6 LOP3.LUT R26, R26, 0x8, RZ, 0xfc, !PT ;  /* 0x000000081a1a6812 */ /* 0x000fe400078efcff */
[----:B------:R-:W-:Y:S02]  /*ddaa0*/  LOP3.LUT P6, RZ, R5, 0x20000000, RZ, 0xc0, !PT ;  /* 0x2000000005ff7812 */ /* 0x000fe400078cc0ff */
[----:B------:R-:W-:Y:S02]  /*ddab0*/  LOP3.LUT R26, R26, 0xffffffef, RZ, 0xc0, !PT ;  /* 0xffffffef1a1a7812 */ /* 0x000fe400078ec0ff */
[----:B------:R-:W-:Y:S02]  /*ddac0*/  PRMT R21, R8, 0x7632, R21 ;  /* 0x0000763208157816 */ /* 0x000fe40000000015 */
[----:B------:R-:W-:Y:S01]  /*ddad0*/  LOP3.LUT P0, RZ, R0, 0x2, RZ, 0xc0, !PT ;  /* 0x0000000200ff7812 */ /* 0x000fe2000780c0ff */
[----:B------:R-:W3:Y:S06]  /*ddae0*/  LDL.LU R8, [R1+0xe48] ;  /* 0x000e480001087983 */ /* 0x000eec0000300800 */
[----:B------:R-:W-:-:S02]  /*ddaf0*/  @P6 LOP3.LUT R26, R26, 0x10, RZ, 0xfc, !PT ;  /* 0x000000101a1a6812 */ /* 0x000fc400078efcff */
        /* <DEDUP_REMOVED lines=18> */
[----:B----4-:R-:W-:-:S09]  /*ddc20*/  PRMT R21, R9, 0x7632, R21 ;  /* 0x0000763209157816 */ /* 0x010fd20000000015 */
[----:B------:R0:W-:Y:S01]  /*ddc30*/  @P6 STG.E.U16 desc[UR60][R24.64], R9 ;  /* 0x0000000918006986 */ /* 0x0001e2000c10153c */
[----:B------:R-:W-:Y:S01]  /*ddc40*/  LOP3.LUT P1, RZ, R0, 0x8, RZ, 0xc0, !PT ;  /* 0x0000000800ff7812 */ /* 0x000fe2000782c0ff */
[----:B0-----:R-:W-:-:S05]  /*ddc50*/  IMAD.WIDE R24, R29, 0x2, R14 ;  /* 0x000000021d187825 */ /* 0x001fca00078e020e */
[----:B------:R0:W-:Y:S01]  /*ddc60*/  @P0 STG.E.U16 desc[UR60][R24.64], R21 ;  /* 0x0000001518000986 */ /* 0x0001e2000c10153c */
[----:B------:R-:W-:Y:S01]  /*ddc70*/  LOP3.LUT P4, RZ, R0, 0x10, RZ, 0xc0, !PT ;  /* 0x0000001000ff7812 */ /* 0x000fe2000788c0ff */
[----:B------:R-:W-:Y:S02]  /*ddc80*/  IMAD.MOV.U32 R10, RZ, RZ, R3 ;  /* 0x000000ffff0a7224 */ /* 0x000fe400078e0003 */
[----:B------:R-:W4:Y:S04]  /*ddc90*/  LDL.LU R3, [R1+0x380] ;  /* 0x0003800001037983 */ /* 0x000f280000300800 */
[----:B------:R-:W4:Y:S01]  /*ddca0*/  LDL.LU R12, [R1+0x2b10] ;  /* 0x002b1000010c7983 */ /* 0x000f220000300800 */
[----:B0-----:R-:W-:-:S05]  /*ddcb0*/  IMAD.WIDE R24, R13, 0x2, R16 ;  /* 0x000000020d187825 */ /* 0x001fca00078e0210 */
[----:B--2---:R0:W-:Y:S01]  /*ddcc0*/  @P3 STG.E.U16 desc[UR60][R24.64], R2 ;  /* 0x0000000218003986 */ /* 0x0041e2000c10153c */
[----:B------:R-:W-:Y:S01]  /*ddcd0*/  PRMT R21, R2, 0x7632, R21 ;  /* 0x0000763202157816 */ /* 0x000fe20000000015 */
[----:B0-----:R-:W-:Y:S02]  /*ddce0*/  IMAD.WIDE R24, R13, 0x2, R14 ;  /* 0x000000020d187825 */ /* 0x001fe400078e020e */
[----:B------:R-:W2:Y:S04]  /*ddcf0*/  LDL.LU R13, [R1+0xe4c] ;  /* 0x000e4c00010d7983 */ /* 0x000ea80000300800 */
[----:B------:R3:W-:Y:S02]  /*ddd00*/  @P1 STG.E.U16 desc[UR60][R24.64], R21 ;  /* 0x0000001518001986 */ /* 0x0007e4000c10153c */
[----:B---3--:R-:W-:-:S05]  /*ddd10*/  IMAD.WIDE R24, R19, 0x2, R16 ;  /* 0x0000000213187825 */ /* 0x008fca00078e0210 */
[----:B------:R0:W-:Y:S01]  /*ddd20*/  @P4 STG.E.U16 desc[UR60][R24.64], R4 ;  /* 0x0000000418004986 */ /* 0x0001e2000c10153c */
[----:B------:R-:W-:Y:S01]  /*ddd30*/  PRMT R21, R4, 0x7632, R21 ;  /* 0x0000763204157816 */ /* 0x000fe20000000015 */
[----:B0-----:R-:W-:Y:S02]  /*ddd40*/  IMAD.WIDE R24, R19, 0x2, R14 ;  /* 0x0000000213187825 */ /* 0x001fe400078e020e */
[----:B------:R-:W3:Y:S04]  /*ddd50*/  LDL.LU R19, [R1+0x370] ;  /* 0x0003700001137983 */ /* 0x000ee80000300800 */
[----:B------:R-:W3:Y:S04]  /*ddd60*/  LDL.LU R4, [R1+0xe50] ;  /* 0x000e500001047983 */ /* 0x000ee80000300800 */
[----:B------:R-:W3:Y:S01]  /*ddd70*/  LDL.LU R2, [R1+0x384] ;  /* 0x0003840001027983 */ /* 0x000ee20000300800 */
[----:B------:R-:W-:-:S03]  /*ddd80*/  IMAD.MOV.U32 R9, RZ, RZ, R10 ;  /* 0x000000ffff097224 */ /* 0x000fc600078e000a */
[----:B------:R-:W3:Y:S04]  /*ddd90*/  LDL.LU R10, [R1+0xe54] ;  /* 0x000e5400010a7983 */ /* 0x000ee80000300800 */
[----:B------:R-:W3:Y:S04]  /*ddda0*/  LDL.LU R27, [R1+0xe58] ;  /* 0x000e5800011b7983 */ /* 0x000ee80000300800 */
[----:B------:R-:W3:Y:S01]  /*dddb0*/  LDL.LU R28, [R1+0x388] ;  /* 0x00038800011c7983 */ /* 0x000ee20000300800 */
[C---:B------:R-:W-:Y:S02]  /*dddc0*/  LOP3.LUT P2, RZ, R0.reuse, 0x20, RZ, 0xc0, !PT ;  /* 0x0000002000ff7812 */ /* 0x040fe4000784c0ff */
[C---:B------:R-:W-:Y:S01]  /*dddd0*/  LOP3.LUT P5, RZ, R0.reuse, 0x40, RZ, 0xc0, !PT ;  /* 0x0000004000ff7812 */ /* 0x040fe200078ac0ff */
[----:B------:R-:W3:Y:S01]  /*ddde0*/  LDL.LU R29, [R1+0xe5c] ;  /* 0x000e5c00011d7983 */ /* 0x000ee20000300800 */
[----:B------:R-:W-:-:S02]  /*dddf0*/  LOP3.LUT P3, RZ, R0, 0x80, RZ, 0xc0, !PT ;  /* 0x0000008000ff7812 */ /* 0x000fc4000786c0ff */
[----:B------:R-:W-:-:S07]  /*dde00*/  LOP3.LUT P0, RZ, R20, 0x400000, RZ, 0xc0, !PT ;  /* 0x0040000014ff7812 */ /* 0x000fce000780c0ff */
[----:B------:R0:W-:Y:S01]  /*dde10*/  @P2 STG.E.U16 desc[UR60][R24.64], R21 ;  /* 0x0000001518002986 */ /* 0x0001e2000c10153c */
[----:B------:R-:W-:Y:S01]  /*dde20*/  LOP3.LUT P4, RZ, R20, 0x2000000, RZ, 0xc0, !PT ;  /* 0x0200000014ff7812 */ /* 0x000fe2000788c0ff */
[----:B0-----:R-:W-:Y:S01]  /*dde30*/  IMAD.WIDE R24, R8, 0x2, R16 ;  /* 0x0000000208187825 */ /* 0x001fe200078e0210 */
[----:B------:R-:W-:-:S04]  /*dde40*/  LOP3.LUT P1, RZ, R0, 0x100, RZ, 0xc0, !PT ;  /* 0x0000010000ff7812 */ /* 0x000fc8000782c0ff */
[----:B----4-:R0:W-:Y:S01]  /*dde50*/  @P5 STG.E.U16 desc[UR60][R24.64], R3 ;  /* 0x0000000318005986 */ /* 0x0101e2000c10153c */
[----:B------:R-:W-:Y:S01]  /*dde60*/  PRMT R21, R3, 0x7632, R21 ;  /* 0x0000763203157816 */ /* 0x000fe20000000015 */
[----:B0-----:R-:W-:Y:S02]  /*dde70*/  IMAD.WIDE R24, R8, 0x2, R14 ;  /* 0x0000000208187825 */ /* 0x001fe400078e020e */
[----:B------:R-:W4:Y:S04]  /*dde80*/  LDL.LU R8, [R1+0x378] ;  /* 0x0003780001087983 */ /* 0x000f280000300800 */
[----:B------:R2:W-:Y:S04]  /*dde90*/  @P3 STG.E.U16 desc[UR60][R24.64], R21 ;  /* 0x0000001518003986 */ /* 0x0005e8000c10153c */
[----:B------:R-:W4:Y:S01]  /*ddea0*/  LDL.LU R3, [R1+0xe60] ;  /* 0x000e600001037983 */ /* 0x000f220000300800 */
        /* <DEDUP_REMOVED lines=31> */
[----:B------:R-:W-:Y:S01]  /*de0a0*/  LOP3.LUT P6, RZ, R26, 0x1, RZ, 0xc0, !PT ;  /* 0x000000011aff7812 */ /* 0x000fe200078cc0ff */
[----:B------:R-:W-:-:S05]  /*de0b0*/  IMAD.MOV.U32 R26, RZ, RZ, R9 ;  /* 0x000000ffff1a7224 */ /* 0x000fca00078e0009 */
[----:B------:R-:W-:Y:S01]  /*de0c0*/  PRMT R21, R26, 0x7632, R21 ;  /* 0x000076321a157816 */ /* 0x000fe20000000015 */
[----:B0-----:R-:W-:Y:S01]  /*de0d0*/  IMAD.WIDE R24, R10, 0x2, R14 ;  /* 0x000000020a187825 */ /* 0x001fe200078e020e */
[----:B------:R-:W-:Y:S01]  /*de0e0*/  LOP3.LUT P3, RZ, R0, 0x1000, RZ, 0xc0, !PT ;  /* 0x0000100000ff7812 */ /* 0x000fe2000786c0ff */
[----:B------:R-:W3:Y:S04]  /*de0f0*/  LDL.LU R9, [R1+0xe68] ;  /* 0x000e680001097983 */ /* 0x000ee80000300800 */
[----:B------:R0:W-:Y:S01]  /*de100*/  @P6 STG.E.U16 desc[UR60][R24.64], R21 ;  /* 0x0000001518006986 */ /* 0x0001e2000c10153c */
[----:B------:R-:W-:Y:S02]  /*de110*/  LOP3.LUT P6, RZ, R22, 0x80000000, RZ, 0xc0, !PT ;  /* 0x8000000016ff7812 */ /* 0x000fe400078cc0ff */
[----:B------:R-:W-:Y:S01]  /*de120*/  LOP3.LUT P0, RZ, R0, 0x2000, RZ, 0xc0, !PT ;  /* 0x0000200000ff7812 */ /* 0x000fe2000780c0ff */
[----:B------:R-:W3:Y:S01]  /*de130*/  LDL.LU R10, [R1+0x3a0] ;  /* 0x0003a000010a7983 */ /* 0x000ee20000300800 */
        /* <DEDUP_REMOVED lines=8> */
[----:B----4-:R-:W-:-:S11]  /*de1c0*/  PRMT R21, R8, 0x7632, R21 ;  /* 0x0000763208157816 */ /* 0x010fd60000000015 */
[----:B------:R0:W-:Y:S01]  /*de1d0*/  @P6 STG.E.U16 desc[UR60][R24.64], R8 ;  /* 0x0000000818006986 */ /* 0x0001e2000c10153c */
[----:B------:R-:W-:Y:S01]  /*de1e0*/  LOP3.LUT P4, RZ, R20, 0x10000, RZ, 0xc0, !PT ;  /* 0x0001000014ff7812 */ /* 0x000fe2000788c0ff */
[----:B0-----:R-:W-:-:S05]  /*de1f0*/  IMAD.WIDE R24, R29, 0x2, R14 ;  /* 0x000000021d187825 */ /* 0x001fca00078e020e */
[----:B------:R0:W-:Y:S02]  /*de200*/  @P2 STG.E.U16 desc[UR60][R24.64], R21 ;  /* 0x0000001518002986 */ /* 0x0001e4000c10153c */
[----:B0-----:R-:W-:-:S05]  /*de210*/  IMAD.WIDE R24, R3, 0x2, R16 ;  /* 0x0000000203187825 */ /* 0x001fca00078e0210 */
[----:B--2---:R0:W-:Y:S01]  /*de220*/  @P3 STG.E.U16 desc[UR60][R24.64], R13 ;  /* 0x0000000d18003986 */ /* 0x0041e2000c10153c */
[----:B------:R-:W-:Y:S01]  /*de230*/  PRMT R21, R13, 0x7632, R21 ;  /* 0x000076320d157816 */ /* 0x000fe20000000015 */
[----:B0-----:R-:W-:Y:S02]  /*de240*/  IMAD.WIDE R24, R3, 0x2, R14 ;  /* 0x0000000203187825 */ /* 0x001fe400078e020e */
[----:B------:R-:W2:Y:S04]  /*de250*/  LDL.LU R3, [R1+0xe6c] ;  /* 0x000e6c0001037983 */ /* 0x000ea80000300800 */
[----:B------:R3:W-:Y:S02]  /*de260*/  @P0 STG.E.U16 desc[UR60][R24.64], R21 ;  /* 0x0000001518000986 */ /* 0x0007e4000c10153c */
[----:B---3--:R-:W-:-:S05]  /*de270*/  IMAD.WIDE R24, R19, 0x2, R16 ;  /* 0x0000000213187825 */ /* 0x008fca00078e0210 */
[----:B------:R0:W-:Y:S02]  /*de280*/  @P4 STG.E.U16 desc[UR60][R24.64], R4 ;  /* 0x0000000418004986 */ /* 0x0001e4000c10153c */
[----:B0-----:R-:W-:Y:S02]  /*de290*/  IMAD.WIDE R24, R19, 0x2, R14 ;  /* 0x0000000213187825 */ /* 0x001fe400078e020e */
[----:B------:R-:W3:Y:S04]  /*de2a0*/  LDL.LU R19, [R1+0x390] ;  /* 0x0003900001137983 */ /* 0x000ee80000300800 */
[----:B------:R-:W4:Y:S04]  /*de2b0*/  LDL.LU R13, [R1+0xe70] ;  /* 0x000e7000010d7983 */ /* 0x000f280000300800 */
[----:B------:R-:W4:Y:S04]  /*de2c0*/  LDL.LU R28, [R1+0x3a4] ;  /* 0x0003a400011c7983 */ /* 0x000f280000300800 */
[----:B------:R-:W4:Y:S01]  /*de2d0*/  LDL.LU R8, [R1+0xe74] ;  /* 0x000e740001087983 */ /* 0x000f220000300800 */
[----:B------:R-:W-:-:S03]  /*de2e0*/  PRMT R21, R4, 0x7632, R21 ;  /* 0x0000763204157816 */ /* 0x000fc60000000015 */
[----:B------:R-:W4:Y:S01]  /*de2f0*/  LDL.LU R4, [R1+0x394] ;  /* 0x0003940001047983 */ /* 0x000f220000300800 */
[----:B------:R-:W-:Y:S02]  /*de300*/  LOP3.LUT P6, RZ, R20, 0x400, RZ, 0xc0, !PT ;  /* 0x0000040014ff7812 */ /* 0x000fe400078cc0ff */
[----:B------:R-:W-:Y:S01]  /*de310*/  LOP3.LUT R22, R22, 0xfdffffff, RZ, 0xc0, !PT ;  /* 0xfdffffff16167812 */ /* 0x000fe200078ec0ff */
[----:B------:R-:W4:Y:S01]  /*de320*/  LDL.LU R26, [R1+0xe78] ;  /* 0x000e7800011a7983 */ /* 0x000f220000300800 */
[----:B------:R-:W-:Y:S02]  /*de330*/  LOP3.LUT P1, RZ, R20, 0x80000, RZ, 0xc0, !PT ;  /* 0x0008000014ff7812 */ /* 0x000fe4000782c0ff */
[C---:B------:R-:W-:Y:S01]  /*de340*/  LOP3.LUT P5, RZ, R0.reuse, 0x4000, RZ, 0xc0, !PT ;  /* 0x0000400000ff7812 */ /* 0x040fe200078ac0ff */
[----:B------:R-:W4:Y:S01]  /*de350*/  LDL.LU R27, [R1+0x3a8] ;  /* 0x0003a800011b7983 */ /* 0x000f220000300800 */
[----:B------:R-:W-:Y:S02]  /*de360*/  LOP3.LUT P3, RZ, R0, 0x8000, RZ, 0xc0, !PT ;  /* 0x0000800000ff7812 */ /* 0x000fe4000786c0ff */
[----:B------:R-:W-:Y:S01]  /*de370*/  LOP3.LUT P2, RZ, R20, 0x4000, RZ, 0xc0, !PT ;  /* 0x0000400014ff7812 */ /* 0x000fe2000784c0ff */
[----:B------:R-:W4:Y:S02]  /*de380*/  LDL.LU R29, [R1+0xe7c] ;  /* 0x000e7c00011d7983 */ /* 0x000f240000300800 */
[----:B------:R-:W-:-:S02]  /*de390*/  @P6 LOP3.LUT R22, R22, 0x2000000, RZ, 0xfc, !PT ;  /* 0x0200000016166812 */ /* 0x000fc400078efcff */
[----:B------:R-:W-:Y:S02]  /*de3a0*/  LOP3.LUT P6, RZ, R0, 0x100000, RZ, 0xc0, !PT ;  /* 0x0010000000ff7812 */ /* 0x000fe400078cc0ff */
[----:B------:R-:W-:Y:S01]  /*de3b0*/  LOP3.LUT R22, R22, 0xfbffffff, RZ, 0xc0, !PT ;  /* 0xfbffffff16167812 */ /* 0x000fe200078ec0ff */
[----:B------:R0:W-:Y:S10]  /*de3c0*/  @P1 STG.E.U16 desc[UR60][R24.64], R21 ;  /* 0x0000001518001986 */ /* 0x0001f4000c10153c */
[----:B------:R-:W-:-:S02]  /*de3d0*/  @P6 LOP3.LUT R22, R22, 0x4000000, RZ, 0xfc, !PT ;  /* 0x0400000016166812 */ /* 0x000fc400078efcff */
[----:B------:R-:W-:Y:S02]  /*de3e0*/  LOP3.LUT P6, RZ, R0, 0x40000, RZ, 0xc0, !PT ;  /* 0x0004000000ff7812 */ /* 0x000fe400078cc0ff */
[----:B------:R-:W-:Y:S02]  /*de3f0*/  LOP3.LUT R22, R22, 0xf7ffffff, RZ, 0xc0, !PT ;  /* 0xf7ffffff16167812 */ /* 0x000fe400078ec0ff */
[----:B------:R-:W-:Y:S02]  /*de400*/  LOP3.LUT P4, RZ, R20, 0x20000, RZ, 0xc0, !PT ;  /* 0x0002000014ff7812 */ /* 0x000fe4000788c0ff */
[----:B------:R-:W-:-:S07]  /*de410*/  LOP3.LUT P0, RZ, R0, 0x10000, RZ, 0xc0, !PT ;  /* 0x0001000000ff7812 */ /* 0x000fce000780c0ff */
[----:B------:R-:W-:Y:S02]  /*de420*/  @P6 LOP3.LUT R22, R22, 0x8000000, RZ, 0xfc, !PT ;  /* 0x0800000016166812 */ /* 0x000fe400078efcff */
[----:B------:R-:W-:Y:S01]  /*de430*/  LOP3.LUT P6, RZ, R20, 0x8000, RZ, 0xc0, !PT ;  /* 0x0000800014ff7812 */ /* 0x000fe200078cc0ff */
[----:B0-----:R-:W-:-:S05]  /*de440*/  IMAD.WIDE R24, R9, 0x2, R16 ;  /* 0x0000000209187825 */ /* 0x001fca00078e0210 */
[----:B------:R0:W-:Y:S01]  /*de450*/  @P5 STG.E.U16 desc[UR60][R24.64], R10 ;  /* 0x0000000a18005986 */ /* 0x0001e2000c10153c */
[----:B------:R-:W-:Y:S01]  /*de460*/  PRMT R21, R10, 0x7632, R21 ;  /* 0x000076320a157816 */ /* 0x000fe20000000015 */
[----:B0-----:R-:W-:Y:S02]  /*de470*/  IMAD.WIDE R24, R9, 0x2, R14 ;  /* 0x0000000209187825 */ /* 0x001fe400078e020e */
[----:B------:R-:W4:Y:S04]  /*de480*/  LDL.LU R9, [R1+0x398] ;  /* 0x0003980001097983 */ /* 0x000f280000300800 */
[----:B------:R2:W-:Y:S01]  /*de490*/  @P3 STG.E.U16 desc[UR60][R24.64], R21 ;  /* 0x0000001518003986 */ /* 0x0005e2000c10153c */
[----:B------:R-:W-:Y:S02]  /*de4a0*/  LOP3.LUT P5, RZ, R0, 0x20000, RZ, 0xc0, !PT ;  /* 0x0002000000ff7812 */ /* 0x000fe400078ac0ff */
[----:B------:R-:W-:Y:S01]  /*de4b0*/  LOP3.LUT R22, R22, 0xefffffff, RZ, 0xc0, !PT ;  /* 0xefffffff16167812 */ /* 0x000fe200078ec0ff */
[----:B------:R-:W4:Y:S03]  /*de4c0*/  LDL.LU R10, [R1+0xe80] ;  /* 0x000e8000010a7983 */ /* 0x000f260000300800 */
[----:B------:R-:W-:-:S02]  /*de4d0*/  @P6 LOP3.LUT R22, R22, 0x10000000, RZ, 0xfc, !PT ;  /* 0x1000000016166812 */ /* 0x000fc400078efcff */
        /* <DEDUP_REMOVED lines=14> */
[----:B------:R-:W3:Y:S01]  /*de5c0*/  LDL.LU R28, [R1+0xe88] ;  /* 0x000e8800011c7983 */ /* 0x000ee20000300800 */
[----:B0-----:R-:W-:Y:S01]  /*de5d0*/  IMAD.WIDE R24, R8, 0x2, R16 ;  /* 0x0000000208187825 */ /* 0x001fe200078e0210 */
[----:B------:R-:W-:-:S04]  /*de5e0*/  PRMT R21, R4, 0x7632, R21 ;  /* 0x0000763204157816 */ /* 0x000fc80000000015 */
[----:B------:R0:W-:Y:S02]  /*de5f0*/  @P6 STG.E.U16 desc[UR60][R24.64], R4 ;  /* 0x0000000418006986 */ /* 0x0001e4000c10153c */
[----:B0-----:R-:W-:Y:S02]  /*de600*/  IMAD.WIDE R24, R8, 0x2, R14 ;  /* 0x0000000208187825 */ /* 0x001fe400078e020e */
[----:B------:R-:W3:Y:S04]  /*de610*/  LDL.LU R8, [R1+0x3c0] ;  /* 0x0003c00001087983 */ /* 0x000ee80000300800 */
[----:B------:R-:W3:Y:S01]  /*de620*/  LDL.LU R4, [R1+0x2b04] ;  /* 0x002b040001047983 */ /* 0x000ee20000300800 */
[----:B------:R-:W-:-:S13]  /*de630*/  LOP3.LUT P6, RZ, R22, 0x10000000, RZ, 0xc0, !PT ;  /* 0x1000000016ff7812 */ /* 0x000fda00078cc0ff */
        /* <DEDUP_REMOVED lines=15> */
[----:B0-----:R-:W-:Y:S01]  /*de730*/  IMAD.WIDE R24, R29, 0x2, R14 ;  /* 0x000000021d187825 */ /* 0x001fe200078e020e */
[----:B------:R-:W-:Y:S01]  /*de740*/  LOP3.LUT P4, RZ, R20, 0x100, RZ, 0xc0, !PT ;  /* 0x0000010014ff7812 */ /* 0x000fe2000788c0ff */
[----:B------:R-:W3:Y:S04]  /*de750*/  LDL.LU R9, [R1+0xe8c] ;  /* 0x000e8c0001097983 */ /* 0x000ee80000300800 */
[----:B------:R0:W-:Y:S02]  /*de760*/  @P1 STG.E.U16 desc[UR60][R24.64], R21 ;  /* 0x0000001518001986 */ /* 0x0001e4000c10153c */
[----:B0-----:R-:W-:-:S05]  /*de770*/  IMAD.WIDE R24, R10, 0x2, R16 ;  /* 0x000000020a187825 */ /* 0x001fca00078e0210 */
[----:B--2---:R0:W-:Y:S01]  /*de780*/  @P3 STG.E.U16 desc[UR60][R24.64], R3 ;  /* 0x0000000318003986 */ /* 0x0041e2000c10153c */
[----:B------:R-:W-:Y:S01]  /*de790*/  PRMT R21, R3, 0x7632, R21 ;  /* 0x0000763203157816 */ /* 0x000fe20000000015 */
[----:B0-----:R-:W-:Y:S02]  /*de7a0*/  IMAD.WIDE R24, R10, 0x2, R14 ;  /* 0x000000020a187825 */ /* 0x001fe400078e020e */
[----:B------:R-:W2:Y:S04]  /*de7b0*/  LDL.LU R3, [R1+0x3b0] ;  /* 0x0003b00001037983 */ /* 0x000ea80000300800 */
[----:B------:R4:W-:Y:S02]  /*de7c0*/  @P2 STG.E.U16 desc[UR60][R24.64], R21 ;  /* 0x0000001518002986 */ /* 0x0009e4000c10153c */
[----:B----4-:R-:W-:-:S05]  /*de7d0*/  IMAD.WIDE R24, R13, 0x2, R16 ;  /* 0x000000020d187825 */ /* 0x010fca00078e0210 */
[----:B---3--:R0:W-:Y:S01]  /*de7e0*/  @P4 STG.E.U16 desc[UR60][R24.64], R4 ;  /* 0x0000000418004986 */ /* 0x0081e2000c10153c */
[----:B------:R-:W-:-:S03]  /*de7f0*/  PRMT R21, R4, 0x7632, R21 ;  /* 0x0000763204157816 */ /* 0x000fc60000000015 */
[----:B0-----:R-:W3:Y:S01]  /*de800*/  LDL.LU R4, [R1+0x2b00] ;  /* 0x002b000001047983 */ /* 0x001ee20000300800 */
[----:B------:R-:W-:-:S03]  /*de810*/  IMAD.WIDE R24, R13, 0x2, R14 ;  /* 0x000000020d187825 */ /* 0x000fc600078e020e */
[----:B------:R-:W4:Y:S04]  /*de820*/  LDL.LU R13, [R1+0xe90] ;  /* 0x000e9000010d7983 */ /* 0x000f280000300800 */
[----:B------:R-:W4:Y:S04]  /*de830*/  LDL.LU R29, [R1+0x3c4] ;  /* 0x0003c400011d7983 */ /* 0x000f280000300800 */
[----:B------:R-:W4:Y:S01]  /*de840*/  LDL.LU R10, [R1+0xe94] ;  /* 0x000e9400010a7983 */ /* 0x000f220000300800 */
[----:B------:R-:W-:Y:S02]  /*de850*/  LOP3.LUT P6, RZ, R20, 0x4, RZ, 0xc0, !PT ;  /* 0x0000000414ff7812 */ /* 0x000fe400078cc0ff */
[----:B------:R-:W-:Y:S01]  /*de860*/  LOP3.LUT R22, R22, 0xffdfffff, RZ, 0xc0, !PT ;  /* 0xffdfffff16167812 */ /* 0x000fe200078ec0ff */
[----:B------:R-:W4:Y:S01]  /*de870*/  LDL.LU R26, [R1+0xe98] ;  /* 0x000e9800011a7983 */ /* 0x000f220000300800 */
[----:B------:R-:W-:-:S02]  /*de880*/  LOP3.LUT P0, RZ, R20, 0x800, RZ, 0xc0, !PT ;  /* 0x0000080014ff7812 */ /* 0x000fc4000780c0ff */
[----:B------:R-:W-:Y:S01]  /*de890*/  LOP3.LUT P5, RZ, R0, 0x2000000, RZ, 0xc0, !PT ;  /* 0x0200000000ff7812 */ /* 0x000fe200078ac0ff */
[----:B------:R-:W4:Y:S06]  /*de8a0*/  LDL.LU R27, [R1+0xe9c] ;  /* 0x000e9c00011b7983 */ /* 0x000f2c0000300800 */
[----:B------:R-:W-:-:S04]  /*de8b0*/  @P6 LOP3.LUT R22, R22, 0x200000, RZ, 0xfc, !PT ;  /* 0x0020000016166812 */ /* 0x000fc800078efcff */
[----:B------:R-:W-:Y:S01]  /*de8c0*/  LOP3.LUT R22, R22, 0xffbfffff, RZ, 0xc0, !PT ;  /* 0xffbfffff16167812 */ /* 0x000fe200078ec0ff */
[----:B------:R0:W-:Y:S01]  /*de8d0*/  @P0 STG.E.U16 desc[UR60][R24.64], R21 ;  /* 0x0000001518000986 */ /* 0x0001e2000c10153c */
[----:B------:R-:W-:Y:S02]  /*de8e0*/  LOP3.LUT P3, RZ, R0, 0x8000000, RZ, 0xc0, !PT ;  /* 0x0800000000ff7812 */ /* 0x000fe4000786c0ff */
[----:B------:R-:W-:Y:S01]  /*de8f0*/  LOP3.LUT P1, RZ, R20, 0x40, RZ, 0xc0, !PT ;  /* 0x0000004014ff7812 */ /* 0x000fe2000782c0ff */
[----:B0-----:R-:W-:Y:S01]  /*de900*/  IMAD.WIDE R24, R28, 0x2, R16 ;  /* 0x000000021c187825 */ /* 0x001fe200078e0210 */
[----:B------:R-:W-:-:S04]  /*de910*/  PRMT R21, R8, 0x7632, R21 ;  /* 0x0000763208157816 */ /* 0x000fc80000000015 */
[----:B------:R0:W-:Y:S01]  /*de920*/  @P5 STG.E.U16 desc[UR60][R24.64], R8 ;  /* 0x0000000818005986 */ /* 0x0001e2000c10153c */
[----:B------:R-:W-:Y:S01]  /*de930*/  LOP3.LUT P4, RZ, R20, 0x200, RZ, 0xc0, !PT ;  /* 0x0000020014ff7812 */ /* 0x000fe2000788c0ff */
[----:B0-----:R-:W-:Y:S01]  /*de940*/  IMAD.WIDE R24, R28, 0x2, R14 ;  /* 0x000000021c187825 */ /* 0x001fe200078e020e */
[C---:B------:R-:W-:Y:S01]  /*de950*/  LOP3.LUT P2, RZ, R0.reuse, 0x10000000, RZ, 0xc0, !PT ;  /* 0x1000000000ff7812 */ /* 0x040fe2000784c0ff */
[----:B------:R-:W4:Y:S04]  /*de960*/  LDL.LU R28, [R1+0x3b8] ;  /* 0x0003b800011c7983 */ /* 0x000f280000300800 */
[----:B------:R0:W-:Y:S01]  /*de970*/  @P3 STG.E.U16 desc[UR60][R24.64], R21 ;  /* 0x0000001518003986 */ /* 0x0001e2000c10153c */
[----:B------:R-:W-:-:S03]  /*de980*/  LOP3.LUT P5, RZ, R0, 0x80000000, RZ, 0xc0, !PT ;  /* 0x8000000000ff7812 */ /* 0x000fc600078ac0ff */
        /* <DEDUP_REMOVED lines=8> */
[----:B---3--:R-:W-:-:S13]  /*dea10*/  LOP3.LUT P6, RZ, R4, 0x4, RZ, 0xc0, !PT ;  /* 0x0000000404ff7812 */ /* 0x008fda00078cc0ff */
[----:B------:R-:W-:Y:S02]  /*dea20*/  @P6 LOP3.LUT R22, R22, 0x400000, RZ, 0xfc, !PT ;  /* 0x0040000016166812 */ /* 0x000fe400078efcff */
[----:B------:R-:W-:Y:S02]  /*dea30*/  LOP3.LUT P6, RZ, R4, 0x1, RZ, 0xc0, !PT ;  /* 0x0000000104ff7812 */ /* 0x000fe400078cc0ff */
[----:B------:R-:W-:-:S11]  /*dea40*/  LOP3.LUT R22, R22, 0xff7fffff, RZ, 0xc0, !PT ;  /* 0xff7fffff16167812 */ /* 0x000fd600078ec0ff */
[----:B------:R-:W-:Y:S02]  /*dea50*/  @P6 LOP3.LUT R22, R22, 0x800000, RZ, 0xfc, !PT ;  /* 0x0080000016166812 */ /* 0x000fe400078efcff */
[----:B------:R-:W-:Y:S01]  /*dea60*/  LOP3.LUT P6, RZ, R20, 0x80, RZ, 0xc0, !PT ;  /* 0x0000008014ff7812 */ /* 0x000fe200078cc0ff */
[----:B----4-:R-:W-:Y:S01]  /*dea70*/  IMAD.WIDE R24, R13, 0x2, R16 ;  /* 0x000000020d187825 */ /* 0x010fe200078e0210 */
[----:B------:R-:W-:Y:S02]  /*dea80*/  LOP3.LUT R22, R22, 0xfeffffff, RZ, 0xc0, !PT ;  /* 0xfeffffff16167812 */ /* 0x000fe400078ec0ff */
[----:B------:R-:W-:Y:S02]  /*dea90*/  PRMT R21, R29, 0x7632, R21 ;  /* 0x000076321d157816 */ /* 0x000fe40000000015 */
[----:B------:R0:W-:Y:S07]  /*deaa0*/  @P2 STG.E.U16 desc[UR60][R24.64], R29 ;  /* 0x0000001d18002986 */ /* 0x0001ee000c10153c */
[----:B------:R-:W-:-:S02]  /*deab0*/  @P6 LOP3.LUT R22, R22, 0x1000000, RZ, 0xfc, !PT ;  /* 0x0100000016166812 */ /* 0x000fc400078efcff */
[----:B------:R-:W-:Y:S01]  /*deac0*/  LOP3.LUT P6, RZ, R20, 0x10, RZ, 0xc0, !PT ;  /* 0x0000001014ff7812 */ /* 0x000fe200078cc0ff */
[----:B0-----:R-:W-:Y:S02]  /*dead0*/  IMAD.WIDE R24, R13, 0x2, R14 ;  /* 0x000000020d187825 */ /* 0x001fe400078e020e */
[----:B------:R-:W3:Y:S04]  /*deae0*/  LDL.LU R13, [R1+0x3bc] ;  /* 0x0003bc00010d7983 */ /* 0x000ee80000300800 */
[----:B------:R0:W-:Y:S04]  /*deaf0*/  @P5 STG.E.U16 desc[UR60][R24.64], R21 ;  /* 0x0000001518005986 */ /* 0x0001e8000c10153c */
[----:B------:R-:W4:Y:S01]  /*deb00*/  LDL.LU R29, [R1+0xea8] ;  /* 0x000ea800011d7983 */ /* 0x000f220000300800 */
[----:B0-----:R-:W-:Y:S01]  /*deb10*/  IMAD.WIDE R24, R10, 0x2, R16 ;  /* 0x000000020a187825 */ /* 0x001fe200078e0210 */
[----:B------:R-:W-:-:S04]  /*deb20*/  PRMT R21, R19, 0x7632, R21 ;  /* 0x0000763213157816 */ /* 0x000fc80000000015 */
[----:B------:R0:W-:Y:S02]  /*deb30*/  @P6 STG.E.U16 desc[UR60][R24.64], R19 ;  /* 0x0000001318006986 */ /* 0x0001e4000c10153c */
[----:B0-----:R-:W-:Y:S02]  /*deb40*/  IMAD.WIDE R24, R10, 0x2, R14 ;  /* 0x000000020a187825 */ /* 0x001fe400078e020e */
[----:B------:R-:W4:Y:S04]  /*deb50*/  LDL.LU R10, [R1+0x3e0] ;  /* 0x0003e000010a7983 */ /* 0x000f280000300800 */
[----:B------:R-:W2:Y:S01]  /*deb60*/  LDL.LU R19, [R1+0x2afc] ;  /* 0x002afc0001137983 */ /* 0x000ea20000300800 */
[----:B------:R-:W-:-:S13]  /*deb70*/  LOP3.LUT P6, RZ, R22, 0x1000000, RZ, 0xc0, !PT ;  /* 0x0100000016ff7812 */ /* 0x000fda00078cc0ff */
[----:B------:R0:W-:Y:S01]  /*deb80*/  @P6 STG.E.U16 desc[UR60][R24.64], R21 ;  /* 0x0000001518006986 */ /* 0x0001e2000c10153c */
[----:B------:R-:W-:Y:S01]  /*deb90*/  LOP3.LUT P6, RZ, R22, 0x800000, RZ, 0xc0, !PT ;  /* 0x0080000016ff7812 */ /* 0x000fe200078cc0ff */
[----:B0-----:R-:W-:Y:S01]  /*deba0*/  IMAD.WIDE R24, R26, 0x2, R16 ;  /* 0x000000021a187825 */ /* 0x001fe200078e0210 */
[----:B------:R-:W-:Y:S02]  /*debb0*/  LOP3.LUT P0, RZ, R20, 0x20, RZ, 0xc0, !PT ;  /* 0x0000002014ff7812 */ /* 0x000fe4000780c0ff */
[C---:B------:R-:W-:Y:S02]  /*debc0*/  LOP3.LUT P3, RZ, R4.reuse, 0x10, RZ, 0xc0, !PT ;  /* 0x0000001004ff7812 */ /* 0x040fe4000786c0ff */
[----:B------:R-:W-:Y:S02]  /*debd0*/  LOP3.LUT P1, RZ, R4, 0x40, RZ, 0xc0, !PT ;  /* 0x0000004004ff7812 */ /* 0x000fe4000782c0ff */
[C---:B------:R-:W-:Y:S02]  /*debe0*/  LOP3.LUT P4, RZ, R20.reuse, 0x1, RZ, 0xc0, !PT ;  /* 0x0000000114ff7812 */ /* 0x040fe4000788c0ff */
[----:B------:R-:W-:-:S03]  /*debf0*/  LOP3.LUT P2, RZ, R20, 0x8, RZ, 0xc0, !PT ;  /* 0x0000000814ff7812 */ /* 0x000fc6000784c0ff */
[----:B--2---:R0:W-:Y:S01]  /*dec00*/  @P6 STG.E.U16 desc[UR60][R24.64], R19 ;  /* 0x0000001318006986 */ /* 0x0041e2000c10153c */
[----:B------:R-:W-:Y:S02]  /*dec10*/  LOP3.LUT P6, RZ, R22, 0x400000, RZ, 0xc0, !PT ;  /* 0x0040000016ff7812 */ /* 0x000fe400078cc0ff */
[----:B------:R-:W-:Y:S01]  /*dec20*/  PRMT R21, R19, 0x7632, R21 ;  /* 0x0000763213157816 */ /* 0x000fe20000000015 */
[----:B0-----:R-:W-:Y:S01]  /*dec30*/  IMAD.WIDE R24, R26, 0x2, R14 ;  /* 0x000000021a187825 */ /* 0x001fe200078e020e */
[----:B------:R-:W2:Y:S09]  /*dec40*/  LDL.LU R19, [R1+0x2af8] ;  /* 0x002af80001137983 */ /* 0x000eb20000300800 */
[----:B------:R0:W-:Y:S01]  /*dec50*/  @P6 STG.E.U16 desc[UR60][R24.64], R21 ;  /* 0x0000001518006986 */ /* 0x0001e2000c10153c */
[----:B------:R-:W-:Y:S01]  /*dec60*/  LOP3.LUT P6, RZ, R22, 0x200000, RZ, 0xc0, !PT ;  /* 0x0020000016ff7812 */ /* 0x000fe200078cc0ff */
[----:B0-----:R-:W-:Y:S01]  /*dec70*/  IMAD.WIDE R24, R27, 0x2, R16 ;  /* 0x000000021b187825 */ /* 0x001fe200078e0210 */
[----:B------:R-:W-:-:S11]  /*dec80*/  PRMT R21, R28, 0x7632, R21 ;  /* 0x000076321c157816 */ /* 0x000fd60000000015 */
[----:B------:R0:W-:Y:S02]  /*dec90*/  @P6 STG.E.U16 desc[UR60][R24.64], R28 ;  /* 0x0000001c18006986 */ /* 0x0001e4000c10153c */
[----:B0-----:R-:W-:-:S05]  /*deca0*/  IMAD.WIDE R24, R27, 0x2, R14 ;  /* 0x000000021b187825 */ /* 0x001fca00078e020e */
[----:B------:R0:W-:Y:S02]  /*decb0*/  @P0 STG.E.U16 desc[UR60][R24.64], R21 ;  /* 0x0000001518000986 */ /* 0x0001e4000c10153c */
[----:B0-----:R-:W-:Y:S01]  /*decc0*/  IMAD.WIDE R24, R8, 0x2, R16 ;  /* 0x0000000208187825 */ /* 0x001fe200078e0210 */
[----:B------:R-:W-:-:S04]  /*decd0*/  PRMT R21, R9, 0x7632, R21 ;  /* 0x0000763209157816 */ /* 0x000fc80000000015 */
[----:B------:R0:W-:Y:S02]  /*dece0*/  @P3 STG.E.U16 desc[UR60][R24.64], R9 ;  /* 0x0000000918003986 */ /* 0x0001e4000c10153c */
[----:B0-----:R-:W-:-:S05]  /*decf0*/  IMAD.WIDE R24, R8, 0x2, R14 ;  /* 0x0000000208187825 */ /* 0x001fca00078e020e */
[----:B------:R0:W-:Y:S02]  /*ded00*/  @P1 STG.E.U16 desc[UR60][R24.64], R21 ;  /* 0x0000001518001986 */ /* 0x0001e4000c10153c */
[----:B0-----:R-:W-:-:S05]  /*ded10*/  IMAD.WIDE R24, R3, 0x2, R16 ;  /* 0x0000000203187825 */ /* 0x001fca00078e0210 */
[----:B---3--:R0:W-:Y:S01]  /*ded20*/  @P4 STG.E.U16 desc[UR60][R24.64], R13 ;  /* 0x0000000d18004986 */ /* 0x0081e2000c10153c */
[----:B------:R-:W-:Y:S01]  /*ded30*/  LOP3.LUT P4, RZ, R20, 0x2, RZ, 0xc0, !PT ;  /* 0x0000000214ff7812 */ /* 0x000fe2000788c0ff */
[----:B------:R-:W-:Y:S02]  /*ded40*/  IMAD.WIDE R20, R3, 0x2, R14 ;  /* 0x0000000203147825 */ /* 0x000fe400078e020e */
[----:B------:R-:W3:Y:S04]  /*ded50*/  LDL.LU R3, [R1+0xeac] ;  /* 0x000eac0001037983 */ /* 0x000ee80000300800 */
[----:B0-----:R-:W3:Y:S01]  /*ded60*/  LDL.LU R24, [R1+0x3d0] ;  /* 0x0003d00001187983 */ /* 0x001ee20000300800 */
[----:B------:R-:W-:-:S03]  /*ded70*/  PRMT R23, R13, 0x7632, R23 ;  /* 0x000076320d177816 */ /* 0x000fc60000000017 */
[----:B------:R-:W3:Y:S04]  /*ded80*/  LDL.LU R13, [R1+0xeb0] ;  /* 0x000eb000010d7983 */ /* 0x000ee80000300800 */
[----:B------:R-:W3:Y:S04]  /*ded90*/  LDL.LU R8, [R1+0x3e4] ;  /* 0x0003e40001087983 */ /* 0x000ee80000300800 */
[----:B------:R-:W3:Y:S04]  /*deda0*/  LDL.LU R9, [R1+0xeb4] ;  /* 0x000eb40001097983 */ /* 0x000ee80000300800 */
[----:B------:R-:W3:Y:S04]  /*dedb0*/  LDL.LU R25, [R1+0x3d4] ;  /* 0x0003d40001197983 */ /* 0x000ee80000300800 */
[----:B------:R-:W3:Y:S04]  /*dedc0*/  LDL.LU R26, [R1+0xeb8] ;  /* 0x000eb800011a7983 */ /* 0x000ee80000300800 */
[----:B------:R-:W3:Y:S01]  /*dedd0*/  LDL.LU R27, [R1+0x3e8] ;  /* 0x0003e800011b7983 */ /* 0x000ee20000300800 */
[----:B------:R-:W-:-:S02]  /*dede0*/  LOP3.LUT P5, RZ, R4, 0x80, RZ, 0xc0, !PT ;  /* 0x0000008004ff7812 */ /* 0x000fc400078ac0ff */
[----:B------:R-:W-:Y:S01]  /*dedf0*/  LOP3.LUT P3, RZ, R4, 0x400, RZ, 0xc0, !PT ;  /* 0x0000040004ff7812 */ /* 0x000fe2000786c0ff */
        /* <DEDUP_REMOVED lines=9> */
[----:B------:R-:W-:-:S02]  /*dee90*/  LOP3.LUT P1, RZ, R4, 0x800, RZ, 0xc0, !PT ;  /* 0x0000080004ff7812 */ /* 0x000fc4000782c0ff */
[----:B--2---:R-:W-:Y:S01]  /*deea0*/  LOP3.LUT P0, RZ, R19, 0x40000000, RZ, 0xc0, !PT ;  /* 0x4000000013ff7812 */ /* 0x004fe2000780c0ff */
[----:B---3--:R-:W-:-:S12]  /*deeb0*/  IMAD.WIDE R20, R3, 0x2, R16 ;  /* 0x0000000203147825 */ /* 0x008fd800078e0210 */
[----:B------:R0:W-:Y:S02]  /*deec0*/  @P0 STG.E.U16 desc[UR60][R20.64], R24 ;  /* 0x0000001814000986 */ /* 0x0001e4000c10153c */
[----:B0-----:R-:W-:Y:S02]  /*deed0*/  IMAD.WIDE R20, R3, 0x2, R14 ;  /* 0x0000000203147825 */ /* 0x001fe400078e020e */
[----:B------:R-:W2:Y:S01]  /*deee0*/  LDL.LU R3, [R1+0x3ec] ;  /* 0x0003ec0001037983 */ /* 0x000ea20000300800 */
[----:B------:R-:W-:-:S05]  /*deef0*/  PRMT R23, R24, 0x7632, R23 ;  /* 0x0000763218177816 */ /* 0x000fca0000000017 */
        /* <DEDUP_REMOVED lines=15> */
[C---:B------:R-:W-:Y:S02]  /*deff0*/  LOP3.LUT P6, RZ, R19.reuse, 0x80000000, RZ, 0xc0, !PT ;  /* 0x8000000013ff7812 */ /* 0x040fe400078cc0ff */
        /* <DEDUP_REMOVED lines=11> */
[----:B0-----:R-:W-:Y:S01]  /*df0b0*/  IMAD.WIDE R20, R9, 0x2, R14 ;  /* 0x0000000209147825 */ /* 0x001fe200078e020e */
[----:B------:R-:W-:Y:S01]  /*df0c0*/  LOP3.LUT P3, RZ, R4, 0x40000, RZ, 0xc0, !PT ;  /* 0x0004000004ff7812 */ /* 0x000fe2000786c0ff */
[----:B------:R-:W3:Y:S08]  /*df0d0*/  LDL.LU R9, [R1+0x400] ;  /* 0x0004000001097983 */ /* 0x000ef00000300800 */
        /* <DEDUP_REMOVED lines=11> */
[----:B------:R0:W-:Y:S02]  /*df190*/  @P6 STG.E.U16 desc[UR60][R20.64], R29 ;  /* 0x0000001d14006986 */ /* 0x0001e4000c10153c */
[----:B0-----:R-:W-:-:S05]  /*df1a0*/  IMAD.WIDE R20, R28, 0x2, R14 ;  /* 0x000000021c147825 */ /* 0x001fca00078e020e */
[----:B------:R0:W-:Y:S02]  /*df1b0*/  @P2 STG.E.U16 desc[UR60][R20.64], R23 ;  /* 0x0000001714002986 */ /* 0x0001e4000c10153c */
[----:B0-----:R-:W-:Y:S01]  /*df1c0*/  IMAD.WIDE R20, R10, 0x2, R16 ;  /* 0x000000020a147825 */ /* 0x001fe200078e0210 */
[----:B------:R-:W-:Y:S02]  /*df1d0*/  LOP3.LUT P0, RZ, R4, 0x200000, RZ, 0xc0, !PT ;  /* 0x0020000004ff7812 */ /* 0x000fe4000780c0ff */
[----:B------:R-:W-:Y:S02]  /*df1e0*/  LOP3.LUT P4, RZ, R19, 0x1000000, RZ, 0xc0, !PT ;  /* 0x0100000013ff7812 */ /* 0x000fe4000788c0ff */
[----:B--2---:R0:W-:Y:S01]  /*df1f0*/  @P3 STG.E.U16 desc[UR60][R20.64], R3 ;  /* 0x0000000314003986 */ /* 0x0041e2000c10153c */
[----:B------:R-:W-:Y:S01]  /*df200*/  PRMT R23, R3, 0x7632, R23 ;  /* 0x0000763203177816 */ /* 0x000fe20000000017 */
[----:B0-----:R-:W-:Y:S02]  /*df210*/  IMAD.WIDE R20, R10, 0x2, R14 ;  /* 0x000000020a147825 */ /* 0x001fe400078e020e */
[----:B------:R-:W2:Y:S04]  /*df220*/  LDL.LU R10, [R1+0xecc] ;  /* 0x000ecc00010a7983 */ /* 0x000ea80000300800 */
[----:B------:R-:W4:Y:S04]  /*df230*/  LDL.LU R3, [R1+0x3f0] ;  /* 0x0003f00001037983 */ /* 0x000f280000300800 */
[----:B------:R3:W-:Y:S02]  /*df240*/  @P0 STG.E.U16 desc[UR60][R20.64], R23 ;  /* 0x0000001714000986 */ /* 0x0007e4000c10153c */
[----:B---3--:R-:W-:Y:S01]  /*df250*/  IMAD.WIDE R20, R13, 0x2, R16 ;  /* 0x000000020d147825 */ /* 0x008fe200078e0210 */
[----:B------:R-:W-:-:S04]  /*df260*/  PRMT R23, R2, 0x7632, R23 ;  /* 0x0000763202177816 */ /* 0x000fc80000000017 */
[----:B------:R0:W-:Y:S02]  /*df270*/  @P4 STG.E.U16 desc[UR60][R20.64], R2 ;  /* 0x0000000214004986 */ /* 0x0001e4000c10153c */
[----:B0-----:R-:W-:Y:S02]  /*df280*/  IMAD.WIDE R20, R13, 0x2, R14 ;  /* 0x000000020d147825 */ /* 0x001fe400078e020e */
[----:B------:R-:W3:Y:S04]  /*df290*/  LDL.LU R2, [R1+0x2af4] ;  /* 0x002af40001027983 */ /* 0x000ee80000300800 */
[----:B------:R-:W3:Y:S04]  /*df2a0*/  LDL.LU R13, [R1+0xed0] ;  /* 0x000ed000010d7983 */ /* 0x000ee80000300800 */
[----:B------:R-:W3:Y:S04]  /*df2b0*/  LDL.LU R27, [R1+0x404] ;  /* 0x00040400011b7983 */ /* 0x000ee80000300800 */
[----:B------:R-:W3:Y:S04]  /*df2c0*/  LDL.LU R28, [R1+0xed4] ;  /* 0x000ed400011c7983 */ /* 0x000ee80000300800 */
[----:B------:R-:W3:Y:S04]  /*df2d0*/  LDL.LU R24, [R1+0x3f4] ;  /* 0x0003f40001187983 */ /* 0x000ee80000300800 */
[----:B------:R-:W3:Y:S04]  /*df2e0*/  LDL.LU R25, [R1+0xed8] ;  /* 0x000ed80001197983 */ /* 0x000ee80000300800 */
[----:B------:R-:W3:Y:S01]  /*df2f0*/  LDL.LU R26, [R1+0x408] ;  /* 0x00040800011a7983 */ /* 0x000ee20000300800 */
[----:B------:R-:W-:-:S02]  /*df300*/  LOP3.LUT P1, RZ, R19, 0x8000000, RZ, 0xc0, !PT ;  /* 0x0800000013ff7812 */ /* 0x000fc4000782c0ff */
[C---:B------:R-:W-:Y:S01]  /*df310*/  LOP3.LUT P5, RZ, R4.reuse, 0x400000, RZ, 0xc0, !PT ;  /* 0x0040000004ff7812 */ /* 0x040fe200078ac0ff */
[----:B------:R-:W3:Y:S01]  /*df320*/  LDL.LU R29, [R1+0xedc] ;  /* 0x000edc00011d7983 */ /* 0x000ee20000300800 */
[----:B------:R-:W-:Y:S02]  /*df330*/  LOP3.LUT P3, RZ, R4, 0x1000000, RZ, 0xc0, !PT ;  /* 0x0100000004ff7812 */ /* 0x000fe4000786c0ff */
[----:B------:R-:W-:-:S07]  /*df340*/  LOP3.LUT P2, RZ, R19, 0x400000, RZ, 0xc0, !PT ;  /* 0x0040000013ff7812 */ /* 0x000fce000784c0ff */
[----:B------:R0:W-:Y:S02]  /*df350*/  @P1 STG.E.U16 desc[UR60][R20.64], R23 ;  /* 0x0000001714001986 */ /* 0x0001e4000c10153c */
[----:B0-----:R-:W-:-:S05]  /*df360*/  IMAD.WIDE R20, R8, 0x2, R16 ;  /* 0x0000000208147825 */ /* 0x001fca00078e0210 */
[----:B------:R0:W-:Y:S01]  /*df370*/  @P5 STG.E.U16 desc[UR60][R20.64], R9 ;  /* 0x0000000914005986 */ /* 0x0001e2000c10153c */
[----:B------:R-:W-:Y:S01]  /*df380*/  PRMT R23, R9, 0x7632, R23 ;  /* 0x0000763209177816 */ /* 0x000fe20000000017 */
[----:B0-----:R-:W-:Y:S02]  /*df390*/  IMAD.WIDE R20, R8, 0x2, R14 ;  /* 0x0000000208147825 */ /* 0x001fe400078e020e */
[----:B------:R-:W3:Y:S04]  /*df3a0*/  LDL.LU R8, [R1+0x3f8] ;  /* 0x0003f80001087983 */ /* 0x000ee80000300800 */
[----:B------:R2:W-:Y:S04]  /*df3b0*/  @P3 STG.E.U16 desc[UR60][R20.64], R23 ;  /* 0x0000001714003986 */ /* 0x0005e8000c10153c */
[----:B------:R-:W3:Y:S01]  /*df3c0*/  LDL.LU R9, [R1+0xee0] ;  /* 0x000ee00001097983 */ /* 0x000ee20000300800 */
[----:B------:R-:W-:-:S02]  /*df3d0*/  LOP3.LUT P4, RZ, R19, 0x2000000, RZ, 0xc0, !PT ;  /* 0x0200000013ff7812 */ /* 0x000fc4000788c0ff */
[----:B------:R-:W-:Y:S01]  /*df3e0*/  LOP3.LUT P0, RZ, R4, 0x4000000, RZ, 0xc0, !PT ;  /* 0x0400000004ff7812 */ /* 0x000fe2000780c0ff */
[----:B--2---:R-:W-:-:S05]  /*df3f0*/  IMAD.WIDE R20, R10, 0x2, R16 ;  /* 0x000000020a147825 */ /* 0x004fca00078e0210 */
[----:B----4-:R0:W-:Y:S02]  /*df400*/  @P2 STG.E.U16 desc[UR60][R20.64], R3 ;  /* 0x0000000314002986 */ /* 0x0101e4000c10153c */
[----:B0-----:R-:W-:Y:S02]  /*df410*/  IMAD.WIDE R20, R10, 0x2, R14 ;  /* 0x000000020a147825 */ /* 0x001fe400078e020e */
[----:B------:R-:W2:Y:S01]  /*df420*/  LDL.LU R10, [R1+0x40c] ;  /* 0x00040c00010a7983 */ /* 0x000ea20000300800 */
[----:B------:R-:W-:-:S03]  /*df430*/  PRMT R23, R3, 0x7632, R23 ;  /* 0x0000763203177816 */ /* 0x000fc60000000017 */
[----:B------:R-:W4:Y:S04]  /*df440*/  LDL.LU R3, [R1+0xee4] ;  /* 0x000ee40001037983 */ /* 0x000f280000300800 */
[----:B------:R3:W-:Y:S02]  /*df450*/  @P4 STG.E.U16 desc[UR60][R20.64], R23 ;  /* 0x0000001714004986 */ /* 0x0007e4000c10153c */
[----:B---3--:R-:W-:-:S05]  /*df460*/  IMAD.WIDE R20, R13, 0x2, R16 ;  /* 0x000000020d147825 */ /* 0x008fca00078e0210 */
        /* <DEDUP_REMOVED lines=43> */
[----:B------:R-:W-:Y:S02]  /*df720*/  LOP3.LUT P2, RZ, R2, 0x8, RZ, 0xc0, !PT ;  /* 0x0000000802ff7812 */ /* 0x000fe4000784c0ff */
[----:B------:R-:W-:Y:S02]  /*df730*/  LOP3.LUT P4, RZ, R19, 0x10000, RZ, 0xc0, !PT ;  /* 0x0001000013ff7812 */ /* 0x000fe4000788c0ff */
[----:B--2---:R0:W-:Y:S01]  /*df740*/  @P3 STG.E.U16 desc[UR60][R20.64], R10 ;  /* 0x0000000a14003986 */ /* 0x0041e2000c10153c */
[----:B------:R-:W-:-:S03]  /*df750*/  PRMT R23, R10, 0x7632, R23 ;  /* 0x000076320a177816 */ /* 0x000fc60000000017 */
[----:B0-----:R-:W2:Y:S04]  /*df760*/  LDL.LU R10, [R1+0xeec] ;  /* 0x000eec00010a7983 */ /* 0x001ea80000300800 */
[----:B------:R-:W2:Y:S01]  /*df770*/  LDL.LU R29, [R1+0x410] ;  /* 0x00041000011d7983 */ /* 0x000ea20000300800 */
[----:B------:R-:W-:-:S05]  /*df780*/  IMAD.WIDE R20, R9, 0x2, R14 ;  /* 0x0000000209147825 */ /* 0x000fca00078e020e */
[----:B------:R4:W-:Y:S02]  /*df790*/  @P2 STG.E.U16 desc[UR60][R20.64], R23 ;  /* 0x0000001714002986 */ /* 0x0009e4000c10153c */
[----:B----4-:R-:W-:-:S05]  /*df7a0*/  IMAD.WIDE R20, R3, 0x2, R16 ;  /* 0x0000000203147825 */ /* 0x010fca00078e0210 */
[----:B---3--:R0:W-:Y:S02]  /*df7b0*/  @P4 STG.E.U16 desc[UR60][R20.64], R13 ;  /* 0x0000000d14004986 */ /* 0x0081e4000c10153c */
[----:B0-----:R-:W-:Y:S02]  /*df7c0*/  IMAD.WIDE R20, R3, 0x2, R14 ;  /* 0x0000000203147825 */ /* 0x001fe400078e020e */
[----:B------:R-:W3:Y:S04]  /*df7d0*/  LDL.LU R3, [R1+0xef0] ;  /* 0x000ef00001037983 */ /* 0x000ee80000300800 */
[----:B------:R-:W4:Y:S04]  /*df7e0*/  LDL.LU R8, [R1+0x424] ;  /* 0x0004240001087983 */ /* 0x000f280000300800 */
[----:B------:R-:W4:Y:S01]  /*df7f0*/  LDL.LU R9, [R1+0xef4] ;  /* 0x000ef40001097983 */ /* 0x000f220000300800 */
[----:B------:R-:W-:-:S03]  /*df800*/  PRMT R23, R13, 0x7632, R23 ;  /* 0x000076320d177816 */ /* 0x000fc60000000017 */
[----:B------:R-:W4:Y:S04]  /*df810*/  LDL.LU R13, [R1+0x414] ;  /* 0x00041400010d7983 */ /* 0x000f280000300800 */
[----:B------:R-:W4:Y:S04]  /*df820*/  LDL.LU R24, [R1+0xef8] ;  /* 0x000ef80001187983 */ /* 0x000f280000300800 */
[----:B------:R-:W4:Y:S01]  /*df830*/  LDL.LU R25, [R1+0x428] ;  /* 0x0004280001197983 */ /* 0x000f220000300800 */
[----:B------:R-:W-:Y:S02]  /*df840*/  LOP3.LUT P0, RZ, R19, 0x80000, RZ, 0xc0, !PT ;  /* 0x0008000013ff7812 */ /* 0x000fe4000780c0ff */
[C---:B------:R-:W-:Y:S01]  /*df850*/  LOP3.LUT P5, RZ, R2.reuse, 0x20, RZ, 0xc0, !PT ;  /* 0x0000002002ff7812 */ /* 0x040fe200078ac0ff */
[----:B------:R-:W4:Y:S01]  /*df860*/  LDL.LU R26, [R1+0xefc] ;  /* 0x000efc00011a7983 */ /* 0x000f220000300800 */
[----:B------:R-:W-:-:S02]  /*df870*/  LOP3.LUT P3, RZ, R2, 0x40, RZ, 0xc0, !PT ;  /* 0x0000004002ff7812 */ /* 0x000fc4000786c0ff */
[----:B------:R-:W-:-:S07]  /*df880*/  LOP3.LUT P1, RZ, R19, 0x4000, RZ, 0xc0, !PT ;  /* 0x0000400013ff7812 */ /* 0x000fce000782c0ff */
[----:B------:R0:W-:Y:S02]  /*df890*/  @P0 STG.E.U16 desc[UR60][R20.64], R23 ;  /* 0x0000001714000986 */ /* 0x0001e4000c10153c */
[----:B0-----:R-:W-:-:S05]  /*df8a0*/  IMAD.WIDE R20, R27, 0x2, R16 ;  /* 0x000000021b147825 */ /* 0x001fca00078e0210 */
[----:B------:R0:W-:Y:S01]  /*df8b0*/  @P5 STG.E.U16 desc[UR60][R20.64], R28 ;  /* 0x0000001c14005986 */ /* 0x0001e2000c10153c */
[----:B------:R-:W-:Y:S01]  /*df8c0*/  PRMT R23, R28, 0x7632, R23 ;  /* 0x000076321c177816 */ /* 0x000fe20000000017 */
[----:B0-----:R-:W-:Y:S02]  /*df8d0*/  IMAD.WIDE R20, R27, 0x2, R14 ;  /* 0x000000021b147825 */ /* 0x001fe400078e020e */
[----:B------:R-:W4:Y:S04]  /*df8e0*/  LDL.LU R27, [R1+0x418] ;  /* 0x00041800011b7983 */ /* 0x000f280000300800 */
[----:B------:R2:W-:Y:S04]  /*df8f0*/  @P3 STG.E.U16 desc[UR60][R20.64], R23 ;  /* 0x0000001714003986 */ /* 0x0005e8000c10153c */
[----:B------:R-:W4:Y:S01]  /*df900*/  LDL.LU R28, [R1+0xf00] ;  /* 0x000f0000011c7983 */ /* 0x000f220000300800 */
[----:B------:R-:W-:-:S02]  /*df910*/  LOP3.LUT P4, RZ, R19, 0x20000, RZ, 0xc0, !PT ;  /* 0x0002000013ff7812 */ /* 0x000fc4000788c0ff */
[----:B------:R-:W-:Y:S01]  /*df920*/  LOP3.LUT P2, RZ, R2, 0x80, RZ, 0xc0, !PT ;  /* 0x0000008002ff7812 */ /* 0x000fe2000784c0ff */
[----:B--2---:R-:W-:-:S05]  /*df930*/  IMAD.WIDE R20, R10, 0x2, R16 ;  /* 0x000000020a147825 */ /* 0x004fca00078e0210 */
[----:B------:R0:W-:Y:S02]  /*df940*/  @P1 STG.E.U16 desc[UR60][R20.64], R29 ;  /* 0x0000001d14001986 */ /* 0x0001e4000c10153c */
[----:B0-----:R-:W-:Y:S02]  /*df950*/  IMAD.WIDE R20, R10, 0x2, R14 ;  /* 0x000000020a147825 */ /* 0x001fe400078e020e */
[----:B------:R-:W2:Y:S01]  /*df960*/  LDL.LU R10, [R1+0x42c] ;  /* 0x00042c00010a7983 */ /* 0x000ea20000300800 */
[----:B------:R-:W-:-:S03]  /*df970*/  PRMT R23, R29, 0x7632, R23 ;  /* 0x000076321d177816 */ /* 0x000fc60000000017 */
[----:B------:R-:W2:Y:S04]  /*df980*/  LDL.LU R29, [R1+0xf08] ;  /* 0x000f0800011d7983 */ /* 0x000ea80000300800 */
[----:B------:R3:W-:Y:S02]  /*df990*/  @P4 STG.E.U16 desc[UR60][R20.64], R23 ;  /* 0x0000001714004986 */ /* 0x0007e4000c10153c */
[----:B---3--:R-:W-:-:S05]  /*df9a0*/  IMAD.WIDE R20, R3, 0x2, R16 ;  /* 0x0000000203147825 */ /* 0x008fca00078e0210 */
[----:B----4-:R0:W-:Y:S02]  /*df9b0*/  @P2 STG.E.U16 desc[UR60][R20.64], R8 ;  /* 0x0000000814002986 */ /* 0x0101e4000c10153c */
        /* <DEDUP_REMOVED lines=16> */
[----:B------:R-:W4:Y:S06]  /*dfac0*/  LDL.LU R8, [R1+0xf0c] ;  /* 0x000f0c0001087983 */ /* 0x000f2c0000300800 */
        /* <DEDUP_REMOVED lines=9> */
[----:B------:R-:W4:Y:S08]  /*dfb60*/  LDL.LU R9, [R1+0x440] ;  /* 0x0004400001097983 */ /* 0x000f300000300800 */
[----:B------:R0:W-:Y:S01]  /*dfb70*/  @P6 STG.E.U16 desc[UR60][R20.64], R23 ;  /* 0x0000001714006986 */ /* 0x0001e2000c10153c */
[----:B------:R-:W-:-:S03]  /*dfb80*/  LOP3.LUT P6, RZ, R22, 0x800, RZ, 0xc0, !PT ;  /* 0x0000080016ff7812 */ /* 0x000fc600078cc0ff */
        /* <DEDUP_REMOVED lines=18> */
[----:B0-----:R-:W2:Y:S01]  /*dfcb0*/  LDL.LU R10, [R1+0xf10] ;  /* 0x000f1000010a7983 */ /* 0x001ea20000300800 */
[----:B------:R-:W-:-:S05]  /*dfcc0*/  IMAD.WIDE R20, R28, 0x2, R14 ;  /* 0x000000021c147825 */ /* 0x000fca00078e020e */
[----:B------:R0:W-:Y:S02]  /*dfcd0*/  @P1 STG.E.U16 desc[UR60][R20.64], R23 ;  /* 0x0000001714001986 */ /* 0x0001e4000c10153c */
[----:B0-----:R-:W-:-:S05]  /*dfce0*/  IMAD.WIDE R20, R29, 0x2, R16 ;  /* 0x000000021d147825 */ /* 0x001fca00078e0210 */
[----:B---3--:R0:W-:Y:S01]  /*dfcf0*/  @P4 STG.E.U16 desc[UR60][R20.64], R3 ;  /* 0x0000000314004986 */ /* 0x0081e2000c10153c */
[----:B------:R-:W-:-:S03]  /*dfd00*/  PRMT R23, R3, 0x7632, R23 ;  /* 0x0000763203177816 */ /* 0x000fc60000000017 */
[----:B0-----:R-:W3:Y:S04]  /*dfd10*/  LDL.LU R3, [R1+0xf14] ;  /* 0x000f140001037983 */ /* 0x001ee80000300800 */
[----:B------:R-:W3:Y:S01]  /*dfd20*/  LDL.LU R28, [R1+0x444] ;  /* 0x00044400011c7983 */ /* 0x000ee20000300800 */
[----:B------:R-:W-:Y:S01]  /*dfd30*/  IMAD.WIDE R20, R29, 0x2, R14 ;  /* 0x000000021d147825 */ /* 0x000fe200078e020e */
[----:B------:R-:W-:Y:S02]  /*dfd40*/  LOP3.LUT P2, RZ, R19, 0x800, RZ, 0xc0, !PT ;  /* 0x0000080013ff7812 */ /* 0x000fe4000784c0ff */
[----:B------:R-:W3:Y:S01]  /*dfd50*/  LDL.LU R29, [R1+0xf18] ;  /* 0x000f1800011d7983 */ /* 0x000ee20000300800 */
[----:B------:R-:W-:-:S03]  /*dfd60*/  LOP3.LUT P5, RZ, R2, 0x2000, RZ, 0xc0, !PT ;  /* 0x0000200002ff7812 */ /* 0x000fc600078ac0ff */
[----:B------:R-:W3:Y:S01]  /*dfd70*/  LDL.LU R24, [R1+0x434] ;  /* 0x0004340001187983 */ /* 0x000ee20000300800 */
[----:B------:R-:W-:Y:S02]  /*dfd80*/  LOP3.LUT P3, RZ, R2, 0x4000, RZ, 0xc0, !PT ;  /* 0x0000400002ff7812 */ /* 0x000fe4000786c0ff */
[----:B------:R-:W-:Y:S01]  /*dfd90*/  LOP3.LUT P0, RZ, R19, 0x40, RZ, 0xc0, !PT ;  /* 0x0000004013ff7812 */ /* 0x000fe2000780c0ff */
[----:B------:R-:W3:Y:S04]  /*dfda0*/  LDL.LU R25, [R1+0xf1c] ;  /* 0x000f1c0001197983 */ /* 0x000ee80000300800 */
[----:B------:R4:W-:Y:S04]  /*dfdb0*/  @P2 STG.E.U16 desc[UR60][R20.64], R23 ;  /* 0x0000001714002986 */ /* 0x0009e8000c10153c */
[----:B------:R-:W3:Y:S04]  /*dfdc0*/  LDL.LU R26, [R1+0xf20] ;  /* 0x000f2000011a7983 */ /* 0x000ee80000300800 */
[----:B------:R-:W3:Y:S01]  /*dfdd0*/  LDL.LU R27, [R1+0x438] ;  /* 0x00043800011b7983 */ /* 0x000ee20000300800 */
[----:B----4-:R-:W-:-:S05]  /*dfde0*/  IMAD.WIDE R20, R8, 0x2, R16 ;  /* 0x0000000208147825 */ /* 0x010fca00078e0210 */
[----:B------:R0:W-:Y:S01]  /*dfdf0*/  @P5 STG.E.U16 desc[UR60][R20.64], R9 ;  /* 0x0000000914005986 */ /* 0x0001e2000c10153c */
[----:B------:R-:W-:Y:S01]  /*dfe00*/  PRMT R23, R9, 0x7632, R23 ;  /* 0x0000763209177816 */ /* 0x000fe20000000017 */
[----:B0-----:R-:W-:Y:S02]  /*dfe10*/  IMAD.WIDE R20, R8, 0x2, R14 ;  /* 0x0000000208147825 */ /* 0x001fe400078e020e */
[----:B------:R-:W4:Y:S04]  /*dfe20*/  LDL.LU R8, [R1+0xf24] ;  /* 0x000f240001087983 */ /* 0x000f280000300800 */
[----:B------:R0:W-:Y:S04]  /*dfe30*/  @P3 STG.E.U16 desc[UR60][R20.64], R23 ;  /* 0x0000001714003986 */ /* 0x0001e8000c10153c */
[----:B------:R-:W4:Y:S01]  /*dfe40*/  LDL.LU R9, [R1+0x44c] ;  /* 0x00044c0001097983 */ /* 0x000f220000300800 */
[----:B0-----:R-:W-:-:S02]  /*dfe50*/  PRMT R23, R13, 0x7632, R23 ;  /* 0x000076320d177816 */ /* 0x001fc40000000017 */
[----:B------:R-:W-:Y:S02]  /*dfe60*/  LOP3.LUT P4, RZ, R19, 0x200, RZ, 0xc0, !PT ;  /* 0x0000020013ff7812 */ /* 0x000fe4000788c0ff */
[----:B------:R-:W-:Y:S01]  /*dfe70*/  LOP3.LUT P1, RZ, R2, 0x8000, RZ, 0xc0, !PT ;  /* 0x0000800002ff7812 */ /* 0x000fe2000782c0ff */
[----:B--2---:R-:W-:-:S05]  /*dfe80*/  IMAD.WIDE R20, R10, 0x2, R16 ;  /* 0x000000020a147825 */ /* 0x004fca00078e0210 */
[----:B------:R0:W-:Y:S04]  /*dfe90*/  @P0 STG.E.U16 desc[UR60][R20.64], R13 ;  /* 0x0000000d14000986 */ /* 0x0001e8000c10153c */
[----:B0-----:R-:W2:Y:S01]  /*dfea0*/  LDL.LU R13, [R1+0x2aec] ;  /* 0x002aec00010d7983 */ /* 0x001ea20000300800 */
[----:B------:R-:W-:-:S03]  /*dfeb0*/  IMAD.WIDE R20, R10, 0x2, R14 ;  /* 0x000000020a147825 */ /* 0x000fc600078e020e */
        /* <DEDUP_REMOVED lines=33> */
[----:B0-----:R-:W-:Y:S01]  /*e00d0*/  IMAD.WIDE R20, R25, 0x2, R16 ;  /* 0x0000000219147825 */ /* 0x001fe200078e0210 */
[----:B------:R-:W-:-:S02]  /*e00e0*/  LOP3.LUT P0, RZ, R2, 0x100000, RZ, 0xc0, !PT ;  /* 0x0010000002ff7812 */ /* 0x000fc4000780c0ff */
[C---:B------:R-:W-:Y:S02]  /*e00f0*/  LOP3.LUT P4, RZ, R19.reuse, 0x1, RZ, 0xc0, !PT ;  /* 0x0000000113ff7812 */ /* 0x040fe4000788c0ff */
[----:B------:R-:W-:-:S07]  /*e0100*/  LOP3.LUT P1, RZ, R19, 0x8, RZ, 0xc0, !PT ;  /* 0x0000000813ff7812 */ /* 0x000fce000782c0ff */
[----:B--2---:R0:W-:Y:S01]  /*e0110*/  @P6 STG.E.U16 desc[UR60][R20.64], R13 ;  /* 0x0000000d14006986 */ /* 0x0041e2000c10153c */
[C---:B------:R-:W-:Y:S02]  /*e0120*/  LOP3.LUT P6, RZ, R22.reuse, 0x40, RZ, 0xc0, !PT ;  /* 0x0000004016ff7812 */ /* 0x040fe400078cc0ff */
        /* <DEDUP_REMOVED lines=10> */
[----:B----4-:R-:W-:Y:S01]  /*e01d0*/  IMAD.WIDE R20, R8, 0x2, R16 ;  /* 0x0000000208147825 */ /* 0x010fe200078e0210 */
[----:B------:R-:W-:-:S04]  /*e01e0*/  PRMT R23, R9, 0x7632, R23 ;  /* 0x0000763209177816 */ /* 0x000fc80000000017 */
[----:B------:R0:W-:Y:S02]  /*e01f0*/  @P3 STG.E.U16 desc[UR60][R20.64], R9 ;  /* 0x0000000914003986 */ /* 0x0001e4000c10153c */
[----:B0-----:R-:W-:Y:S02]  /*e0200*/  IMAD.WIDE R20, R8, 0x2, R14 ;  /* 0x0000000208147825 */ /* 0x001fe400078e020e */
[----:B------:R-:W4:Y:S04]  /*e0210*/  LDL.LU R9, [R1+0xf30] ;  /* 0x000f300001097983 */ /* 0x000f280000300800 */
[----:B------:R0:W-:Y:S02]  /*e0220*/  @P0 STG.E.U16 desc[UR60][R20.64], R23 ;  /* 0x0000001714000986 */ /* 0x0001e4000c10153c */
[----:B0-----:R-:W-:-:S05]  /*e0230*/  IMAD.WIDE R20, R10, 0x2, R16 ;  /* 0x000000020a147825 */ /* 0x001fca00078e0210 */
[----:B---3--:R0:W-:Y:S01]  /*e0240*/  @P4 STG.E.U16 desc[UR60][R20.64], R3 ;  /* 0x0000000314004986 */ /* 0x0081e2000c10153c */
[----:B------:R-:W-:Y:S02]  /*e0250*/  LOP3.LUT P4, RZ, R19, 0x2, RZ, 0xc0, !PT ;  /* 0x0000000213ff7812 */ /* 0x000fe4000788c0ff */
[----:B------:R-:W-:Y:S01]  /*e0260*/  PRMT R19, R3, 0x7632, R19 ;  /* 0x0000763203137816 */ /* 0x000fe20000000013 */
        /* <DEDUP_REMOVED lines=12> */
[----:B0-----:R-:W-:Y:S01]  /*e0330*/  IMAD.WIDE R20, R28, 0x2, R16 ;  /* 0x000000021c147825 */ /* 0x001fe200078e0210 */
[----:B------:R-:W-:-:S04]  /*e0340*/  PRMT R19, R29, 0x7632, R19 ;  /* 0x000076321d137816 */ /* 0x000fc80000000013 */
[----:B------:R0:W-:Y:S01]  /*e0350*/  @P5 STG.E.U16 desc[UR60][R20.64], R29 ;  /* 0x0000001d14005986 */ /* 0x0001e2000c10153c */
[----:B------:R-:W-:Y:S01]  /*e0360*/  LOP3.LUT P0, RZ, R2, 0x800000, RZ, 0xc0, !PT ;  /* 0x0080000002ff7812 */ /* 0x000fe2000780c0ff */
[----:B0-----:R-:W-:Y:S02]  /*e0370*/  IMAD.WIDE R20, R28, 0x2, R14 ;  /* 0x000000021c147825 */ /* 0x001fe400078e020e */
[----:B------:R-:W3:Y:S04]  /*e0380*/  LDL.LU R28, [R1+0x458] ;  /* 0x00045800011c7983 */ /* 0x000ee80000300800 */
[----:B------:R4:W-:Y:S04]  /*e0390*/  @P2 STG.E.U16 desc[UR60][R20.64], R19 ;  /* 0x0000001314002986 */ /* 0x0009e8000c10153c */
[----:B------:R-:W3:Y:S01]  /*e03a0*/  LDL.LU R29, [R1+0x1460] ;  /* 0x00146000011d7983 */ /* 0x000ee20000300800 */
[----:B--2---:R-:W-:Y:S01]  /*e03b0*/  LOP3.LUT P3, RZ, R13, 0x40000000, RZ, 0xc0, !PT ;  /* 0x400000000dff7812 */ /* 0x004fe2000786c0ff */
[----:B----4-:R-:W-:-:S12]  /*e03c0*/  IMAD.WIDE R20, R9, 0x2, R16 ;  /* 0x0000000209147825 */ /* 0x010fd800078e0210 */
        /* <DEDUP_REMOVED lines=54> */
[----:B0-----:R-:W-:Y:S02]  /*e0730*/  IMAD.WIDE R20, R29, 0x2, R14 ;  /* 0x000000021d147825 */ /* 0x001fe400078e020e */
[----:B------:R-:W2:Y:S04]  /*e0740*/  LDL.LU R9, [R1+0xf40] ;  /* 0x000f400001097983 */ /* 0x000ea80000300800 */
[----:B------:R3:W-:Y:S02]  /*e0750*/  @P3 STG.E.U16 desc[UR60][R20.64], R19 ;  /* 0x0000001314003986 */ /* 0x0007e4000c10153c */
[----:B---3--:R-:W-:-:S05]  /*e0760*/  IMAD.WIDE R20, R10, 0x2, R16 ;  /* 0x000000020a147825 */ /* 0x008fca00078e0210 */
[----:B----4-:R0:W-:Y:S01]  /*e0770*/  @P4 STG.E.U16 desc[UR60][R20.64], R3 ;  /* 0x0000000314004986 */ /* 0x0101e2000c10153c */
[----:B------:R-:W-:Y:S01]  /*e0780*/  PRMT R19, R3, 0x7632, R19 ;  /* 0x0000763203137816 */ /* 0x000fe20000000013 */
[----:B0-----:R-:W-:Y:S02]  /*e0790*/  IMAD.WIDE R20, R10, 0x2, R14 ;  /* 0x000000020a147825 */ /* 0x001fe400078e020e */
[----:B------:R-:W3:Y:S04]  /*e07a0*/  LDL.LU R10, [R1+0x470] ;  /* 0x00047000010a7983 */ /* 0x000ee80000300800 */
[----:B------:R-:W4:Y:S04]  /*e07b0*/  LDL.LU R3, [R1+0xf44] ;  /* 0x000f440001037983 */ /* 0x000f280000300800 */
[----:B------:R-:W4:Y:S04]  /*e07c0*/  LDL.LU R28, [R1+0x484] ;  /* 0x00048400011c7983 */ /* 0x000f280000300800 */
[----:B------:R-:W4:Y:S04]  /*e07d0*/  LDL.LU R29, [R1+0xf48] ;  /* 0x000f4800011d7983 */ /* 0x000f280000300800 */
[----:B------:R-:W4:Y:S04]  /*e07e0*/  LDL.LU R23, [R1+0x474] ;  /* 0x0004740001177983 */ /* 0x000f280000300800 */
[----:B------:R-:W4:Y:S01]  /*e07f0*/  LDL.LU R24, [R1+0xf4c] ;  /* 0x000f4c0001187983 */ /* 0x000f220000300800 */
[----:B------:R-:W-:-:S03]  /*e0800*/  LOP3.LUT P0, RZ, R13, 0x8000000, RZ, 0xc0, !PT ;  /* 0x080000000dff7812 */ /* 0x000fc6000780c0ff */
[----:B------:R-:W4:Y:S01]  /*e0810*/  LDL.LU R25, [R1+0x488] ;  /* 0x0004880001197983 */ /* 0x000f220000300800 */
[C---:B------:R-:W-:Y:S02]  /*e0820*/  LOP3.LUT P5, RZ, R2.reuse, 0x20000000, RZ, 0xc0, !PT ;  /* 0x2000000002ff7812 */ /* 0x040fe400078ac0ff */
[----:B------:R-:W-:Y:S01]  /*e0830*/  LOP3.LUT P1, RZ, R2, 0x40000000, RZ, 0xc0, !PT ;  /* 0x4000000002ff7812 */ /* 0x000fe2000782c0ff */
[----:B------:R-:W4:Y:S01]  /*e0840*/  LDL.LU R26, [R1+0xf50] ;  /* 0x000f5000011a7983 */ /* 0x000f220000300800 */
[----:B------:R-:W-:-:S05]  /*e0850*/  LOP3.LUT P2, RZ, R13, 0x400000, RZ, 0xc0, !PT ;  /* 0x004000000dff7812 */ /* 0x000fca000784c0ff */
[----:B------:R0:W-:Y:S01]  /*e0860*/  @P0 STG.E.U16 desc[UR60][R20.64], R19 ;  /* 0x0000001314000986 */ /* 0x0001e2000c10153c */
[----:B------:R-:W-:Y:S01]  /*e0870*/  LOP3.LUT P3, RZ, R13, 0x2000000, RZ, 0xc0, !PT ;  /* 0x020000000dff7812 */ /* 0x000fe2000786c0ff */
[----:B0-----:R-:W-:Y:S01]  /*e0880*/  IMAD.WIDE R20, R27, 0x2, R16 ;  /* 0x000000021b147825 */ /* 0x001fe200078e0210 */
[----:B------:R-:W-:-:S04]  /*e0890*/  LOP3.LUT P4, RZ, R2, 0x80000000, RZ, 0xc0, !PT ;  /* 0x8000000002ff7812 */ /* 0x000fc8000788c0ff */
[----:B------:R0:W-:Y:S01]  /*e08a0*/  @P5 STG.E.U16 desc[UR60][R20.64], R8 ;  /* 0x0000000814005986 */ /* 0x0001e2000c10153c */
        /* <DEDUP_REMOVED lines=10> */
[----:B------:R4:W-:Y:S02]  /*e0950*/  @P3 STG.E.U16 desc[UR60][R20.64], R19 ;  /* 0x0000001314003986 */ /* 0x0009e4000c10153c */
[----:B----4-:R-:W-:-:S05]  /*e0960*/  IMAD.WIDE R20, R3, 0x2, R16 ;  /* 0x0000000203147825 */ /* 0x010fca00078e0210 */
[----:B------:R0:W-:Y:S02]  /*e0970*/  @P4 STG.E.U16 desc[UR60][R20.64], R28 ;  /* 0x0000001c14004986 */ /* 0x0001e4000c10153c */
[----:B0-----:R-:W-:Y:S02]  /*e0980*/  IMAD.WIDE R20, R3, 0x2, R14 ;  /* 0x0000000203147825 */ /* 0x001fe400078e020e */
[----:B------:R-:W3:Y:S04]  /*e0990*/  LDL.LU R3, [R1+0xf58] ;  /* 0x000f580001037983 */ /* 0x000ee80000300800 */
        /* <DEDUP_REMOVED lines=47> */
[----:B---3--:R-:W-:-:S05]  /*e0c90*/  IMAD.WIDE R20, R3, 0x2, R16 ;  /* 0x0000000203147825 */ /* 0x008fca00078e0210 */
[----:B----4-:R0:W-:Y:S02]  /*e0ca0*/  @P3 STG.E.U16 desc[UR60][R20.64], R10 ;  /* 0x0000000a14003986 */ /* 0x0101e4000c10153c */
[----:B0-----:R-:W-:Y:S02]  /*e0cb0*/  IMAD.WIDE R20, R3, 0x2, R14 ;  /* 0x0000000203147825 */ /* 0x001fe400078e020e */
[----:B------:R-:W2:Y:S04]  /*e0cc0*/  LDL.LU R3, [R1+0xf60] ;  /* 0x000f600001037983 */ /* 0x000ea80000300800 */
[----:B------:R-:W3:Y:S04]  /*e0cd0*/  LDL.LU R8, [R1+0x490] ;  /* 0x0004900001087983 */ /* 0x000ee80000300800 */
[----:B------:R-:W4:Y:S04]  /*e0ce0*/  LDL.LU R9, [R1+0xf64] ;  /* 0x000f640001097983 */ /* 0x000f280000300800 */
[----:B------:R-:W4:Y:S01]  /*e0cf0*/  LDL.LU R26, [R1+0x4a4] ;  /* 0x0004a400011a7983 */ /* 0x000f220000300800 */
[----:B------:R-:W-:-:S03]  /*e0d00*/  PRMT R19, R10, 0x7632, R19 ;  /* 0x000076320a137816 */ /* 0x000fc60000000013 */
[----:B------:R-:W4:Y:S04]  /*e0d10*/  LDL.LU R10, [R1+0xf68] ;  /* 0x000f6800010a7983 */ /* 0x000f280000300800 */
[----:B------:R-:W4:Y:S04]  /*e0d20*/  LDL.LU R23, [R1+0x494] ;  /* 0x0004940001177983 */ /* 0x000f280000300800 */
[----:B------:R-:W4:Y:S04]  /*e0d30*/  LDL.LU R24, [R1+0xf6c] ;  /* 0x000f6c0001187983 */ /* 0x000f280000300800 */
[----:B------:R-:W4:Y:S01]  /*e0d40*/  LDL.LU R25, [R1+0x4a8] ;  /* 0x0004a80001197983 */ /* 0x000f220000300800 */
[----:B------:R-:W-:-:S02]  /*e0d50*/  LOP3.LUT P4, RZ, R13, 0x80000, RZ, 0xc0, !PT ;  /* 0x000800000dff7812 */ /* 0x000fc4000788c0ff */
[C---:B------:R-:W-:Y:S01]  /*e0d60*/  LOP3.LUT P5, RZ, R12.reuse, 0x20, RZ, 0xc0, !PT ;  /* 0x000000200cff7812 */ /* 0x040fe200078ac0ff */
[----:B------:R-:W4:Y:S01]  /*e0d70*/  LDL.LU R27, [R1+0xf70] ;  /* 0x000f7000011b7983 */ /* 0x000f220000300800 */
[----:B------:R-:W-:Y:S02]  /*e0d80*/  LOP3.LUT P0, RZ, R12, 0x40, RZ, 0xc0, !PT ;  /* 0x000000400cff7812 */ /* 0x000fe4000780c0ff */
        /* <DEDUP_REMOVED lines=10> */
[----:B------:R-:W-:-:S11]  /*e0e30*/  LOP3.LUT R18, R18, 0xfdffffff, RZ, 0xc0, !PT ;  /* 0xfdffffff12127812 */ /* 0x000fd600078ec0ff */
[----:B------:R-:W-:Y:S02]  /*e0e40*/  @P5 LOP3.LUT R18, R18, 0x2000000, RZ, 0xfc, !PT ;  /* 0x0200000012125812 */ /* 0x000fe400078efcff */
[----:B------:R-:W-:Y:S01]  /*e0e50*/  LOP3.LUT P5, RZ, R12, 0x400, RZ, 0xc0, !PT ;  /* 0x000004000cff7812 */ /* 0x000fe200078ac0ff */
[----:B--2---:R-:W-:-:S05]  /*e0e60*/  IMAD.WIDE R20, R3, 0x2, R16 ;  /* 0x0000000203147825 */ /* 0x004fca00078e0210 */
[----:B---3--:R0:W-:Y:S02]  /*e0e70*/  @P1 STG.E.U16 desc[UR60][R20.64], R8 ;  /* 0x0000000814001986 */ /* 0x0081e4000c10153c */
[----:B0-----:R-:W-:Y:S02]  /*e0e80*/  IMAD.WIDE R20, R3, 0x2, R14 ;  /* 0x0000000203147825 */ /* 0x001fe400078e020e */
[----:B------:R-:W2:Y:S01]  /*e0e90*/  LDL.LU R3, [R1+0x4ac] ;  /* 0x0004ac0001037983 */ /* 0x000ea20000300800 */
[----:B------:R-:W-:-:S04]  /*e0ea0*/  LOP3.LUT R18, R18, 0xfbffffff, RZ, 0xc0, !PT ;  /* 0xfbffffff12127812 */ /* 0x000fc800078ec0ff */
[----:B------:R-:W-:Y:S02]  /*e0eb0*/  @P5 LOP3.LUT R18, R18, 0x4000000, RZ, 0xfc, !PT ;  /* 0x0400000012125812 */ /* 0x000fe400078efcff */
[----:B------:R-:W-:Y:S02]  /*e0ec0*/  LOP3.LUT P5, RZ, R12, 0x200, RZ, 0xc0, !PT ;  /* 0x000002000cff7812 */ /* 0x000fe400078ac0ff */
[----:B------:R-:W-:Y:S02]  /*e0ed0*/  LOP3.LUT R18, R18, 0xf7ffffff, RZ, 0xc0, !PT ;  /* 0xf7ffffff12127812 */ /* 0x000fe400078ec0ff */
[----:B------:R-:W-:Y:S02]  /*e0ee0*/  LOP3.LUT P3, RZ, R13, 0x20000, RZ, 0xc0, !PT ;  /* 0x000200000dff7812 */ /* 0x000fe4000786c0ff */
[----:B------:R-:W-:Y:S02]  /*e0ef0*/  LOP3.LUT P2, RZ, R12, 0x80, RZ, 0xc0, !PT ;  /* 0x000000800cff7812 */ /* 0x000fe4000784c0ff */
[----:B------:R-:W-:-:S02]  /*e0f00*/  PRMT R19, R8, 0x7632, R19 ;  /* 0x0000763208137816 */ /* 0x000fc40000000013 */
[----:B------:R-:W-:Y:S01]  /*e0f10*/  LOP3.LUT P4, RZ, R12, 0x100, RZ, 0xc0, !PT ;  /* 0x000001000cff7812 */ /* 0x000fe2000788c0ff */
[----:B------:R-:W3:Y:S02]  /*e0f20*/  LDL.LU R8, [R1+0xf78] ;  /* 0x000f780001087983 */ /* 0x000ee40000300800 */
[----:B------:R-:W-:Y:S02]  /*e0f30*/  @P5 LOP3.LUT R18, R18, 0x8000000, RZ, 0xfc, !PT ;  /* 0x0800000012125812 */ /* 0x000fe400078efcff */
[----:B------:R-:W-:Y:S02]  /*e0f40*/  LOP3.LUT P5, RZ, R13, 0x8000, RZ, 0xc0, !PT ;  /* 0x000080000dff7812 */ /* 0x000fe400078ac0ff */
[----:B------:R-:W-:Y:S01]  /*e0f50*/  LOP3.LUT R18, R18, 0xefffffff, RZ, 0xc0, !PT ;  /* 0xefffffff12127812 */ /* 0x000fe200078ec0ff */
[----:B------:R4:W-:Y:S02]  /*e0f60*/  @P3 STG.E.U16 desc[UR60][R20.64], R19 ;  /* 0x0000001314003986 */ /* 0x0009e4000c10153c */
[----:B----4-:R-:W-:-:S08]  /*e0f70*/  IMAD.WIDE R20, R9, 0x2, R16 ;  /* 0x0000000209147825 */ /* 0x010fd000078e0210 */
[----:B------:R-:W-:Y:S02]  /*e0f80*/  @P5 LOP3.LUT R18, R18, 0x10000000, RZ, 0xfc, !PT ;  /* 0x1000000012125812 */ /* 0x000fe400078efcff */
[----:B------:R-:W-:Y:S01]  /*e0f90*/  LOP3.LUT P5, RZ, R13, 0x1000, RZ, 0xc0, !PT ;  /* 0x000010000dff7812 */ /* 0x000fe200078ac0ff */
[----:B------:R0:W-:Y:S01]  /*e0fa0*/  @P2 STG.E.U16 desc[UR60][R20.64], R26 ;  /* 0x0000001a14002986 */ /* 0x0001e2000c10153c */
[----:B------:R-:W-:Y:S01]  /*e0fb0*/  PRMT R19, R26, 0x7632, R19 ;  /* 0x000076321a137816 */ /* 0x000fe20000000013 */
[----:B0-----:R-:W-:Y:S02]  /*e0fc0*/  IMAD.WIDE R20, R9, 0x2, R14 ;  /* 0x0000000209147825 */ /* 0x001fe400078e020e */
[----:B------:R-:W4:Y:S04]  /*e0fd0*/  LDL.LU R9, [R1+0x49c] ;  /* 0x00049c0001097983 */ /* 0x000f280000300800 */
[----:B------:R0:W-:Y:S02]  /*e0fe0*/  @P4 STG.E.U16 desc[UR60][R20.64], R19 ;  /* 0x0000001314004986 */ /* 0x0001e4000c10153c */
[----:B0-----:R-:W-:-:S05]  /*e0ff0*/  IMAD.WIDE R20, R10, 0x2, R16 ;  /* 0x000000020a147825 */ /* 0x001fca00078e0210 */
        /* <DEDUP_REMOVED lines=19> */
[----:B------:R0:W-:Y:S02]  /*e1130*/  @P5 STG.E.U16 desc[UR60][R20.64], R28 ;  /* 0x0000001c14005986 */ /* 0x0001e4000c10153c */
[----:B0-----:R-:W-:-:S05]  /*e1140*/  IMAD.WIDE R20, R27, 0x2, R14 ;  /* 0x000000021b147825 */ /* 0x001fca00078e020e */
[----:B------:R0:W-:Y:S02]  /*e1150*/  @P6 STG.E.U16 desc[UR60][R20.64], R19 ;  /* 0x0000001314006986 */ /* 0x0001e4000c10153c */
[----:B0-----:R-:W-:-:S05]  /*e1160*/  IMAD.WIDE R20, R29, 0x2, R16 ;  /* 0x000000021d147825 */ /* 0x001fca00078e0210 */
[----:B--2---:R0:W-:Y:S01]  /*e1170*/  @P0 STG.E.U16 desc[UR60][R20.64], R3 ;  /* 0x0000000314000986 */ /* 0x0041e2000c10153c */
[----:B------:R-:W-:-:S03]  /*e1180*/  PRMT R19, R3, 0x7632, R19 ;  /* 0x0000763203137816 */ /* 0x000fc60000000013 */
[----:B0-----:R-:W2:Y:S04]  /*e1190*/  LDL.LU R3, [R1+0xfc0] ;  /* 0x000fc00001037983 */ /* 0x001ea80000300800 */
[----:B------:R-:W2:Y:S04]  /*e11a0*/  LDL.LU R27, [R1+0x4b0] ;  /* 0x0004b000011b7983 */ /* 0x000ea80000300800 */
[----:B------:R-:W2:Y:S01]  /*e11b0*/  LDL.LU R28, [R1+0xfc4] ;  /* 0x000fc400011c7983 */ /* 0x000ea20000300800 */
[----:B------:R-:W-:-:S03]  /*e11c0*/  IMAD.WIDE R20, R29, 0x2, R14 ;  /* 0x000000021d147825 */ /* 0x000fc600078e020e */
[----:B------:R-:W2:Y:S01]  /*e11d0*/  LDL.LU R29, [R1+0x4c4] ;  /* 0x0004c400011d7983 */ /* 0x000ea20000300800 */
[----:B------:R-:W-:Y:S02]  /*e11e0*/  LOP3.LUT P1, RZ, R12, 0x1000, RZ, 0xc0, !PT ;  /* 0x000010000cff7812 */ /* 0x000fe4000782c0ff */
[----:B------:R-:W-:-:S11]  /*e11f0*/  LOP3.LUT P3, RZ, R13, 0x100, RZ, 0xc0, !PT ;  /* 0x000001000dff7812 */ /* 0x000fd6000786c0ff */
[----:B------:R3:W-:Y:S02]  /*e1200*/  @P1 STG.E.U16 desc[UR60][R20.64], R19 ;  /* 0x0000001314001986 */ /* 0x0007e4000c10153c */
[----:B---3--:R-:W-:-:S05]  /*e1210*/  IMAD.WIDE R20, R8, 0x2, R16 ;  /* 0x0000000208147825 */ /* 0x008fca00078e0210 */
[----:B----4-:R0:W-:Y:S01]  /*e1220*/  @P3 STG.E.U16 desc[UR60][R20.64], R9 ;  /* 0x0000000914003986 */ /* 0x0101e2000c10153c */
[----:B------:R-:W-:Y:S02]  /*e1230*/  PRMT R19, R9, 0x7632, R19 ;  /* 0x0000763209137816 */ /* 0x000fe40000000013 */
[----:B------:R-:W-:Y:S01]  /*e1240*/  LOP3.LUT P2, RZ, R13, 0x800, RZ, 0xc0, !PT ;  /* 0x000008000dff7812 */ /* 0x000fe2000784c0ff */
[----:B0-----:R-:W3:Y:S01]  /*e1250*/  LDL.LU R9, [R1+0xfc8] ;  /* 0x000fc80001097983 */ /* 0x001ee20000300800 */
[----:B------:R-:W-:-:S03]  /*e1260*/  IMAD.WIDE R20, R8, 0x2, R14 ;  /* 0x0000000208147825 */ /* 0x000fc600078e020e */
[----:B------:R-:W4:Y:S01]  /*e1270*/  LDL.LU R8, [R1+0x4b4] ;  /* 0x0004b40001087983 */ /* 0x000f220000300800 */
[----:B------:R-:W-:-:S07]  /*e1280*/  LOP3.LUT P4, RZ, R12, 0x2000, RZ, 0xc0, !PT ;  /* 0x000020000cff7812 */ /* 0x000fce000788c0ff */
[----:B------:R0:W-:Y:S02]  /*e1290*/  @P2 STG.E.U16 desc[UR60][R20.64], R19 ;  /* 0x0000001314002986 */ /* 0x0001e4000c10153c */
[----:B0-----:R-:W-:-:S05]  /*e12a0*/  IMAD.WIDE R20, R10, 0x2, R16 ;  /* 0x000000020a147825 */ /* 0x001fca00078e0210 */
[----:B------:R0:W-:Y:S02]  /*e12b0*/  @P4 STG.E.U16 desc[UR60][R20.64], R26 ;  /* 0x0000001a14004986 */ /* 0x0001e4000c10153c */
[----:B0-----:R-:W-:Y:S02]  /*e12c0*/  IMAD.WIDE R20, R10, 0x2, R14 ;  /* 0x000000020a147825 */ /* 0x001fe400078e020e */
[----:B------:R-:W4:Y:S04]  /*e12d0*/  LDL.LU R10, [R1+0xfcc] ;  /* 0x000fcc00010a7983 */ /* 0x000f280000300800 */
[----:B------:R-:W4:Y:S04]  /*e12e0*/  LDL.LU R23, [R1+0x4c8] ;  /* 0x0004c80001177983 */ /* 0x000f280000300800 */
[----:B------:R-:W4:Y:S01]  /*e12f0*/  LDL.LU R24, [R1+0xfd0] ;  /* 0x000fd00001187983 */ /* 0x000f220000300800 */
[----:B------:R-:W-:-:S03]  /*e1300*/  LOP3.LUT P5, RZ, R12, 0x4000, RZ, 0xc0, !PT ;  /* 0x000040000cff7812 */ /* 0x000fc600078ac0ff */
[----:B------:R-:W4:Y:S01]  /*e1310*/  LDL.LU R25, [R1+0x4b8] ;  /* 0x0004b80001197983 */ /* 0x000f220000300800 */
[C---:B------:R-:W-:Y:S02]  /*e1320*/  LOP3.LUT P0, RZ, R13.reuse, 0x40, RZ, 0xc0, !PT ;  /* 0x000000400dff7812 */ /* 0x040fe4000780c0ff */
[----:B------:R-:W-:Y:S02]  /*e1330*/  PRMT R19, R26, 0x7632, R19 ;  /* 0x000076321a137816 */ /* 0x000fe40000000013 */
[----:B------:R-:W4:Y:S05]  /*e1340*/  LDL.LU R26, [R1+0xfd4] ;  /* 0x000fd400011a7983 */ /* 0x000f2a0000300800 */
[----:B------:R2:W-:Y:S01]  /*e1350*/  @P5 STG.E.U16 desc[UR60][R20.64], R19 ;  /* 0x0000001314005986 */ /* 0x0005e2000c10153c */
        /* <DEDUP_REMOVED lines=9> */
[----:B0-----:R-:W-:-:S05]  /*e13f0*/  IMAD.WIDE R20, R28, 0x2, R16 ;  /* 0x000000021c147825 */ /* 0x001fca00078e0210 */
[----:B------:R0:W-:Y:S02]  /*e1400*/  @P1 STG.E.U16 desc[UR60][R20.64], R29 ;  /* 0x0000001d14001986 */ /* 0x0001e4000c10153c */
[----:B0-----:R-:W-:Y:S02]  /*e1410*/  IMAD.WIDE R20, R28, 0x2, R14 ;  /* 0x000000021c147825 */ /* 0x001fe400078e020e */
[----:B------:R-:W2:Y:S01]  /*e1420*/  LDL.LU R28, [R1+0x4bc] ;  /* 0x0004bc00011c7983 */ /* 0x000ea20000300800 */
        /* <DEDUP_REMOVED lines=9> */
[----:B------:R-:W-:Y:S02]  /*e14c0*/  LOP3.LUT P5, RZ, R13, 0x20, RZ, 0xc0, !PT ;  /* 0x000000200dff7812 */ /* 0x000fe400078ac0ff */
[----:B------:R-:W-:-:S07]  /*e14d0*/  PRMT R19, R29, 0x7632, R19 ;  /* 0x000076321d137816 */ /* 0x000fce0000000013 */
[----:B------:R-:W-:Y:S02]  /*e14e0*/  @P4 LOP3.LUT R18, R18, 0x1000000, RZ, 0xfc, !PT ;  /* 0x0100000012124812 */ /* 0x000fe400078efcff */
[----:B------:R-:W-:Y:S01]  /*e14f0*/  LOP3.LUT P4, RZ, R13, 0x10, RZ, 0xc0, !PT ;  /* 0x000000100dff7812 */ /* 0x000fe2000788c0ff */
[----:B------:R3:W-:Y:S01]  /*e1500*/  @P2 STG.E.U16 desc[UR60][R20.64], R19 ;  /* 0x0000001314002986 */ /* 0x0007e2000c10153c */
[----:B------:R-:W-:-:S04]  /*e1510*/  LOP3.LUT R18, R18, 0xffdfffff, RZ, 0xc0, !PT ;  /* 0xffdfffff12127812 */ /* 0x000fc800078ec0ff */
[----:B------:R-:W-:Y:S01]  /*e1520*/  @P5 LOP3.LUT R18, R18, 0x200000, RZ, 0xfc, !PT ;  /* 0x0020000012125812 */ /* 0x000fe200078efcff */
[----:B---3--:R-:W-:-:S06]  /*e1530*/  IMAD.WIDE R20, R9, 0x2, R16 ;  /* 0x0000000209147825 */ /* 0x008fcc00078e0210 */
[----:B----4-:R0:W-:Y:S01]  /*e1540*/  @P4 STG.E.U16 desc[UR60][R20.64], R8 ;  /* 0x0000000814004986 */ /* 0x0101e2000c10153c */
[----:B------:R-:W-:Y:S02]  /*e1550*/  LOP3.LUT P4, RZ, R18, 0x1000000, RZ, 0xc0, !PT ;  /* 0x0100000012ff7812 */ /* 0x000fe4000788c0ff */
[----:B------:R-:W-:Y:S01]  /*e1560*/  PRMT R19, R8, 0x7632, R19 ;  /* 0x0000763208137816 */ /* 0x000fe20000000013 */
[----:B0-----:R-:W-:Y:S02]  /*e1570*/  IMAD.WIDE R20, R9, 0x2, R14 ;  /* 0x0000000209147825 */ /* 0x001fe400078e020e */
[----:B------:R-:W3:Y:S08]  /*e1580*/  LDL.LU R9, [R1+0xfdc] ;  /* 0x000fdc0001097983 */ /* 0x000ef00000300800 */
[----:B------:R0:W-:Y:S01]  /*e1590*/  @P4 STG.E.U16 desc[UR60][R20.64], R19 ;  /* 0x0000001314004986 */ /* 0x0001e2000c10153c */
[----:B------:R-:W-:-:S03]  /*e15a0*/  LOP3.LUT P4, RZ, R18, 0x800000, RZ, 0xc0, !PT ;  /* 0x0080000012ff7812 */ /* 0x000fc6000788c0ff */
[----:B------:R-:W4:Y:S01]  /*e15b0*/  LDL.LU R29, [R1+0x4e0] ;  /* 0x0004e000011d7983 */ /* 0x000f220000300800 */
[----:B------:R-:W-:Y:S02]  /*e15c0*/  LOP3.LUT P5, RZ, R13, 0x4, RZ, 0xc0, !PT ;  /* 0x000000040dff7812 */ /* 0x000fe400078ac0ff */
[----:B------:R-:W-:Y:S01]  /*e15d0*/  LOP3.LUT P6, RZ, R12, 0x80000, RZ, 0xc0, !PT ;  /* 0x000800000cff7812 */ /* 0x000fe200078cc0ff */
[----:B------:R-:W4:Y:S01]  /*e15e0*/  LDL.LU R8, [R1+0x2ae4] ;  /* 0x002ae40001087983 */ /* 0x000f220000300800 */
[----:B0-----:R-:W-:-:S05]  /*e15f0*/  IMAD.WIDE R20, R10, 0x2, R16 ;  /* 0x000000020a147825 */ /* 0x001fca00078e0210 */
[----:B------:R0:W-:Y:S01]  /*e1600*/  @P4 STG.E.U16 desc[UR60][R20.64], R23 ;  /* 0x0000001714004986 */ /* 0x0001e2000c10153c */
[----:B------:R-:W-:Y:S02]  /*e1610*/  LOP3.LUT P4, RZ, R18, 0x400000, RZ, 0xc0, !PT ;  /* 0x0040000012ff7812 */ /* 0x000fe4000788c0ff */
[----:B------:R-:W-:Y:S01]  /*e1620*/  PRMT R19, R23, 0x7632, R19 ;  /* 0x0000763217137816 */ /* 0x000fe20000000013 */
[----:B0-----:R-:W-:Y:S02]  /*e1630*/  IMAD.WIDE R20, R10, 0x2, R14 ;  /* 0x000000020a147825 */ /* 0x001fe400078e020e */
[----:B------:R-:W4:Y:S08]  /*e1640*/  LDL.LU R10, [R1+0x2ae0] ;  /* 0x002ae000010a7983 */ /* 0x000f300000300800 */
[----:B------:R0:W-:Y:S02]  /*e1650*/  @P4 STG.E.U16 desc[UR60][R20.64], R19 ;  /* 0x0000001314004986 */ /* 0x0001e4000c10153c */
[----:B0-----:R-:W-:-:S05]  /*e1660*/  IMAD.WIDE R20, R24, 0x2, R16 ;  /* 0x0000000218147825 */ /* 0x001fca00078e0210 */
[----:B------:R0:W-:Y:S01]  /*e1670*/  @P5 STG.E.U16 desc[UR60][R20.64], R25 ;  /* 0x0000001914005986 */ /* 0x0001e2000c10153c */
[----:B------:R-:W-:Y:S02]  /*e1680*/  LOP3.LUT P5, RZ, R18, 0x200000, RZ, 0xc0, !PT ;  /* 0x0020000012ff7812 */ /* 0x000fe400078ac0ff */
[----:B------:R-:W-:Y:S01]  /*e1690*/  PRMT R19, R25, 0x7632, R19 ;  /* 0x0000763219137816 */ /* 0x000fe20000000013 */
[----:B0-----:R-:W-:-:S10]  /*e16a0*/  IMAD.WIDE R20, R24, 0x2, R14 ;  /* 0x0000000218147825 */ /* 0x001fd400078e020e */
        /* <DEDUP_REMOVED lines=8> */
[----:B------:R-:W-:-:S03]  /*e1730*/  IMAD.WIDE R20, R26, 0x2, R14 ;  /* 0x000000021a147825 */ /* 0x000fc600078e020e */
[----:B------:R-:W2:Y:S04]  /*e1740*/  LDL.LU R26, [R1+0xfe4] ;  /* 0x000fe400011a7983 */ /* 0x000ea80000300800 */
[----:B------:R0:W-:Y:S02]  /*e1750*/  @P0 STG.E.U16 desc[UR60][R20.64], R19 ;  /* 0x0000001314000986 */ /* 0x0001e4000c10153c */
[----:B0-----:R-:W-:-:S05]  /*e1760*/  IMAD.WIDE R20, R27, 0x2, R16 ;  /* 0x000000021b147825 */ /* 0x001fca00078e0210 */
[----:B------:R0:W-:Y:S02]  /*e1770*/  @P3 STG.E.U16 desc[UR60][R20.64], R28 ;  /* 0x0000001c14003986 */ /* 0x0001e4000c10153c */
[----:B0-----:R-:W-:Y:S02]  /*e1780*/  IMAD.WIDE R20, R27, 0x2, R14 ;  /* 0x000000021b147825 */ /* 0x001fe400078e020e */
[----:B------:R-:W2:Y:S01]  /*e1790*/  LDL.LU R27, [R1+0x4e4] ;  /* 0x0004e400011b7983 */ /* 0x000ea20000300800 */
[C---:B------:R-:W-:Y:S02]  /*e17a0*/  LOP3.LUT P1, RZ, R13.reuse, 0x8, RZ, 0xc0, !PT ;  /* 0x000000080dff7812 */ /* 0x040fe4000782c0ff */
[----:B------:R-:W-:Y:S02]  /*e17b0*/  LOP3.LUT P2, RZ, R12, 0x200000, RZ, 0xc0, !PT ;  /* 0x002000000cff7812 */ /* 0x000fe4000784c0ff */
[----:B------:R-:W-:Y:S02]  /*e17c0*/  LOP3.LUT P6, RZ, R13, 0x2, RZ, 0xc0, !PT ;  /* 0x000000020dff7812 */ /* 0x000fe400078cc0ff */
[----:B------:R-:W-:-:S02]  /*e17d0*/  PRMT R13, R28, 0x7632, R13 ;  /* 0x000076321c0d7816 */ /* 0x000fc4000000000d */
[----:B------:R-:W2:Y:S05]  /*e17e0*/  LDL.LU R28, [R1+0xfe8] ;  /* 0x000fe800011c7983 */ /* 0x000eaa0000300800 */
[----:B------:R3:W-:Y:S01]  /*e17f0*/  @P1 STG.E.U16 desc[UR60][R20.64], R13 ;  /* 0x0000000d14001986 */ /* 0x0007e2000c10153c */
[C---:B------:R-:W-:Y:S02]  /*e1800*/  LOP3.LUT P4, RZ, R12.reuse, 0x400000, RZ, 0xc0, !PT ;  /* 0x004000000cff7812 */ /* 0x040fe4000788c0ff */
[----:B------:R-:W-:Y:S01]  /*e1810*/  LOP3.LUT P3, RZ, R12, 0x800000, RZ, 0xc0, !PT ;  /* 0x008000000cff7812 */ /* 0x000fe2000786c0ff */
[----:B---3--:R-:W-:-:S05]  /*e1820*/  IMAD.WIDE R20, R9, 0x2, R16 ;  /* 0x0000000209147825 */ /* 0x008fca00078e0210 */
[----:B----4-:R0:W-:Y:S01]  /*e1830*/  @P2 STG.E.U16 desc[UR60][R20.64], R29 ;  /* 0x0000001d14002986 */ /* 0x0101e2000c10153c */
[----:B------:R-:W-:Y:S01]  /*e1840*/  LOP3.LUT P2, RZ, R12, 0x2000000, RZ, 0xc0, !PT ;  /* 0x020000000cff7812 */ /* 0x000fe2000784c0ff */
[----:B------:R-:W-:Y:S02]  /*e1850*/  IMAD.WIDE R12, R9, 0x2, R14 ;  /* 0x00000002090c7825 */ /* 0x000fe400078e020e */
[----:B------:R-:W3:Y:S04]  /*e1860*/  LDL.LU R9, [R1+0x4d4] ;  /* 0x0004d40001097983 */ /* 0x000ee80000300800 */
[----:B0-----:R-:W4:Y:S04]  /*e1870*/  LDL.LU R21, [R1+0xfec] ;  /* 0x000fec0001157983 */ /* 0x001f280000300800 */
[----:B------:R-:W4:Y:S01]  /*e1880*/  LDL.LU R25, [R1+0x4e8] ;  /* 0x0004e80001197983 */ /* 0x000f220000300800 */
[----:B------:R-:W-:-:S02]  /*e1890*/  LOP3.LUT P5, RZ, R11, 0x40000000, RZ, 0xc0, !PT ;  /* 0x400000000bff7812 */ /* 0x000fc400078ac0ff */
[----:B------:R-:W-:Y:S02]  /*e18a0*/  PRMT R19, R29, 0x7632, R19 ;  /* 0x000076321d137816 */ /* 0x000fe40000000013 */
[----:B------:R-:W4:Y:S04]  /*e18b0*/  LDL.LU R29, [R1+0xff0] ;  /* 0x000ff000011d7983 */ /* 0x000f280000300800 */
[----:B------:R2:W-:Y:S02]  /*e18c0*/  @P4 STG.E.U16 desc[UR60][R12.64], R19 ;  /* 0x000000130c004986 */ /* 0x0005e4000c10153c */
        /* <DEDUP_REMOVED lines=11> */
[C---:B------:R-:W-:Y:S02]  /*e1980*/  LOP3.LUT P1, RZ, R11.reuse, 0x4000000, RZ, 0xc0, !PT ;  /* 0x040000000bff7812 */ /* 0x040fe4000782c0ff */
[----:B------:R-:W-:Y:S01]  /*e1990*/  LOP3.LUT R18, R18, 0xfff7ffff, RZ, 0xc0, !PT ;  /* 0xfff7ffff12127812 */ /* 0x000fe200078ec0ff */
[----:B------:R-:W2:Y:S01]  /*e19a0*/  LDL.LU R19, [R1+0xff8] ;  /* 0x000ff80001137983 */ /* 0x000ea20000300800 */
[C---:B------:R-:W-:Y:S02]  /*e19b0*/  LOP3.LUT P0, RZ, R11.reuse, 0x400000, RZ, 0xc0, !PT ;  /* 0x004000000bff7812 */ /* 0x040fe4000780c0ff */
[C---:B------:R-:W-:Y:S01]  /*e19c0*/  LOP3.LUT P5, RZ, R11.reuse, 0x20000000, RZ, 0xc0, !PT ;  /* 0x200000000bff7812 */ /* 0x040fe200078ac0ff */
[----:B------:R-:W2:Y:S01]  /*e19d0*/  LDL.LU R20, [R1+0x4dc] ;  /* 0x0004dc0001147983 */ /* 0x000ea20000300800 */
[----:B------:R-:W-:-:S02]  /*e19e0*/  LOP3.LUT P4, RZ, R11, 0x8000000, RZ, 0xc0, !PT ;  /* 0x080000000bff7812 */ /* 0x000fc4000788c0ff */
[C---:B------:R-:W-:Y:S01]  /*e19f0*/  LOP3.LUT P6, RZ, R11.reuse, 0x800000, RZ, 0xc0, !PT ;  /* 0x008000000bff7812 */ /* 0x040fe200078cc0ff */
[----:B------:R-:W2:Y:S02]  /*e1a00*/  LDL.LU R23, [R1+0xffc] ;  /* 0x000ffc0001177983 */ /* 0x000ea40000300800 */
[----:B------:R-:W-:Y:S02]  /*e1a10*/  @P1 LOP3.LUT R18, R18, 0x80000, RZ, 0xfc, !PT ;  /* 0x0008000012121812 */ /* 0x000fe400078efcff */
[----:B------:R-:W-:Y:S02]  /*e1a20*/  LOP3.LUT P1, RZ, R11, 0x10000000, RZ, 0xc0, !PT ;  /* 0x100000000bff7812 */ /* 0x000fe4000782c0ff */
[----:B------:R-:W-:-:S11]  /*e1a30*/  LOP3.LUT R18, R18, 0xffefffff, RZ, 0xc0, !PT ;  /* 0xffefffff12127812 */ /* 0x000fd600078ec0ff */
[----:B------:R-:W-:-:S04]  /*e1a40*/  @P1 LOP3.LUT R18, R18, 0x100000, RZ, 0xfc, !PT ;  /* 0x0010000012121812 */ /* 0x000fc800078efcff */
[----:B------:R-:W-:-:S04]  /*e1a50*/  LOP3.LUT R18, R18, 0xfffbffff, RZ, 0xc0, !PT ;  /* 0xfffbffff12127812 */ /* 0x000fc800078ec0ff */
[----:B------:R-:W-:-:S04]  /*e1a60*/  @P0 LOP3.LUT R18, R18, 0x40000, RZ, 0xfc, !PT ;  /* 0x0004000012120812 */ /* 0x000fc800078efcff */
[----:B------:R-:W-:Y:S02]  /*e1a70*/  LOP3.LUT R18, R18, 0xfffdffff, RZ, 0xc0, !PT ;  /* 0xfffdffff12127812 */ /* 0x000fe400078ec0ff */
[C---:B------:R-:W-:Y:S02]  /*e1a80*/  LOP3.LUT P1, RZ, R11.reuse, 0x80000000, RZ, 0xc0, !PT ;  /* 0x800000000bff7812 */ /* 0x040fe4000782c0ff */
[----:B------:R-:W-:Y:S02]  /*e1a90*/  @P5 LOP3.LUT R18, R18, 0x20000, RZ, 0xfc, !PT ;  /* 0x0002000012125812 */ /* 0x000fe400078efcff */
[C---:B------:R-:W-:Y:S02]  /*e1aa0*/  LOP3.LUT P0, RZ, R11.reuse, 0x1000000, RZ, 0xc0, !PT ;  /* 0x010000000bff7812 */ /* 0x040fe4000780c0ff */
[C---:B------:R-:W-:Y:S02]  /*e1ab0*/  LOP3.LUT P5, RZ, R11.reuse, 0x200000, RZ, 0xc0, !PT ;  /* 0x002000000bff7812 */ /* 0x040fe400078ac0ff */
[----:B------:R-:W-:-:S02]  /*e1ac0*/  LOP3.LUT P3, RZ, R11, 0x2000000, RZ, 0xc0, !PT ;  /* 0x020000000bff7812 */ /* 0x000fc4000786c0ff */
[----:B------:R-:W-:Y:S02]  /*e1ad0*/  PRMT R11, R27, 0x7632, R11 ;  /* 0x000076321b0b7816 */ /* 0x000fe4000000000b */
[----:B------:R-:W2:Y:S04]  /*e1ae0*/  LDL R27, [R1+0x11d0] ;  /* 0x0011d000011b7983 */ /* 0x000ea80000100800 */
[----:B------:R0:W-:Y:S02]  /*e1af0*/  @P2 STG.E.U16 desc[UR60][R12.64], R11 ;  /* 0x0000000b0c002986 */ /* 0x0001e4000c10153c */
[----:B0-----:R-:W-:-:S05]  /*e1b00*/  IMAD.WIDE R12, R28, 0x2, R16 ;  /* 0x000000021c0c7825 */ /* 0x001fca00078e0210 */
[----:B---3--:R0:W-:Y:S01]  /*e1b10*/  @P1 STG.E.U16 desc[UR60][R12.64], R9 ;  /* 0x000000090c001986 */ /* 0x0081e2000c10153c */
[----:B------:R-:W-:Y:S02]  /*e1b20*/  LOP3.LUT P1, RZ, R18, 0x100000, RZ, 0xc0, !PT ;  /* 0x0010000012ff7812 */ /* 0x000fe4000782c0ff */
[----:B------:R-:W-:Y:S01]  /*e1b30*/  PRMT R11, R9, 0x7632, R11 ;  /* 0x00007632090b7816 */ /* 0x000fe2000000000b */
[----:B0-----:R-:W-:Y:S02]  /*e1b40*/  IMAD.WIDE R12, R28, 0x2, R14 ;  /* 0x000000021c0c7825 */ /* 0x001fe400078e020e */
[----:B------:R-:W3:Y:S08]  /*e1b50*/  LDL.LU R28, [R1+0x11d4] ;  /* 0x0011d400011c7983 */ /* 0x000ef00000300800 */
[----:B------:R4:W-:Y:S01]  /*e1b60*/  @P1 STG.E.U16 desc[UR60][R12.64], R11 ;  /* 0x0000000b0c001986 */ /* 0x0009e2000c10153c */
[----:B------:R-:W-:-:S03]  /*e1b70*/  LOP3.LUT P1, RZ, R18, 0x80000, RZ, 0xc0, !PT ;  /* 0x0008000012ff7812 */ /* 0x000fc6000782c0ff */
[----:B------:R-:W3:Y:S01]  /*e1b80*/  LDL.LU R9, [R1+0x2adc] ;  /* 0x002adc0001097983 */ /* 0x000ee20000300800 */
[----:B----4-:R-:W-:-:S09]  /*e1b90*/  IMAD.WIDE R12, R21, 0x2, R16 ;  /* 0x00000002150c7825 */ /* 0x010fd200078e0210 */
[----:B------:R0:W-:Y:S01]  /*e1ba0*/  @P1 STG.E.U16 desc[UR60][R12.64], R25 ;  /* 0x000000190c001986 */ /* 0x0001e2000c10153c */
[----:B------:R-:W-:Y:S01]  /*e1bb0*/  PRMT R11, R25, 0x7632, R11 ;  /* 0x00007632190b7816 */ /* 0x000fe2000000000b */
[----:B0-----:R-:W-:Y:S02]  /*e1bc0*/  IMAD.WIDE R12, R21, 0x2, R14 ;  /* 0x00000002150c7825 */ /* 0x001fe400078e020e */
[----:B------:R-:W4:Y:S04]  /*e1bd0*/  LDL.LU R21, [R1+0x500] ;  /* 0x0005000001157983 */ /* 0x000f280000300800 */
[----:B------:R0:W-:Y:S01]  /*e1be0*/  @P0 STG.E.U16 desc[UR60][R12.64], R11 ;  /* 0x0000000b0c000986 */ /* 0x0001e2000c10153c */
[----:B------:R-:W-:-:S03]  /*e1bf0*/  LOP3.LUT P0, RZ, R18, 0x40000, RZ, 0xc0, !PT ;  /* 0x0004000012ff7812 */ /* 0x000fc6000780c0ff */
[----:B------:R-:W3:Y:S01]  /*e1c00*/  LDL.LU R25, [R1+0x4f0] ;  /* 0x0004f00001197983 */ /* 0x000ee20000300800 */
[----:B0-----:R-:W-:-:S09]  /*e1c10*/  IMAD.WIDE R12, R29, 0x2, R16 ;  /* 0x000000021d0c7825 */ /* 0x001fd200078e0210 */
[----:B--2---:R0:W-:Y:S02]  /*e1c20*/  @P0 STG.E.U16 desc[UR60][R12.64], R3 ;  /* 0x000000030c000986 */ /* 0x0041e4000c10153c */
[----:B0-----:R-:W-:Y:S02]  /*e1c30*/  IMAD.WIDE R12, R29, 0x2, R14 ;  /* 0x000000021d0c7825 */ /* 0x001fe400078e020e */
[----:B------:R-:W2:Y:S01]  /*e1c40*/  LDL.LU R29, [R1+0x1000] ;  /* 0x00100000011d7983 */ /* 0x000ea20000300800 */
[----:B------:R-:W-:-:S03]  /*e1c50*/  PRMT R11, R3, 0x7632, R11 ;  /* 0x00007632030b7816 */ /* 0x000fc6000000000b */
[----:B------:R-:W2:Y:S04]  /*e1c60*/  LDL.LU R3, [R1+0x2ad8] ;  /* 0x002ad80001037983 */ /* 0x000ea80000300800 */
[----:B------:R0:W-:Y:S01]  /*e1c70*/  @P5 STG.E.U16 desc[UR60][R12.64], R11 ;  /* 0x0000000b0c005986 */ /* 0x0001e2000c10153c */
[----:B------:R-:W-:Y:S01]  /*e1c80*/  LOP3.LUT P5, RZ, R18, 0x20000, RZ, 0xc0, !PT ;  /* 0x0002000012ff7812 */ /* 0x000fe200078ac0ff */
[----:B0-----:R-:W-:-:S12]  /*e1c90*/  IMAD.WIDE R12, R24, 0x2, R16 ;  /* 0x00000002180c7825 */ /* 0x001fd800078e0210 */
[----:B------:R0:W-:Y:S01]  /*e1ca0*/  @P5 STG.E.U16 desc[UR60][R12.64], R26 ;  /* 0x0000001a0c005986 */ /* 0x0001e2000c10153c */
[----:B------:R-:W-:Y:S01]  /*e1cb0*/  PRMT R11, R26, 0x7632, R11 ;  /* 0x000076321a0b7816 */ /* 0x000fe2000000000b */
[----:B0-----:R-:W-:Y:S02]  /*e1cc0*/  IMAD.WIDE R12, R24, 0x2, R14 ;  /* 0x00000002180c7825 */ /* 0x001fe400078e020e */
[----:B------:R-:W2:Y:S04]  /*e1cd0*/  LDL.LU R24, [R1+0x504] ;  /* 0x0005040001187983 */ /* 0x000ea80000300800 */
[----:B------:R-:W2:Y:S01]  /*e1ce0*/  LDL.LU R26, [R1+0x1004] ;  /* 0x00100400011a7983 */ /* 0x000ea20000300800 */
[C---:B------:R-:W-:Y:S02]  /*e1cf0*/  LOP3.LUT P2, RZ, R10.reuse, 0x4000000, RZ, 0xc0, !PT ;  /* 0x040000000aff7812 */ /* 0x040fe4000784c0ff */
[C---:B------:R-:W-:Y:S01]  /*e1d00*/  LOP3.LUT P1, RZ, R10.reuse, 0x10000000, RZ, 0xc0, !PT ;  /* 0x100000000aff7812 */ /* 0x040fe2000782c0ff */
[----:B------:R0:W-:Y:S01]  /*e1d10*/  @P4 STG.E.U16 desc[UR60][R12.64], R11 ;  /* 0x0000000b0c004986 */ /* 0x0001e2000c10153c */
[----:B------:R-:W-:-:S02]  /*e1d20*/  LOP3.LUT P0, RZ, R10, 0x40000000, RZ, 0xc0, !PT ;  /* 0x400000000aff7812 */ /* 0x000fc4000780c0ff */
[----:B------:R-:W-:Y:S01]  /*e1d30*/  LOP3.LUT P4, RZ, R10, 0x80000000, RZ, 0xc0, !PT ;  /* 0x800000000aff7812 */ /* 0x000fe2000788c0ff */
[----:B0-----:R-:W-:Y:S01]  /*e1d40*/  IMAD.WIDE R10, R19, 0x2, R16 ;  /* 0x00000002130a7825 */ /* 0x001fe200078e0210 */
[----:B------:R-:W-:-:S04]  /*e1d50*/  PRMT R12, R20, 0x7632, R12 ;  /* 0x00007632140c7816 */ /* 0x000fc8000000000c */
[----:B------:R0:W-:Y:S02]  /*e1d60*/  @P6 STG.E.U16 desc[UR60][R10.64], R20 ;  /* 0x000000140a006986 */ /* 0x0001e4000c10153c */
[----:B0-----:R-:W-:Y:S02]  /*e1d70*/  IMAD.WIDE R10, R19, 0x2, R14 ;  /* 0x00000002130a7825 */ /* 0x001fe400078e020e */
[----:B------:R-:W2:Y:S04]  /*e1d80*/  LDL.LU R19, [R1+0x4f4] ;  /* 0x0004f40001137983 */ /* 0x000ea80000300800 */
[----:B------:R-:W2:Y:S01]  /*e1d90*/  LDL.LU R20, [R1+0x1008] ;  /* 0x0010080001147983 */ /* 0x000ea20000300800 */
[----:B------:R-:W-:-:S03]  /*e1da0*/  ISETP.LT.AND P6, PT, R27, UR4, !P2 ;  /* 0x000000041b007c0c */ /* 0x000fc6000d7c1270 */
[----:B------:R0:W-:Y:S02]  /*e1db0*/  @P3 STG.E.U16 desc[UR60][R10.64], R12 ;  /* 0x0000000c0a003986 */ /* 0x0001e4000c10153c */
[----:B0-----:R-:W-:-:S08]  /*e1dc0*/  IMAD.WIDE R10, R23, 0x2, R16 ;  /* 0x00000002170a7825 */ /* 0x001fd000078e0210 */
[----:B----4-:R0:W-:Y:S01]  /*e1dd0*/  @P6 STG.E.U16 desc[UR60][R10.64], R21 ;  /* 0x000000150a006986 */ /* 0x0101e2000c10153c */
[----:B------:R-:W-:Y:S02]  /*e1de0*/  PRMT R12, R21, 0x7632, R12 ;  /* 0x00007632150c7816 */ /* 0x000fe4000000000c */
[----:B---3--:R-:W-:Y:S01]  /*e1df0*/  ISETP.LT.AND P6, PT, R28, UR4, !P2 ;  /* 0x000000041c007c0c */ /* 0x008fe2000d7c1270 */
[----:B0-----:R-:W-:Y:S01]  /*e1e00*/  IMAD.WIDE R10, R23, 0x2, R14 ;  /* 0x00000002170a7825 */ /* 0x001fe200078e020e */
[----:B------:R-:W3:Y:S04]  /*e1e10*/  LDL.LU R21, [R1+0x508] ;  /* 0x0005080001157983 */ /* 0x000ee80000300800 */
[----:B------:R-:W4:Y:S07]  /*e1e20*/  LDL.LU R23, [R1+0x100c] ;  /* 0x00100c0001177983 */ /* 0x000f2e0000300800 */
[----:B------:R0:W-:Y:S01]  /*e1e30*/  @P6 STG.E.U16 desc[UR60][R10.64], R12 ;  /* 0x0000000c0a006986 */ /* 0x0001e2000c10153c */
[----:B------:R-:W-:-:S02]  /*e1e40*/  ISETP.LT.AND P6, PT, R27, UR4, !P1 ;  /* 0x000000041b007c0c */ /* 0x000fc4000cfc1270 */
[----:B0-----:R-:W-:Y:S01]  /*e1e50*/  PRMT R12, R25, 0x7632, R12 ;  /* 0x00007632190c7816 */ /* 0x001fe2000000000c */
[----:B--2---:R-:W-:-:S10]  /*e1e60*/  IMAD.WIDE R10, R29, 0x2, R16 ;  /* 0x000000021d0a7825 */ /* 0x004fd400078e0210 */
[----:B------:R0:W-:Y:S02]  /*e1e70*/  @P6 STG.E.U16 desc[UR60][R10.64], R25 ;  /* 0x000000190a006986 */ /* 0x0001e4000c10153c */
[----:B0-----:R-:W-:Y:S02]  /*e1e80*/  IMAD.WIDE R10, R29, 0x2, R14 ;  /* 0x000000021d0a7825 */ /* 0x001fe400078e020e */
[----:B------:R-:W2:Y:S04]  /*e1e90*/  LDL.LU R25, [R1+0x4f8] ;  /* 0x0004f80001197983 */ /* 0x000ea80000300800 */
[----:B------:R-:W2:Y:S01]  /*e1ea0*/  LDL.LU R29, [R1+0x1010] ;  /* 0x00101000011d7983 */ /* 0x000ea20000300800 */
[----:B------:R-:W-:-:S13]  /*e1eb0*/  ISETP.LT.AND P6, PT, R28, UR4, !P1 ;  /* 0x000000041c007c0c */ /* 0x000fda000cfc1270 */
[----:B------:R0:W-:Y:S01]  /*e1ec0*/  @P6 STG.E.U16 desc[UR60][R10.64], R12 ;  /* 0x0000000c0a006986 */ /* 0x0001e2000c10153c */
[----:B------:R-:W-:Y:S01]  /*e1ed0*/  ISETP.LT.AND P6, PT, R27, UR4, !P0 ;  /* 0x000000041b007c0c */ /* 0x000fe2000c7c1270 */
[----:B0-----:R-:W-:Y:S01]  /*e1ee0*/  IMAD.WIDE R10, R26, 0x2, R16 ;  /* 0x000000021a0a7825 */ /* 0x001fe200078e0210 */
[----:B------:R-:W-:-:S11]  /*e1ef0*/  PRMT R12, R24, 0x7632, R12 ;  /* 0x00007632180c7816 */ /* 0x000fd6000000000c */
        /* <DEDUP_REMOVED lines=9> */
[----:B------:R0:W-:Y:S01]  /*e1f90*/  @P6 STG.E.U16 desc[UR60][R10.64], R19 ;  /* 0x000000130a006986 */ /* 0x0001e2000c10153c */
[----:B------:R-:W-:Y:S01]  /*e1fa0*/  ISETP.LT.AND P6, PT, R28, UR4, !P4 ;  /* 0x000000041c007c0c */ /* 0x000fe2000e7c1270 */
[----:B0-----:R-:W-:Y:S02]  /*e1fb0*/  IMAD.WIDE R10, R20, 0x2, R14 ;  /* 0x00000002140a7825 */ /* 0x001fe400078e020e */
[----:B------:R-:W2:Y:S04]  /*e1fc0*/  LDL.LU R19, [R1+0x4fc] ;  /* 0x0004fc0001137983 */ /* 0x000ea80000300800 */
[----:B------:R-:W2:Y:S01]  /*e1fd0*/  LDL.LU R20, [R1+0x1018] ;  /* 0x0010180001147983 */ /* 0x000ea20000300800 */
[----:B------:R-:W-:-:S05]  /*e1fe0*/  LOP3.LUT P3, RZ, R9, 0x2, RZ, 0xc0, !PT ;  /* 0x0000000209ff7812 */ /* 0x000fca000786c0ff */
[----:B------:R4:W-:Y:S01]  /*e1ff0*/  @P6 STG.E.U16 desc[UR60][R10.64], R12 ;  /* 0x0000000c0a006986 */ /* 0x0009e2000c10153c */
[----:B------:R-:W-:Y:S02]  /*e2000*/  ISETP.LT.AND P6, PT, R27, UR4, !P3 ;  /* 0x000000041b007c0c */ /* 0x000fe4000dfc1270 */
[----:B------:R-:W-:Y:S01]  /*e2010*/  LOP3.LUT P2, RZ, R9, 0x10, RZ, 0xc0, !PT ;  /* 0x0000001009ff7812 */ /* 0x000fe2000784c0ff */
[----:B----4-:R-:W-:Y:S01]  /*e2020*/  IMAD.WIDE R10, R23, 0x2, R16 ;  /* 0x00000002170a7825 */ /* 0x010fe200078e0210 */
[----:B---3--:R-:W-:-:S09]  /*e2030*/  PRMT R12, R21, 0x7632, R12 ;  /* 0x00007632150c7816 */ /* 0x008fd2000000000c */
[----:B------:R0:W-:Y:S01]  /*e2040*/  @P6 STG.E.U16 desc[UR60][R10.64], R21 ;  /* 0x000000150a006986 */ /* 0x0001e2000c10153c */
[----:B------:R-:W-:Y:S01]  /*e2050*/  ISETP.LT.AND P6, PT, R28, UR4, !P3 ;  /* 0x000000041c007c0c */ /* 0x000fe2000dfc1270 */
[----:B0-----:R-:W-:Y:S02]  /*e2060*/  IMAD.WIDE R10, R23, 0x2, R14 ;  /* 0x00000002170a7825 */ /* 0x001fe400078e020e */
[----:B------:R-:W3:Y:S04]  /*e2070*/  LDL.LU R21, [R1+0x520] ;  /* 0x0005200001157983 */ /* 0x000ee80000300800 */
[----:B------:R-:W4:Y:S06]  /*e2080*/  LDL.LU R23, [R1+0x101c] ;  /* 0x00101c0001177983 */ /* 0x000f2c0000300800 */
[----:B------:R2:W-:Y:S01]  /*e2090*/  @P6 STG.E.U16 desc[UR60][R10.64], R12 ;  /* 0x0000000c0a006986 */ /* 0x0005e2000c10153c */
[----:B------:R-:W-:-:S02]  /*e20a0*/  ISETP.LT.AND P6, PT, R27, UR4, !P2 ;  /* 0x000000041b007c0c */ /* 0x000fc4000d7c1270 */
[----:B------:R-:W-:Y:S01]  /*e20b0*/  LOP3.LUT P1, RZ, R9, 0x20, RZ, 0xc0, !PT ;  /* 0x0000002009ff7812 */ /* 0x000fe2000782c0ff */
[----:B--2---:R-:W-:Y:S01]  /*e20c0*/  IMAD.WIDE R10, R29, 0x2, R16 ;  /* 0x000000021d0a7825 */ /* 0x004fe200078e0210 */
[----:B------:R-:W-:-:S09]  /*e20d0*/  PRMT R12, R25, 0x7632, R12 ;  /* 0x00007632190c7816 */ /* 0x000fd2000000000c */
        /* <DEDUP_REMOVED lines=13> */
[----:B------:R-:W-:Y:S02]  /*e21b0*/  ISETP.LT.AND P6, PT, R28, UR4, !P1 ;  /* 0x000000041c007c0c */ /* 0x000fe4000cfc1270 */
[----:B------:R-:W-:-:S11]  /*e21c0*/  LOP3.LUT P0, RZ, R9, 0x40, RZ, 0xc0, !PT ;  /* 0x0000004009ff7812 */ /* 0x000fd6000780c0ff */
        /* <DEDUP_REMOVED lines=201> */
[----:B------:R-:W-:Y:S02]  /*e2e60*/  ISETP.LT.AND P6, PT, R27, UR4, !P0 ;  /* 0x000000041b007c0c */ /* 0x000fe4000c7c1270 */
[C---:B------:R-:W-:Y:S02]  /*e2e70*/  LOP3.LUT P4, RZ, R9.reuse, 0x8000000, RZ, 0xc0, !PT ;  /* 0x0800000009ff7812 */ /* 0x040fe4000788c0ff */
[C---:B------:R-:W-:Y:S01]  /*e2e80*/  LOP3.LUT P3, RZ, R9.reuse, 0x10000000, RZ, 0xc0, !PT ;  /* 0x1000000009ff7812 */ /* 0x040fe2000786c0ff */
[----:B0-----:R-:W-:Y:S01]  /*e2e90*/  IMAD.WIDE R10, R20, 0x2, R16 ;  /* 0x00000002140a7825 */ /* 0x001fe200078e0210 */
[C---:B------:R-:W-:Y:S02]  /*e2ea0*/  LOP3.LUT P2, RZ, R9.reuse, 0x20000000, RZ, 0xc0, !PT ;  /* 0x2000000009ff7812 */ /* 0x040fe4000784c0ff */
[----:B------:R-:W-:-:S05]  /*e2eb0*/  LOP3.LUT P1, RZ, R9, 0x40000000, RZ, 0xc0, !PT ;  /* 0x4000000009ff7812 */ /* 0x000fca000782c0ff */
[----:B------:R0:W-:Y:S01]  /*e2ec0*/  @P6 STG.E.U16 desc[UR60][R10.64], R19 ;  /* 0x000000130a006986 */ /* 0x0001e2000c10153c */
[----:B------:R-:W-:Y:S02]  /*e2ed0*/  ISETP.LT.AND P6, PT, R28, UR4, !P0 ;  /* 0x000000041c007c0c */ /* 0x000fe4000c7c1270 */
[----:B------:R-:W-:Y:S02]  /*e2ee0*/  LOP3.LUT P0, RZ, R9, 0x80000000, RZ, 0xc0, !PT ;  /* 0x8000000009ff7812 */ /* 0x000fe4000780c0ff */
[----:B------:R-:W-:Y:S01]  /*e2ef0*/  PRMT R9, R19, 0x7632, R9 ;  /* 0x0000763213097816 */ /* 0x000fe20000000009 */
[----:B0-----:R-:W-:Y:S01]  /*e2f00*/  IMAD.WIDE R10, R20, 0x2, R14 ;  /* 0x00000002140a7825 */ /* 0x001fe200078e020e */
[----:B------:R-:W2:Y:S04]  /*e2f10*/  LDL.LU R19, [R1+0x55c] ;  /* 0x00055c0001137983 */ /* 0x000ea80000300800 */
[----:B------:R-:W2:Y:S04]  /*e2f20*/  LDL.LU R20, [R1+0x107c] ;  /* 0x00107c0001147983 */ /* 0x000ea80000300800 */
[----:B------:R4:W-:Y:S01]  /*e2f30*/  @P6 STG.E.U16 desc[UR60][R10.64], R9 ;  /* 0x000000090a006986 */ /* 0x0009e2000c10153c */
[----:B------:R-:W-:Y:S01]  /*e2f40*/  ISETP.LT.AND P6, PT, R27, UR4, !P4 ;  /* 0x000000041b007c0c */ /* 0x000fe2000e7c1270 */
[----:B----4-:R-:W-:Y:S01]  /*e2f50*/  IMAD.WIDE R10, R23, 0x2, R16 ;  /* 0x00000002170a7825 */ /* 0x010fe200078e0210 */
[----:B---3--:R-:W-:-:S11]  /*e2f60*/  PRMT R9, R21, 0x7632, R9 ;  /* 0x0000763215097816 */ /* 0x008fd60000000009 */
[----:B------:R0:W-:Y:S01]  /*e2f70*/  @P6 STG.E.U16 desc[UR60][R10.64], R21 ;  /* 0x000000150a006986 */ /* 0x0001e2000c10153c */
[----:B------:R-:W-:Y:S01]  /*e2f80*/  ISETP.LT.AND P6, PT, R28, UR4, !P4 ;  /* 0x000000041c007c0c */ /* 0x000fe2000e7c1270 */
[----:B0-----:R-:W-:Y:S02]  /*e2f90*/  IMAD.WIDE R10, R23, 0x2, R14 ;  /* 0x00000002170a7825 */ /* 0x001fe400078e020e */
[----:B------:R-:W3:Y:S04]  /*e2fa0*/  LDL.LU R21, [R1+0x580] ;  /* 0x0005800001157983 */ /* 0x000ee80000300800 */
[----:B------:R-:W4:Y:S06]  /*e2fb0*/  LDL.LU R23, [R1+0x1080] ;  /* 0x0010800001177983 */ /* 0x000f2c0000300800 */
[----:B------:R2:W-:Y:S01]  /*e2fc0*/  @P6 STG.E.U16 desc[UR60][R10.64], R9 ;  /* 0x000000090a006986 */ /* 0x0005e2000c10153c */
[----:B------:R-:W-:Y:S01]  /*e2fd0*/  ISETP.LT.AND P6, PT, R27, UR4, !P3 ;  /* 0x000000041b007c0c */ /* 0x000fe2000dfc1270 */
[----:B--2---:R-:W-:Y:S01]  /*e2fe0*/  IMAD.WIDE R10, R29, 0x2, R16 ;  /* 0x000000021d0a7825 */ /* 0x004fe200078e0210 */
        /* <DEDUP_REMOVED lines=23> */
[----:B------:R-:W2:Y:S06]  /*e3160*/  LDL.LU R20, [R1+0x108c] ;  /* 0x00108c0001147983 */ /* 0x000eac0000300800 */
[----:B------:R4:W-:Y:S01]  /*e3170*/  @P6 STG.E.U16 desc[UR60][R10.64], R9 ;  /* 0x000000090a006986 */ /* 0x0009e2000c10153c */
[----:B------:R-:W-:-:S02]  /*e3180*/  ISETP.LT.AND P6, PT, R27, UR4, !P0 ;  /* 0x000000041b007c0c */ /* 0x000fc4000c7c1270 */
        /* <DEDUP_REMOVED lines=160> */
[C---:B------:R-:W-:Y:S02]  /*e3b90*/  LOP3.LUT P3, RZ, R8.reuse, 0x20000, RZ, 0xc0, !PT ;  /* 0x0002000008ff7812 */ /* 0x040fe4000786c0ff */
[C---:B------:R-:W-:Y:S02]  /*e3ba0*/  LOP3.LUT P2, RZ, R8.reuse, 0x80000, RZ, 0xc0, !PT ;  /* 0x0008000008ff7812 */ /* 0x040fe4000784c0ff */
[C---:B------:R-:W-:Y:S02]  /*e3bb0*/  LOP3.LUT P1, RZ, R8.reuse, 0x800000, RZ, 0xc0, !PT ;  /* 0x0080000008ff7812 */ /* 0x040fe4000782c0ff */
[----:B------:R-:W-:Y:S01]  /*e3bc0*/  LOP3.LUT P0, RZ, R8, 0x2000000, RZ, 0xc0, !PT ;  /* 0x0200000008ff7812 */ /* 0x000fe2000780c0ff */
[----:B----4-:R-:W-:Y:S01]  /*e3bd0*/  IMAD.WIDE R10, R23, 0x2, R16 ;  /* 0x00000002170a7825 */ /* 0x010fe200078e0210 */
[----:B---3--:R-:W-:-:S04]  /*e3be0*/  PRMT R9, R21, 0x7632, R9 ;  /* 0x0000763215097816 */ /* 0x008fc80000000009 */
        /* <DEDUP_REMOVED lines=8> */
[----:B--2---:R-:W-:-:S10]  /*e3c70*/  IMAD.WIDE R10, R29, 0x2, R16 ;  /* 0x000000021d0a7825 */ /* 0x004fd400078e0210 */
[----:B------:R0:W-:Y:S01]  /*e3c80*/  @P6 STG.E.U16 desc[UR60][R10.64], R25 ;  /* 0x000000190a006986 */ /* 0x0001e2000c10153c */
[----:B------:R-:W-:Y:S02]  /*e3c90*/  ISETP.LT.AND P6, PT, R28, UR4, !P3 ;  /* 0x000000041c007c0c */ /* 0x000fe4000dfc1270 */
[----:B------:R-:W-:Y:S01]  /*e3ca0*/  LOP3.LUT P3, RZ, R8, 0x20000000, RZ, 0xc0, !PT ;  /* 0x2000000008ff7812 */ /* 0x000fe2000786c0ff */
[----:B------:R-:W-:Y:S01]  /*e3cb0*/  IMAD.WIDE R8, R29, 0x2, R14 ;  /* 0x000000021d087825 */ /* 0x000fe200078e020e */
[----:B0-----:R-:W-:Y:S02]  /*e3cc0*/  PRMT R10, R25, 0x7632, R10 ;  /* 0x00007632190a7816 */ /* 0x001fe4000000000a */
[----:B------:R-:W2:Y:S04]  /*e3cd0*/  LDL.LU R25, [R1+0x5b8] ;  /* 0x0005b80001197983 */ /* 0x000ea80000300800 */
[----:B------:R-:W2:Y:S04]  /*e3ce0*/  LDL.LU R29, [R1+0x10e0] ;  /* 0x0010e000011d7983 */ /* 0x000ea80000300800 */
        /* <DEDUP_REMOVED lines=148> */
[C---:B------:R-:W-:Y:S02]  /*e4630*/  LOP3.LUT P1, RZ, R7.reuse, 0x200000, RZ, 0xc0, !PT ;  /* 0x0020000007ff7812 */ /* 0x040fe4000782c0ff */
[C---:B------:R-:W-:Y:S02]  /*e4640*/  LOP3.LUT P0, RZ, R7.reuse, 0x400000, RZ, 0xc0, !PT ;  /* 0x0040000007ff7812 */ /* 0x040fe4000780c0ff */
[C---:B------:R-:W-:Y:S02]  /*e4650*/  LOP3.LUT P4, RZ, R7.reuse, 0x1000000, RZ, 0xc0, !PT ;  /* 0x0100000007ff7812 */ /* 0x040fe4000788c0ff */
[----:B------:R-:W-:Y:S01]  /*e4660*/  LOP3.LUT P3, RZ, R7, 0x4000000, RZ, 0xc0, !PT ;  /* 0x0400000007ff7812 */ /* 0x000fe2000786c0ff */
[----:B--2---:R-:W-:Y:S01]  /*e4670*/  IMAD.WIDE R8, R29, 0x2, R16 ;  /* 0x000000021d087825 */ /* 0x004fe200078e0210 */
[----:B------:R-:W-:-:S04]  /*e4680*/  PRMT R10, R25, 0x7632, R10 ;  /* 0x00007632190a7816 */ /* 0x000fc8000000000a */
[----:B------:R0:W-:Y:S02]  /*e4690*/  @P6 STG.E.U16 desc[UR60][R8.64], R25 ;  /* 0x0000001908006986 */ /* 0x0001e4000c10153c */
[----:B0-----:R-:W-:Y:S02]  /*e46a0*/  IMAD.WIDE R8, R29, 0x2, R14 ;  /* 0x000000021d087825 */ /* 0x001fe400078e020e */
[----:B------:R-:W2:Y:S04]  /*e46b0*/  LDL.LU R25, [R1+0x5f8] ;  /* 0x0005f80001197983 */ /* 0x000ea80000300800 */
[----:B------:R-:W2:Y:S01]  /*e46c0*/  LDL.LU R29, [R1+0x1124] ;  /* 0x00112400011d7983 */ /* 0x000ea20000300800 */
[----:B------:R-:W-:-:S13]  /*e46d0*/  ISETP.LT.AND P6, PT, R28, UR4, !P2 ;  /* 0x000000041c007c0c */ /* 0x000fda000d7c1270 */
[----:B------:R0:W-:Y:S01]  /*e46e0*/  @P6 STG.E.U16 desc[UR60][R8.64], R10 ;  /* 0x0000000a08006986 */ /* 0x0001e2000c10153c */
[----:B------:R-:W-:Y:S02]  /*e46f0*/  ISETP.LT.AND P6, PT, R27, UR4, !P1 ;  /* 0x000000041b007c0c */ /* 0x000fe4000cfc1270 */
[----:B------:R-:W-:Y:S01]  /*e4700*/  LOP3.LUT P2, RZ, R7, 0x8000000, RZ, 0xc0, !PT ;  /* 0x0800000007ff7812 */ /* 0x000fe2000784c0ff */
[----:B0-----:R-:W-:-:S10]  /*e4710*/  IMAD.WIDE R8, R26, 0x2, R16 ;  /* 0x000000021a087825 */ /* 0x001fd400078e0210 */
        /* <DEDUP_REMOVED lines=248> */
[----:B------:R-:W-:Y:S02]  /*e56a0*/  ISETP.LT.AND P6, PT, R28, UR4, !P1 ;  /* 0x000000041c007c0c */ /* 0x000fe4000cfc1270 */
[----:B------:R-:W-:Y:S01]  /*e56b0*/  LOP3.LUT P0, RZ, R5, 0x2, RZ, 0xc0, !PT ;  /* 0x0000000205ff7812 */ /* 0x000fe2000780c0ff */
[----:B0-----:R-:W-:Y:S01]  /*e56c0*/  IMAD.WIDE R6, R20, 0x2, R14 ;  /* 0x0000000214067825 */ /* 0x001fe200078e020e */
[----:B------:R-:W2:Y:S04]  /*e56d0*/  LDL.LU R19, [R1+0x67c] ;  /* 0x00067c0001137983 */ /* 0x000ea80000300800 */
[----:B------:R-:W2:Y:S05]  /*e56e0*/  LDL.LU R20, [R1+0x1204] ;  /* 0x0012040001147983 */ /* 0x000eaa0000300800 */
[----:B------:R4:W-:Y:S01]  /*e56f0*/  @P6 STG.E.U16 desc[UR60][R6.64], R8 ;  /* 0x0000000806006986 */ /* 0x0009e2000c10153c */
[----:B------:R-:W-:-:S02]  /*e5700*/  ISETP.LT.AND P6, PT, R27, UR4, !P0 ;  /* 0x000000041b007c0c */ /* 0x000fc4000c7c1270 */
[C---:B------:R-:W-:Y:S02]  /*e5710*/  LOP3.LUT P4, RZ, R5.reuse, 0x8, RZ, 0xc0, !PT ;  /* 0x0000000805ff7812 */ /* 0x040fe4000788c0ff */
[C---:B------:R-:W-:Y:S02]  /*e5720*/  LOP3.LUT P3, RZ, R5.reuse, 0x10, RZ, 0xc0, !PT ;  /* 0x0000001005ff7812 */ /* 0x040fe4000786c0ff */
[C---:B------:R-:W-:Y:S02]  /*e5730*/  LOP3.LUT P2, RZ, R5.reuse, 0x80, RZ, 0xc0, !PT ;  /* 0x0000008005ff7812 */ /* 0x040fe4000784c0ff */
[----:B------:R-:W-:Y:S01]  /*e5740*/  LOP3.LUT P1, RZ, R5, 0x200, RZ, 0xc0, !PT ;  /* 0x0000020005ff7812 */ /* 0x000fe2000782c0ff */
[----:B----4-:R-:W-:-:S05]  /*e5750*/  IMAD.WIDE R6, R23, 0x2, R16 ;  /* 0x0000000217067825 */ /* 0x010fca00078e0210 */
[----:B---3--:R0:W-:Y:S01]  /*e5760*/  @P6 STG.E.U16 desc[UR60][R6.64], R21 ;  /* 0x0000001506006986 */ /* 0x0081e2000c10153c */
[----:B------:R-:W-:Y:S02]  /*e5770*/  ISETP.LT.AND P6, PT, R28, UR4, !P0 ;  /* 0x000000041c007c0c */ /* 0x000fe4000c7c1270 */
[----:B------:R-:W-:Y:S02]  /*e5780*/  LOP3.LUT P0, RZ, R5, 0x1000, RZ, 0xc0, !PT ;  /* 0x0000100005ff7812 */ /* 0x000fe4000780c0ff */
[----:B------:R-:W-:Y:S01]  /*e5790*/  PRMT R5, R21, 0x7632, R5 ;  /* 0x0000763215057816 */ /* 0x000fe20000000005 */
[----:B0-----:R-:W-:Y:S01]  /*e57a0*/  IMAD.WIDE R6, R23, 0x2, R14 ;  /* 0x0000000217067825 */ /* 0x001fe200078e020e */
[----:B------:R-:W3:Y:S04]  /*e57b0*/  LDL.LU R21, [R1+0x6a0] ;  /* 0x0006a00001157983 */ /* 0x000ee80000300800 */
[----:B------:R-:W4:Y:S04]  /*e57c0*/  LDL.LU R23, [R1+0x1208] ;  /* 0x0012080001177983 */ /* 0x000f280000300800 */
        /* <DEDUP_REMOVED lines=58> */
[----:B------:R-:W-:Y:S01]  /*e5b70*/  ISETP.LT.AND P4, PT, R28, UR4, !P4 ;  /* 0x000000041c007c0c */ /* 0x000fe2000e781270 */
[----:B0-----:R-:W-:Y:S01]  /*e5b80*/  IMAD.WIDE R6, R20, 0x2, R16 ;  /* 0x0000000214067825 */ /* 0x001fe200078e0210 */
[----:B------:R-:W-:-:S09]  /*e5b90*/  PRMT R5, R19, 0x7632, R5 ;  /* 0x0000763213057816 */ /* 0x000fd20000000005 */
[----:B------:R0:W-:Y:S01]  /*e5ba0*/  @P5 STG.E.U16 desc[UR60][R6.64], R19 ;  /* 0x0000001306005986 */ /* 0x0001e2000c10153c */
[----:B------:R-:W-:Y:S01]  /*e5bb0*/  LOP3.LUT P3, RZ, R18, 0x4000, RZ, 0xc0, !PT ;  /* 0x0000400012ff7812 */ /* 0x000fe2000786c0ff */
[----:B0-----:R-:W-:Y:S02]  /*e5bc0*/  IMAD.WIDE R6, R20, 0x2, R14 ;  /* 0x0000000214067825 */ /* 0x001fe400078e020e */
[----:B------:R-:W2:Y:S04]  /*e5bd0*/  LDL.LU R19, [R1+0x69c] ;  /* 0x00069c0001137983 */ /* 0x000ea80000300800 */
[----:B------:R-:W2:Y:S04]  /*e5be0*/  LDL.LU R20, [R1+0x1224] ;  /* 0x0012240001147983 */ /* 0x000ea80000300800 */
[----:B------:R4:W-:Y:S01]  /*e5bf0*/  @P4 STG.E.U16 desc[UR60][R6.64], R5 ;  /* 0x0000000506004986 */ /* 0x0009e2000c10153c */
[----:B------:R-:W-:-:S02]  /*e5c00*/  ISETP.LT.AND P4, PT, R27, UR4, !P3 ;  /* 0x000000041b007c0c */ /* 0x000fc4000df81270 */
[----:B------:R-:W-:Y:S02]  /*e5c10*/  ISETP.LT.AND P3, PT, R28, UR4, !P3 ;  /* 0x000000041c007c0c */ /* 0x000fe4000df61270 */
[----:B------:R-:W-:Y:S01]  /*e5c20*/  LOP3.LUT P2, RZ, R18, 0x2000, RZ, 0xc0, !PT ;  /* 0x0000200012ff7812 */ /* 0x000fe2000784c0ff */
[----:B----4-:R-:W-:Y:S01]  /*e5c30*/  IMAD.WIDE R6, R23, 0x2, R16 ;  /* 0x0000000217067825 */ /* 0x010fe200078e0210 */
[----:B---3--:R-:W-:-:S07]  /*e5c40*/  PRMT R5, R21, 0x7632, R5 ;  /* 0x0000763215057816 */ /* 0x008fce0000000005 */
[----:B------:R0:W-:Y:S02]  /*e5c50*/  @P4 STG.E.U16 desc[UR60][R6.64], R21 ;  /* 0x0000001506004986 */ /* 0x0001e4000c10153c */
[----:B0-----:R-:W-:Y:S02]  /*e5c60*/  IMAD.WIDE R6, R23, 0x2, R14 ;  /* 0x0000000217067825 */ /* 0x001fe400078e020e */
[----:B------:R-:W3:Y:S04]  /*e5c70*/  LDL.LU R21, [R1+0x6c0] ;  /* 0x0006c00001157983 */ /* 0x000ee80000300800 */
[----:B------:R-:W4:Y:S04]  /*e5c80*/  LDL.LU R23, [R1+0x1228] ;  /* 0x0012280001177983 */ /* 0x000f280000300800 */
[----:B------:R2:W-:Y:S01]  /*e5c90*/  @P3 STG.E.U16 desc[UR60][R6.64], R5 ;  /* 0x0000000506003986 */ /* 0x0005e2000c10153c */
[----:B------:R-:W-:-:S02]  /*e5ca0*/  ISETP.LT.AND P3, PT, R27, UR4, !P2 ;  /* 0x000000041b007c0c */ /* 0x000fc4000d761270 */
[----:B------:R-:W-:Y:S02]  /*e5cb0*/  ISETP.LT.AND P2, PT, R28, UR4, !P2 ;  /* 0x000000041c007c0c */ /* 0x000fe4000d741270 */
[----:B------:R-:W-:Y:S01]  /*e5cc0*/  LOP3.LUT P1, RZ, R18, 0x1000, RZ, 0xc0, !PT ;  /* 0x0000100012ff7812 */ /* 0x000fe2000782c0ff */
[----:B--2---:R-:W-:Y:S01]  /*e5cd0*/  IMAD.WIDE R6, R29, 0x2, R16 ;  /* 0x000000021d067825 */ /* 0x004fe200078e0210 */
[----:B------:R-:W-:-:S07]  /*e5ce0*/  PRMT R5, R25, 0x7632, R5 ;  /* 0x0000763219057816 */ /* 0x000fce0000000005 */
[----:B------:R0:W-:Y:S02]  /*e5cf0*/  @P3 STG.E.U16 desc[UR60][R6.64], R25 ;  /* 0x0000001906003986 */ /* 0x0001e4000c10153c */
[----:B0-----:R-:W-:Y:S02]  /*e5d00*/  IMAD.WIDE R6, R29, 0x2, R14 ;  /* 0x000000021d067825 */ /* 0x001fe400078e020e */
        /* <DEDUP_REMOVED lines=91> */
[----:B------:R-:W-:Y:S01]  /*e62c0*/  LOP3.LUT P6, RZ, R4, 0x10000, RZ, 0xc0, !PT ;  /* 0x0001000004ff7812 */ /* 0x000fe200078cc0ff */
[----:B------:R-:W2:Y:S10]  /*e62d0*/  LDL.LU R13, [R1+0x6e4] ;  /* 0x0006e400010d7983 */ /* 0x000eb40000300800 */
[----:B------:R0:W-:Y:S01]  /*e62e0*/  @P0 STG.E.U16 desc[UR60][R6.64], R5 ;  /* 0x0000000506000986 */ /* 0x0001e2000c10153c */
[----:B------:R-:W-:Y:S01]  /*e62f0*/  ISETP.LT.AND P0, PT, R27, UR4, !P6 ;  /* 0x000000041b007c0c */ /* 0x000fe2000f701270 */
[----:B0-----:R-:W-:Y:S01]  /*e6300*/  IMAD.WIDE R6, R20, 0x2, R16 ;  /* 0x0000000214067825 */ /* 0x001fe200078e0210 */
[----:B------:R-:W-:-:S11]  /*e6310*/  PRMT R5, R19, 0x7632, R5 ;  /* 0x0000763213057816 */ /* 0x000fd60000000005 */
[----:B------:R0:W-:Y:S01]  /*e6320*/  @P0 STG.E.U16 desc[UR60][R6.64], R19 ;  /* 0x0000001306000986 */ /* 0x0001e2000c10153c */
[----:B------:R-:W-:Y:S02]  /*e6330*/  ISETP.LT.AND P0, PT, R28, UR4, !P6 ;  /* 0x000000041c007c0c */ /* 0x000fe4000f701270 */
[----:B------:R-:W-:Y:S01]  /*e6340*/  LOP3.LUT P2, RZ, R4, 0x80000, RZ, 0xc0, !PT ;  /* 0x0008000004ff7812 */ /* 0x000fe2000784c0ff */
[----:B0-----:R-:W2:Y:S01]  /*e6350*/  LDL.LU R19, [R1+0x1254] ;  /* 0x0012540001137983 */ /* 0x001ea20000300800 */
[----:B------:R-:W-:-:S09]  /*e6360*/  IMAD.WIDE R6, R20, 0x2, R14 ;  /* 0x0000000214067825 */ /* 0x000fd200078e020e */
        /* <DEDUP_REMOVED lines=11> */
[----:B------:R-:W-:-:S03]  /*e6420*/  ISETP.LT.AND P0, PT, R27, UR4, !P3 ;  /* 0x000000041b007c0c */ /* 0x000fc6000df01270 */
[----:B------:R-:W3:Y:S01]  /*e6430*/  LDL.LU R20, [R1+0x6e8] ;  /* 0x0006e80001147983 */ /* 0x000ee20000300800 */
[C---:B------:R-:W-:Y:S02]  /*e6440*/  LOP3.LUT P4, RZ, R4.reuse, 0x800000, RZ, 0xc0, !PT ;  /* 0x0080000004ff7812 */ /* 0x040fe4000788c0ff */
[C---:B------:R-:W-:Y:S02]  /*e6450*/  LOP3.LUT P5, RZ, R4.reuse, 0x2000000, RZ, 0xc0, !PT ;  /* 0x0200000004ff7812 */ /* 0x040fe400078ac0ff */
[C---:B------:R-:W-:Y:S02]  /*e6460*/  LOP3.LUT P6, RZ, R4.reuse, 0x8000000, RZ, 0xc0, !PT ;  /* 0x0800000004ff7812 */ /* 0x040fe400078cc0ff */
[----:B------:R-:W-:Y:S01]  /*e6470*/  LOP3.LUT P2, RZ, R4, 0x40000000, RZ, 0xc0, !PT ;  /* 0x4000000004ff7812 */ /* 0x000fe2000784c0ff */
[----:B--2---:R-:W-:-:S05]  /*e6480*/  IMAD.WIDE R6, R29, 0x2, R16 ;  /* 0x000000021d067825 */ /* 0x004fca00078e0210 */
[----:B------:R0:W-:Y:S02]  /*e6490*/  @P0 STG.E.U16 desc[UR60][R6.64], R25 ;  /* 0x0000001906000986 */ /* 0x0001e4000c10153c */
[----:B0-----:R-:W-:Y:S02]  /*e64a0*/  PRMT R6, R25, 0x7632, R6 ;  /* 0x0000763219067816 */ /* 0x001fe40000000006 */
[----:B------:R-:W2:Y:S01]  /*e64b0*/  LDL.LU R25, [R1+0x125c] ;  /* 0x00125c0001197983 */ /* 0x000ea20000300800 */
[----:B------:R-:W-:Y:S02]  /*e64c0*/  ISETP.LT.AND P0, PT, R28, UR4, !P3 ;  /* 0x000000041c007c0c */ /* 0x000fe4000df01270 */
[----:B------:R-:W-:Y:S01]  /*e64d0*/  LOP3.LUT P3, RZ, R4, 0x80000000, RZ, 0xc0, !PT ;  /* 0x8000000004ff7812 */ /* 0x000fe2000786c0ff */
[----:B------:R-:W-:Y:S02]  /*e64e0*/  IMAD.WIDE R4, R29, 0x2, R14 ;  /* 0x000000021d047825 */ /* 0x000fe400078e020e */
[----:B------:R-:W2:Y:S08]  /*e64f0*/  LDL.LU R29, [R1+0x1260] ;  /* 0x00126000011d7983 */ /* 0x000eb00000300800 */
[----:B------:R0:W-:Y:S01]  /*e6500*/  @P0 STG.E.U16 desc[UR60][R4.64], R6 ;  /* 0x0000000604000986 */ /* 0x0001e2000c10153c */
[----:B------:R-:W-:Y:S01]  /*e6510*/  ISETP.LT.AND P0, PT, R27, UR4, !P4 ;  /* 0x000000041b007c0c */ /* 0x000fe2000e701270 */
[----:B0-----:R-:W-:Y:S01]  /*e6520*/  IMAD.WIDE R4, R26, 0x2, R16 ;  /* 0x000000021a047825 */ /* 0x001fe200078e0210 */
[----:B------:R-:W-:-:S11]  /*e6530*/  PRMT R6, R24, 0x7632, R6 ;  /* 0x0000763218067816 */ /* 0x000fd60000000006 */
[----:B------:R0:W-:Y:S04]  /*e6540*/  @P0 STG.E.U16 desc[UR60][R4.64], R24 ;  /* 0x0000001804000986 */ /* 0x0001e8000c10153c */
[----:B0-----:R-:W2:Y:S01]  /*e6550*/  LDL.LU R24, [R1+0x6fc] ;  /* 0x0006fc0001187983 */ /* 0x001ea20000300800 */
[----:B------:R-:W-:-:S03]  /*e6560*/  IMAD.WIDE R4, R26, 0x2, R14 ;  /* 0x000000021a047825 */ /* 0x000fc600078e020e */
[----:B------:R-:W2:Y:S01]  /*e6570*/  LDL.LU R26, [R1+0x1264] ;  /* 0x00126400011a7983 */ /* 0x000ea20000300800 */
[----:B------:R-:W-:-:S13]  /*e6580*/  ISETP.LT.AND P0, PT, R28, UR4, !P4 ;  /* 0x000000041c007c0c */ /* 0x000fda000e701270 */
[----:B------:R0:W-:Y:S01]  /*e6590*/  @P0 STG.E.U16 desc[UR60][R4.64], R6 ;  /* 0x0000000604000986 */ /* 0x0001e2000c10153c */
[----:B------:R-:W-:Y:S01]  /*e65a0*/  ISETP.LT.AND P0, PT, R27, UR4, !P5 ;  /* 0x000000041b007c0c */ /* 0x000fe2000ef01270 */
[----:B0-----:R-:W-:-:S12]  /*e65b0*/  IMAD.WIDE R4, R19, 0x2, R16 ;  /* 0x0000000213047825 */ /* 0x001fd800078e0210 */
[----:B------:R0:W-:Y:S01]  /*e65c0*/  @P0 STG.E.U16 desc[UR60][R4.64], R13 ;  /* 0x0000000d04000986 */ /* 0x0001e2000c10153c */
[----:B------:R-:W-:Y:S02]  /*e65d0*/  ISETP.LT.AND P0, PT, R28, UR4, !P5 ;  /* 0x000000041c007c0c */ /* 0x000fe4000ef01270 */
[C---:B------:R-:W-:Y:S02]  /*e65e0*/  LOP3.LUT P4, RZ, R2.reuse, 0x4, RZ, 0xc0, !PT ;  /* 0x0000000402ff7812 */ /* 0x040fe4000788c0ff */
[----:B------:R-:W-:Y:S02]  /*e65f0*/  LOP3.LUT P5, RZ, R2, 0x10, RZ, 0xc0, !PT ;  /* 0x0000001002ff7812 */ /* 0x000fe400078ac0ff */
[----:B------:R-:W-:Y:S01]  /*e6600*/  PRMT R2, R13, 0x7632, R2 ;  /* 0x000076320d027816 */ /* 0x000fe20000000002 */
[----:B0-----:R-:W-:-:S06]  /*e6610*/  IMAD.WIDE R4, R19, 0x2, R14 ;  /* 0x0000000213047825 */ /* 0x001fcc00078e020e */
        /* <DEDUP_REMOVED lines=20> */
[----:B0-----:R-:W-:-:S12]  /*e6760*/  IMAD.WIDE R4, R29, 0x2, R16 ;  /* 0x000000021d047825 */ /* 0x001fd800078e0210 */
[----:B------:R0:W-:Y:S01]  /*e6770*/  @P0 STG.E.U16 desc[UR60][R4.64], R24 ;  /* 0x0000001804000986 */ /* 0x0001e2000c10153c */
[----:B------:R-:W-:Y:S02]  /*e6780*/  ISETP.LT.AND P0, PT, R28, UR4, !P3 ;  /* 0x000000041c007c0c */ /* 0x000fe4000df01270 */
[----:B------:R-:W-:Y:S01]  /*e6790*/  PRMT R2, R24, 0x7632, R2 ;  /* 0x0000763218027816 */ /* 0x000fe20000000002 */
[----:B0-----:R-:W-:Y:S02]  /*e67a0*/  IMAD.WIDE R4, R29, 0x2, R14 ;  /* 0x000000021d047825 */ /* 0x001fe400078e020e */
        /* <DEDUP_REMOVED lines=8> */
[----:B------:R-:W2:Y:S04]  /*e6830*/  LDL.LU R19, [R1+0x704] ;  /* 0x0007040001137983 */ /* 0x000ea80000300800 */
[----:B------:R-:W2:Y:S01]  /*e6840*/  LDL.LU R26, [R1+0x1490] ;  /* 0x00149000011a7983 */ /* 0x000ea20000300800 */
[----:B------:R-:W-:-:S03]  /*e6850*/  ISETP.LT.AND P0, PT, R28, UR4, !P4 ;  /* 0x000000041c007c0c */ /* 0x000fc6000e701270 */
[----:B------:R-:W2:Y:S10]  /*e6860*/  LDL.LU R24, [R1+0x1274] ;  /* 0x0012740001187983 */ /* 0x000eb40000300800 */
[----:B------:R4:W-:Y:S01]  /*e6870*/  @P0 STG.E.U16 desc[UR60][R4.64], R2 ;  /* 0x0000000204000986 */ /* 0x0009e2000c10153c */
[----:B------:R-:W-:-:S02]  /*e6880*/  ISETP.LT.AND P0, PT, R27, UR4, !P5 ;  /* 0x000000041b007c0c */ /* 0x000fc4000ef01270 */
[C---:B------:R-:W-:Y:S02]  /*e6890*/  LOP3.LUT P6, RZ, R0.reuse, 0x40000000, RZ, 0xc0, !PT ;  /* 0x4000000000ff7812 */ /* 0x040fe400078cc0ff */
[----:B------:R-:W-:Y:S02]  /*e68a0*/  LOP3.LUT P2, RZ, R0, 0x20000000, RZ, 0xc0, !PT ;  /* 0x2000000000ff7812 */ /* 0x000fe4000784c0ff */
[----:B------:R-:W-:Y:S02]  /*e68b0*/  ISETP.LT.AND P1, PT, R28, UR4, !P6 ;  /* 0x000000041c007c0c */ /* 0x000fe4000f721270 */
[C---:B------:R-:W-:Y:S02]  /*e68c0*/  LOP3.LUT P3, RZ, R0.reuse, 0x4000000, RZ, 0xc0, !PT ;  /* 0x0400000000ff7812 */ /* 0x040fe4000786c0ff */
[----:B------:R-:W-:Y:S01]  /*e68d0*/  LOP3.LUT P4, RZ, R0, 0x1000000, RZ, 0xc0, !PT ;  /* 0x0100000000ff7812 */ /* 0x000fe2000788c0ff */
[----:B----4-:R-:W-:-:S05]  /*e68e0*/  IMAD.WIDE R4, R23, 0x2, R16 ;  /* 0x0000000217047825 */ /* 0x010fca00078e0210 */
[----:B---3--:R0:W-:Y:S01]  /*e68f0*/  @P0 STG.E.U16 desc[UR60][R4.64], R21 ;  /* 0x0000001504000986 */ /* 0x0081e2000c10153c */
[----:B------:R-:W-:Y:S02]  /*e6900*/  ISETP.LT.AND P0, PT, R28, UR4, !P5 ;  /* 0x000000041c007c0c */ /* 0x000fe4000ef01270 */
[----:B------:R-:W-:Y:S01]  /*e6910*/  PRMT R2, R21, 0x7632, R2 ;  /* 0x0000763215027816 */ /* 0x000fe20000000002 */
[----:B0-----:R-:W-:Y:S01]  /*e6920*/  IMAD.WIDE R4, R23, 0x2, R14 ;  /* 0x0000000217047825 */ /* 0x001fe200078e020e */
[----:B------:R-:W3:Y:S04]  /*e6930*/  LDL.LU R21, [R1+0x1498] ;  /* 0x0014980001157983 */ /* 0x000ee80000300800 */
[----:B------:R-:W4:Y:S04]  /*e6940*/  LDL.LU R12, [R1+0x1494] ;  /* 0x00149400010c7983 */ /* 0x000f280000300800 */
[----:B------:R-:W4:Y:S04]  /*e6950*/  LDL.LU R23, [R1+0x6d4] ;  /* 0x0006d40001177983 */ /* 0x000f280000300800 */
[----:B------:R2:W-:Y:S01]  /*e6960*/  @P0 STG.E.U16 desc[UR60][R4.64], R2 ;  /* 0x0000000204000986 */ /* 0x0005e2000c10153c */
[----:B------:R-:W-:-:S02]  /*e6970*/  ISETP.LT.AND P0, PT, R27, UR4, !P6 ;  /* 0x000000041b007c0c */ /* 0x000fc4000f701270 */
[C---:B------:R-:W-:Y:S02]  /*e6980*/  LOP3.LUT P5, RZ, R0.reuse, 0x400000, RZ, 0xc0, !PT ;  /* 0x0040000000ff7812 */ /* 0x040fe400078ac0ff */
        /* <DEDUP_REMOVED lines=9> */
[----:B0-----:R-:W-:-:S04]  /*e6a20*/  IMAD.WIDE R4, R29, 0x2, R16 ;  /* 0x000000021d047825 */ /* 0x001fc800078e0210 */
[----:B------:R-:W-:-:S08]  /*e6a30*/  VIADD R0, R3, 0x1b8 ;  /* 0x000001b803007836 */ /* 0x000fd00000000000 */
[----:B------:R0:W-:Y:S01]  /*e6a40*/  @P1 STG.E.U16 desc[UR60][R4.64], R19 ;  /* 0x0000001304001986 */ /* 0x0001e2000c10153c */
[----:B------:R-:W-:Y:S02]  /*e6a50*/  ISETP.GE.AND P1, PT, R0, UR44, PT ;  /* 0x0000002c00007c0c */ /* 0x000fe4000bf26270 */
[----:B------:R-:W-:Y:S02]  /*e6a60*/  R2UR UR44, R26 ;  /* 0x000000001a2c72ca */ /* 0x000fe400000e0000 */
[----:B------:R-:W2:Y:S01]  /*e6a70*/  LDL.LU R26, [R1+0x127c] ;  /* 0x00127c00011a7983 */ /* 0x000ea20000300800 */
[----:B------:R-:W-:-:S03]  /*e6a80*/  PRMT R0, R19, 0x7632, R0 ;  /* 0x0000763213007816 */ /* 0x000fc60000000000 */
[----:B------:R-:W2:Y:S01]  /*e6a90*/  LDL.LU R13, [R1+0x6d8] ;  /* 0x0006d800010d7983 */ /* 0x000ea20000300800 */
[----:B0-----:R-:W-:-:S03]  /*e6aa0*/  IMAD.WIDE R4, R29, 0x2, R14 ;  /* 0x000000021d047825 */ /* 0x001fc600078e020e */
[----:B------:R-:W2:Y:S04]  /*e6ab0*/  LDL.LU R19, [R1+0x14a0] ;  /* 0x0014a00001137983 */ /* 0x000ea80000300800 */
[----:B------:R-:W2:Y:S01]  /*e6ac0*/  LDL.LU R29, [R1+0x149c] ;  /* 0x00149c00011d7983 */ /* 0x000ea20000300800 */
[----:B------:R-:W-:-:S13]  /*e6ad0*/  ISETP.LT.AND P2, PT, R28, UR4, !P2 ;  /* 0x000000041c007c0c */ /* 0x000fda000d741270 */
[----:B------:R0:W-:Y:S01]  /*e6ae0*/  @P2 STG.E.U16 desc[UR60][R4.64], R0 ;  /* 0x0000000004002986 */ /* 0x0001e2000c10153c */
[----:B------:R-:W-:Y:S02]  /*e6af0*/  ISETP.LT.AND P2, PT, R27, UR4, !P3 ;  /* 0x000000041b007c0c */ /* 0x000fe4000df41270 */
[----:B------:R-:W-:Y:S01]  /*e6b00*/  ISETP.LT.AND P3, PT, R28, UR4, !P3 ;  /* 0x000000041c007c0c */ /* 0x000fe2000df61270 */
[----:B------:R-:W-:Y:S02]  /*e6b10*/  VIADD R2, R3, 0x1b7 ;  /* 0x000001b703027836 */ /* 0x000fe40000000000 */
[----:B0-----:R-:W-:-:S04]  /*e6b20*/  IMAD.WIDE R4, R24, 0x2, R16 ;  /* 0x0000000218047825 */ /* 0x001fc800078e0210 */
[----:B------:R-:W-:Y:S01]  /*e6b30*/  VIADD R0, R3, 0x1b9 ;  /* 0x000001b903007836 */ /* 0x000fe20000000000 */
[----:B------:R-:W-:Y:S02]  /*e6b40*/  ISETP.GE.AND P0, PT, R2, UR48, PT ;  /* 0x0000003002007c0c */ /* 0x000fe4000bf06270 */
[----:B---3--:R-:W-:Y:S02]  /*e6b50*/  R2UR UR48, R21 ;  /* 0x00000000153072ca */ /* 0x008fe400000e0000 */
[----:B------:R-:W3:Y:S04]  /*e6b60*/  LDL.LU R21, [R1+0x1280] ;  /* 0x0012800001157983 */ /* 0x000ee80000300800 */
[----:B----4-:R0:W-:Y:S01]  /*e6b70*/  @P2 STG.E.U16 desc[UR60][R4.64], R23 ;  /* 0x0000001704002986 */ /* 0x0101e2000c10153c */
[----:B------:R-:W-:-:S02]  /*e6b80*/  ISETP.GE.AND P2, PT, R0, UR46, PT ;  /* 0x0000002e00007c0c */ /* 0x000fc4000bf46270 */
[----:B------:R-:W-:Y:S01]  /*e6b90*/  PRMT R0, R23, 0x7632, R0 ;  /* 0x0000763217007816 */ /* 0x000fe20000000000 */
[----:B0-----:R-:W-:Y:S01]  /*e6ba0*/  IMAD.WIDE R4, R24, 0x2, R14 ;  /* 0x0000000218047825 */ /* 0x001fe200078e020e */
[----:B------:R-:W4:Y:S04]  /*e6bb0*/  LDL.LU R23, [R1+0x70c] ;  /* 0x00070c0001177983 */ /* 0x000f280000300800 */
[----:B------:R2:W-:Y:S01]  /*e6bc0*/  @P3 STG.E.U16 desc[UR60][R4.64], R0 ;  /* 0x0000000004003986 */ /* 0x0005e2000c10153c */
[----:B------:R-:W-:-:S03]  /*e6bd0*/  ISETP.LT.AND P3, PT, R27, UR4, !P4 ;  /* 0x000000041b007c0c */ /* 0x000fc6000e761270 */
[----:B------:R-:W4:Y:S01]  /*e6be0*/  LDL.LU R24, [R1+0x1284] ;  /* 0x0012840001187983 */ /* 0x000f220000300800 */
[----:B------:R-:W-:Y:S01]  /*e6bf0*/  ISETP.LT.AND P4, PT, R28, UR4, !P4 ;  /* 0x000000041c007c0c */ /* 0x000fe2000e781270 */
[----:B--2---:R-:W-:Y:S01]  /*e6c00*/  IMAD.WIDE R4, R25, 0x2, R16 ;  /* 0x0000000219047825 */ /* 0x004fe200078e0210 */
[----:B------:R-:W-:-:S07]  /*e6c10*/  PRMT R0, R20, 0x7632, R0 ;  /* 0x0000763214007816 */ /* 0x000fce0000000000 */
[----:B------:R0:W-:Y:S04]  /*e6c20*/  @P3 STG.E.U16 desc[UR60][R4.64], R20 ;  /* 0x0000001404003986 */ /* 0x0001e8000c10153c */
[----:B0-----:R-:W2:Y:S01]  /*e6c30*/  LDL.LU R20, [R1+0x14ac] ;  /* 0x0014ac0001147983 */ /* 0x001ea20000300800 */
[----:B------:R-:W-:Y:S01]  /*e6c40*/  ISETP.LT.AND P3, PT, R27, UR4, !P5 ;  /* 0x000000041b007c0c */ /* 0x000fe2000ef61270 */
[----:B------:R-:W-:Y:S02]  /*e6c50*/  IMAD.WIDE R4, R25, 0x2, R14 ;  /* 0x0000000219047825 */ /* 0x000fe400078e020e */
[----:B------:R-:W2:Y:S04]  /*e6c60*/  LDL.LU R25, [R1+0x6dc] ;  /* 0x0006dc0001197983 */ /* 0x000ea80000300800 */
[----:B------:R0:W-:Y:S02]  /*e6c70*/  @P4 STG.E.U16 desc[UR60][R4.64], R0 ;  /* 0x0000000004004986 */ /* 0x0001e4000c10153c */
[----:B0-----:R-:W-:-:S04]  /*e6c80*/  IMAD.WIDE R4, R26, 0x2, R16 ;  /* 0x000000021a047825 */ /* 0x001fc800078e0210 */
[----:B------:R-:W-:Y:S01]  /*e6c90*/  IMAD.WIDE R6, R26, 0x2, R14 ;  /* 0x000000021a067825 */ /* 0x000fe200078e020e */
[----:B------:R-:W-:Y:S01]  /*e6ca0*/  PRMT R0, R13, 0x7632, R0 ;  /* 0x000076320d007816 */ /* 0x000fe20000000000 */
[----:B------:R-:W2:Y:S04]  /*e6cb0*/  LDL.LU R26, [R1+0x1288] ;  /* 0x00128800011a7983 */ /* 0x000ea80000300800 */
[----:B------:R0:W-:Y:S01]  /*e6cc0*/  @P3 STG.E.U16 desc[UR60][R4.64], R13 ;  /* 0x0000000d04003986 */ /* 0x0001e2000c10153c */
[----:B------:R-:W-:-:S03]  /*e6cd0*/  R2UR UR50, R29 ;  /* 0x000000001d3272ca */ /* 0x000fc600000e0000 */
[----:B0-----:R-:W2:Y:S04]  /*e6ce0*/  LDL.LU R13, [R1+0x720] ;  /* 0x00072000010d7983 */ /* 0x001ea80000300800 */
[----:B------:R-:W2:Y:S01]  /*e6cf0*/  LDL.LU R29, [R1+0x14a4] ;  /* 0x0014a400011d7983 */ /* 0x000ea20000300800 */
[C---:B------:R-:W-:Y:S02]  /*e6d00*/  ISETP.LT.AND P5, PT, R28.reuse, UR4, !P5 ;  /* 0x000000041c007c0c */ /* 0x040fe4000efa1270 */
[----:B------:R-:W-:Y:S02]  /*e6d10*/  ISETP.LT.AND P4, PT, R27, UR4, !P6 ;  /* 0x000000041b007c0c */ /* 0x000fe4000f781270 */
[----:B------:R-:W-:Y:S01]  /*e6d20*/  ISETP.LT.AND P6, PT, R28, UR4, !P6 ;  /* 0x000000041c007c0c */ /* 0x000fe2000f7c1270 */
[----:B------:R-:W-:-:S08]  /*e6d30*/  VIADD R2, R3, 0x1ba ;  /* 0x000001ba03027836 */ /* 0x000fd00000000000 */
[----:B------:R4:W-:Y:S01]  /*e6d40*/  @P5 STG.E.U16 desc[UR60][R6.64], R0 ;  /* 0x0000000006005986 */ /* 0x0009e2000c10153c */
[----:B------:R-:W-:Y:S01]  /*e6d50*/  ISETP.GE.AND P3, PT, R2, UR44, PT ;  /* 0x0000002c02007c0c */ /* 0x000fe2000bf66270 */
[----:B------:R-:W-:Y:S01]  /*e6d60*/  VIADD R2, R3, 0x1bb ;  /* 0x000001bb03027836 */ /* 0x000fe20000000000 */
[----:B------:R-:W-:Y:S01]  /*e6d70*/  R2UR UR44, R19 ;  /* 0x00000000132c72ca */ /* 0x000fe200000e0000 */
[----:B---3--:R-:W-:Y:S01]  /*e6d80*/  IMAD.WIDE R4, R21, 0x2, R16 ;  /* 0x0000000215047825 */ /* 0x008fe200078e0210 */
[----:B----4-:R-:W-:-:S04]  /*e6d90*/  PRMT R0, R23, 0x7632, R0 ;  /* 0x0000763217007816 */ /* 0x010fc80000000000 */
[----:B------:R0:W-:Y:S01]  /*e6da0*/  @P4 STG.E.U16 desc[UR60][R4.64], R23 ;  /* 0x0000001704004986 */ /* 0x0001e2000c10153c */
[----:B------:R-:W-:Y:S01]  /*e6db0*/  ISETP.LT.AND P4, PT, R27, UR4, !P1 ;  /* 0x000000041b007c0c */ /* 0x000fe2000cf81270 */
[C---:B------:R-:W-:Y:S02]  /*e6dc0*/  IMAD.WIDE R6, R24.reuse, 0x2, R16 ;  /* 0x0000000218067825 */ /* 0x040fe400078e0210 */
[----:B0-----:R-:W3:Y:S02]  /*e6dd0*/  LDL.LU R23, [R1+0x128c] ;  /* 0x00128c0001177983 */ /* 0x001ee40000300800 */
[--C-:B------:R-:W-:Y:S02]  /*e6de0*/  IMAD.WIDE R4, R21, 0x2, R14.reuse ;  /* 0x0000000215047825 */ /* 0x100fe400078e020e */
[----:B------:R-:W4:Y:S02]  /*e6df0*/  LDL.LU R21, [R1+0x14a8] ;  /* 0x0014a80001157983 */ /* 0x000f240000300800 */
[----:B------:R-:W-:-:S02]  /*e6e00*/  IMAD.WIDE R8, R24, 0x2, R14 ;  /* 0x0000000218087825 */ /* 0x000fc400078e020e */
[----:B------:R-:W4:Y:S04]  /*e6e10*/  LDL.LU R19, [R1+0x730] ;  /* 0x0007300001137983 */ /* 0x000f280000300800 */
[----:B------:R-:W4:Y:S04]  /*e6e20*/  LDL.LU R24, [R1+0x1290] ;  /* 0x0012900001187983 */ /* 0x000f280000300800 */
[----:B------:R0:W-:Y:S01]  /*e6e30*/  @P6 STG.E.U16 desc[UR60][R4.64], R0 ;  /* 0x0000000004006986 */ /* 0x0001e2000c10153c */
[----:B------:R-:W-:Y:S02]  /*e6e40*/  ISETP.LT.AND P6, PT, R28, UR4, !P1 ;  /* 0x000000041c007c0c */ /* 0x000fe4000cfc1270 */
[----:B------:R-:W-:-:S02]  /*e6e50*/  ISETP.GE.AND P1, PT, R2, UR48, PT ;  /* 0x0000003002007c0c */ /* 0x000fc4000bf26270 */
[----:B------:R-:W-:Y:S02]  /*e6e60*/  ISETP.LT.AND P5, PT, R27, UR4, !P0 ;  /* 0x000000041b007c0c */ /* 0x000fe4000c7a1270 */
[----:B------:R-:W-:Y:S02]  /*e6e70*/  ISETP.LT.AND P0, PT, R28, UR4, !P0 ;  /* 0x000000041c007c0c */ /* 0x000fe4000c701270 */
[----:B------:R-:W-:Y:S01]  /*e6e80*/  R2UR UR46, R12 ;  /* 0x000000000c2e72ca */ /* 0x000fe200000e0000 */
[----:B0-----:R-:W-:Y:S01]  /*e6e90*/  VIADD R0, R3, 0x1bc ;  /* 0x000001bc03007836 */ /* 0x001fe20000000000 */
[----:B--2---:R-:W-:Y:S02]  /*e6ea0*/  R2UR UR48, R20 ;  /* 0x00000000143072ca */ /* 0x004fe400000e0000 */
[----:B------:R-:W2:Y:S01]  /*e6eb0*/  LDL.LU R20, [R1+0x724] ;  /* 0x0007240001147983 */ /* 0x000ea20000300800 */
[----:B------:R-:W-:-:S04]  /*e6ec0*/  PRMT R10, R25, 0x7632, R10 ;  /* 0x00007632190a7816 */ /* 0x000fc8000000000a */
[----:B------:R0:W-:Y:S04]  /*e6ed0*/  @P5 STG.E.U16 desc[UR60][R6.64], R25 ;  /* 0x0000001906005986 */ /* 0x0001e8000c10153c */
[----:B------:R-:W-:Y:S01]  /*e6ee0*/  @P0 STG.E.U16 desc[UR60][R8.64], R10 ;  /* 0x0000000a08000986 */ /* 0x000fe2000c10153c */
[----:B------:R-:W-:-:S03]  /*e6ef0*/  ISETP.GE.AND P0, PT, R0, UR46, PT ;  /* 0x0000002e00007c0c */ /* 0x000fc6000bf06270 */
[----:B0-----:R-:W2:Y:S01]  /*e6f00*/  LDL.LU R25, [R1+0x1294] ;  /* 0x0012940001197983 */ /* 0x001ea20000300800 */
[----:B------:R-:W-:-:S04]  /*e6f10*/  IMAD.WIDE R4, R26, 0x2, R16 ;  /* 0x000000021a047825 */ /* 0x000fc800078e0210 */
[----:B------:R-:W-:Y:S02]  /*e6f20*/  IMAD.WIDE R6, R26, 0x2, R14 ;  /* 0x000000021a067825 */ /* 0x000fe400078e020e */
[----:B------:R-:W2:Y:S01]  /*e6f30*/  LDL.LU R26, [R1+0x734] ;  /* 0x00073400011a7983 */ /* 0x000ea20000300800 */
[----:B------:R-:W-:-:S03]  /*e6f40*/  R2UR UR46, R29 ;  /* 0x000000001d2e72ca */ /* 0x000fc600000e0000 */
[----:B------:R-:W2:Y:S01]  /*e6f50*/  LDL.LU R29, [R1+0x1298] ;  /* 0x00129800011d7983 */ /* 0x000ea20000300800 */
[----:B------:R-:W-:Y:S02]  /*e6f60*/  ISETP.LT.AND P5, PT, R27, UR4, !P2 ;  /* 0x000000041b007c0c */ /* 0x000fe4000d7a1270 */
[----:B------:R-:W-:Y:S01]  /*e6f70*/  PRMT R2, R13, 0x7632, R2 ;  /* 0x000076320d027816 */ /* 0x000fe20000000002 */
[----:B------:R-:W-:Y:S01]  /*e6f80*/  @P4 STG.E.U16 desc[UR60][R4.64], R13 ;  /* 0x0000000d04004986 */ /* 0x000fe2000c10153c */
[----:B------:R-:W-:Y:S01]  /*e6f90*/  ISETP.LT.AND P2, PT, R28, UR4, !P2 ;  /* 0x000000041c007c0c */ /* 0x000fe2000d741270 */
[----:B------:R-:W-:Y:S02]  /*e6fa0*/  VIADD R0, R3, 0x1bd ;  /* 0x000001bd03007836 */ /* 0x000fe40000000000 */
[----:B------:R3:W-:Y:S01]  /*e6fb0*/  @P6 STG.E.U16 desc[UR60][R6.64], R2 ;  /* 0x0000000206006986 */ /* 0x0007e2000c10153c */
[----:B------:R-:W-:Y:S02]  /*e6fc0*/  ISETP.LT.AND P6, PT, R27, UR4, !P3 ;  /* 0x000000041b007c0c */ /* 0x000fe4000dfc1270 */
[----:B------:R-:W-:Y:S01]  /*e6fd0*/  ISETP.GE.AND P4, PT, R0, UR44, PT ;  /* 0x0000002c00007c0c */ /* 0x000fe2000bf86270 */
[----:B------:R-:W-:Y:S01]  /*e6fe0*/  VIADD R0, R3, 0x1be ;  /* 0x000001be03007836 */ /* 0x000fe20000000000 */
[----:B------:R-:W-:Y:S01]  /*e6ff0*/  ISETP.LT.AND P3, PT, R28, UR4, !P3 ;  /* 0x000000041c007c0c */ /* 0x000fe2000df61270 */
[----:B---3--:R-:W-:Y:S01]  /*e7000*/  IMAD.WIDE R6, R23, 0x2, R16 ;  /* 0x0000000217067825 */ /* 0x008fe200078e0210 */
[----:B----4-:R-:W-:-:S03]  /*e7010*/  R2UR UR44, R21 ;  /* 0x00000000152c72ca */ /* 0x010fc600000e0000 */
[----:B------:R-:W-:Y:S01]  /*e7020*/  IMAD.WIDE R4, R23, 0x2, R14 ;  /* 0x0000000217047825 */ /* 0x000fe200078e020e */
[----:B------:R-:W3:Y:S01]  /*e7030*/  LDL.LU R21, [R1+0x728] ;  /* 0x0007280001157983 */ /* 0x000ee20000300800 */
[----:B------:R-:W-:-:S03]  /*e7040*/  PRMT R2, R19, 0x7632, R2 ;  /* 0x0000763213027816 */ /* 0x000fc60000000002 */
[----:B------:R0:W-:Y:S01]  /*e7050*/  @P5 STG.E.U16 desc[UR60][R6.64], R19 ;  /* 0x0000001306005986 */ /* 0x0001e2000c10153c */
[----:B------:R-:W-:-:S03]  /*e7060*/  ISETP.GE.AND P5, PT, R0, UR50, PT ;  /* 0x0000003200007c0c */ /* 0x000fc6000bfa6270 */
[----:B------:R-:W4:Y:S04]  /*e7070*/  LDL.LU R23, [R1+0x129c] ;  /* 0x00129c0001177983 */ /* 0x000f280000300800 */
[----:B------:R1:W-:Y:S01]  /*e7080*/  @P2 STG.E.U16 desc[UR60][R4.64], R2 ;  /* 0x0000000204002986 */ /* 0x0003e2000c10153c */
[----:B0-----:R-:W-:-:S03]  /*e7090*/  IMAD.WIDE R6, R24, 0x2, R16 ;  /* 0x0000000218067825 */ /* 0x001fc600078e0210 */
[----:B------:R-:W4:Y:S01]  /*e70a0*/  LDL.LU R19, [R1+0x738] ;  /* 0x0007380001137983 */ /* 0x000f220000300800 */
[----:B-1----:R-:W-:Y:S01]  /*e70b0*/  IMAD.WIDE R4, R24, 0x2, R14 ;  /* 0x0000000218047825 */ /* 0x002fe200078e020e */
[----:B------:R-:W-:Y:S02]  /*e70c0*/  ISETP.LT.AND P2, PT, R27, UR4, !P1 ;  /* 0x000000041b007c0c */ /* 0x000fe4000cf41270 */
[----:B--2---:R0:W-:Y:S01]  /*e70d0*/  @P6 STG.E.U16 desc[UR60][R6.64], R20 ;  /* 0x0000001406006986 */ /* 0x0041e2000c10153c */
[----:B------:R-:W-:-:S03]  /*e70e0*/  PRMT R0, R20, 0x7632, R0 ;  /* 0x0000763214007816 */ /* 0x000fc60000000000 */
[----:B0-----:R-:W2:Y:S04]  /*e70f0*/  LDL.LU R20, [R1+0x72c] ;  /* 0x00072c0001147983 */ /* 0x001ea80000300800 */
[----:B------:R-:W2:Y:S01]  /*e7100*/  LDL.LU R24, [R1+0x12a0] ;  /* 0x0012a00001187983 */ /* 0x000ea20000300800 */
[----:B------:R-:W-:-:S04]  /*e7110*/  IMAD.WIDE R6, R25, 0x2, R16 ;  /* 0x0000000219067825 */ /* 0x000fc800078e0210 */
[----:B------:R-:W-:Y:S02]  /*e7120*/  IMAD.WIDE R8, R25, 0x2, R14 ;  /* 0x0000000219087825 */ /* 0x000fe400078e020e */
[----:B------:R-:W2:Y:S04]  /*e7130*/  LDL.LU R25, [R1+0x12a4] ;  /* 0x0012a40001197983 */ /* 0x000ea80000300800 */
[----:B------:R-:W-:Y:S01]  /*e7140*/  @P3 STG.E.U16 desc[UR60][R4.64], R0 ;  /* 0x0000000004003986 */ /* 0x000fe2000c10153c */
[----:B------:R-:W-:-:S03]  /*e7150*/  PRMT R10, R26, 0x7632, R10 ;  /* 0x000076321a0a7816 */ /* 0x000fc6000000000a */
[----:B------:R0:W-:Y:S04]  /*e7160*/  @P2 STG.E.U16 desc[UR60][R6.64], R26 ;  /* 0x0000001a06002986 */ /* 0x0001e8000c10153c */
[----:B0-----:R-:W2:Y:S01]  /*e7170*/  LDL.LU R26, [R1+0x73c] ;  /* 0x00073c00011a7983 */ /* 0x001ea20000300800 */
[----:B------:R-:W-:-:S04]  /*e7180*/  IMAD.WIDE R4, R29, 0x2, R16 ;  /* 0x000000021d047825 */ /* 0x000fc800078e0210 */
[----:B------:R-:W-:Y:S02]  /*e7190*/  IMAD.WIDE R6, R29, 0x2, R14 ;  /* 0x000000021d067825 */ /* 0x000fe400078e020e */
[----:B------:R-:W2:Y:S01]  /*e71a0*/  LDL.LU R29, [R1+0x12a8] ;  /* 0x0012a800011d7983 */ /* 0x000ea20000300800 */
[C---:B------:R-:W-:Y:S02]  /*e71b0*/  ISETP.LT.AND P1, PT, R28.reuse, UR4, !P1 ;  /* 0x000000041c007c0c */ /* 0x040fe4000cf21270 */
[----:B------:R-:W-:Y:S02]  /*e71c0*/  ISETP.LT.AND P6, PT, R27, UR4, !P0 ;  /* 0x000000041b007c0c */ /* 0x000fe4000c7c1270 */
[C---:B------:R-:W-:Y:S01]  /*e71d0*/  ISETP.LT.AND P3, PT, R28.reuse, UR4, !P0 ;  /* 0x000000041c007c0c */ /* 0x040fe2000c761270 */
[----:B------:R-:W-:Y:S01]  /*e71e0*/  VIADD R2, R3, 0x1bf ;  /* 0x000001bf03027836 */ /* 0x000fe20000000000 */
[----:B------:R-:W-:Y:S01]  /*e71f0*/  ISETP.LT.AND P2, PT, R27, UR4, !P4 ;  /* 0x000000041b007c0c */ /* 0x000fe2000e741270 */
[----:B------:R-:W-:Y:S01]  /*e7200*/  VIADD R0, R3, 0x1c0 ;  /* 0x000001c003007836 */ /* 0x000fe20000000000 */
[----:B------:R-:W-:-:S02]  /*e7210*/  ISETP.LT.AND P4, PT, R28, UR4, !P4 ;  /* 0x000000041c007c0c */ /* 0x000fc4000e781270 */
[----:B------:R-:W-:-:S03]  /*e7220*/  ISETP.GE.AND P0, PT, R2, UR48, PT ;  /* 0x0000003002007c0c */ /* 0x000fc6000bf06270 */
[----:B------:R-:W-:Y:S01]  /*e7230*/  @P1 STG.E.U16 desc[UR60][R8.64], R10 ;  /* 0x0000000a08001986 */ /* 0x000fe2000c10153c */
[----:B------:R-:W-:Y:S01]  /*e7240*/  ISETP.GE.AND P1, PT, R0, UR46, PT ;  /* 0x0000002e00007c0c */ /* 0x000fe2000bf26270 */
[----:B------:R-:W-:Y:S02]  /*e7250*/  VIADD R0, R3, 0x1c1 ;  /* 0x000001c103007836 */ /* 0x000fe40000000000 */
[----:B---3--:R4:W-:Y:S01]  /*e7260*/  @P6 STG.E.U16 desc[UR60][R4.64], R21 ;  /* 0x0000001504006986 */ /* 0x0089e2000c10153c */
[----:B------:R-:W-:Y:S02]  /*e7270*/  PRMT R2, R21, 0x7632, R2 ;  /* 0x0000763215027816 */ /* 0x000fe40000000002 */
[----:B------:R-:W-:-:S03]  /*e7280*/  ISETP.LT.AND P6, PT, R27, UR4, !P5 ;  /* 0x000000041b007c0c */ /* 0x000fc6000efc1270 */
[----:B------:R0:W-:Y:S01]  /*e7290*/  @P3 STG.E.U16 desc[UR60][R6.64], R2 ;  /* 0x0000000206003986 */ /* 0x0001e2000c10153c */
[----:B------:R-:W-:Y:S01]  /*e72a0*/  ISETP.GE.AND P3, PT, R0, UR44, PT ;  /* 0x0000002c00007c0c */ /* 0x000fe2000bf66270 */
[----:B----4-:R-:W-:Y:S02]  /*e72b0*/  IMAD.WIDE R4, R23, 0x2, R16 ;  /* 0x0000000217047825 */ /* 0x010fe400078e0210 */
[----:B------:R-:W3:Y:S01]  /*e72c0*/  LDL.LU R21, [R1+0x740] ;  /* 0x0007400001157983 */ /* 0x000ee20000300800 */
[----:B------:R-:W-:Y:S01]  /*e72d0*/  PRMT R0, R19, 0x7632, R0 ;  /* 0x0000763213007816 */ /* 0x000fe20000000000 */
[----:B0-----:R-:W-:Y:S02]  /*e72e0*/  IMAD.WIDE R6, R23, 0x2, R14 ;  /* 0x0000000217067825 */ /* 0x001fe400078e020e */
[----:B------:R0:W-:Y:S04]  /*e72f0*/  @P2 STG.E.U16 desc[UR60][R4.64], R19 ;  /* 0x0000001304002986 */ /* 0x0001e8000c10153c */
[----:B------:R-:W4:Y:S04]  /*e7300*/  LDL.LU R23, [R1+0x12ac] ;  /* 0x0012ac0001177983 */ /* 0x000f280000300800 */
[----:B------:R1:W-:Y:S04]  /*e7310*/  @P4 STG.E.U16 desc[UR60][R6.64], R0 ;  /* 0x0000000006004986 */ /* 0x0003e8000c10153c */
[----:B0-----:R-:W4:Y:S01]  /*e7320*/  LDL.LU R19, [R1+0x710] ;  /* 0x0007100001137983 */ /* 0x001f220000300800 */
[----:B------:R-:W-:-:S02]  /*e7330*/  ISETP.LT.AND P5, PT, R28, UR4, !P5 ;  /* 0x000000041c007c0c */ /* 0x000fc4000efa1270 */
[----:B------:R-:W-:Y:S01]  /*e7340*/  ISETP.LT.AND P4, PT, R27, UR4, !P0 ;  /* 0x000000041b007c0c */ /* 0x000fe2000c781270 */
[----:B--2---:R-:W-:-:S05]  /*e7350*/  IMAD.WIDE R4, R24, 0x2, R16 ;  /* 0x0000000218047825 */ /* 0x004fca00078e0210 */
[----:B------:R0:W-:Y:S01]  /*e7360*/  @P6 STG.E.U16 desc[UR60][R4.64], R20 ;  /* 0x0000001404006986 */ /* 0x0001e2000c10153c */
[----:B-1----:R-:W-:Y:S01]  /*e7370*/  PRMT R0, R20, 0x7632, R0 ;  /* 0x0000763214007816 */ /* 0x002fe20000000000 */
[----:B0-----:R-:W-:Y:S02]  /*e7380*/  IMAD.WIDE R4, R24, 0x2, R14 ;  /* 0x0000000218047825 */ /* 0x001fe400078e020e */
[----:B------:R-:W2:Y:S04]  /*e7390*/  LDL.LU R24, [R1+0x12b0] ;  /* 0x0012b00001187983 */ /* 0x000ea80000300800 */
[----:B------:R-:W2:Y:S01]  /*e73a0*/  LDL.LU R20, [R1+0x744] ;  /* 0x0007440001147983 */ /* 0x000ea20000300800 */
[----:B------:R-:W-:-:S04]  /*e73b0*/  IMAD.WIDE R6, R25, 0x2, R16 ;  /* 0x0000000219067825 */ /* 0x000fc800078e0210 */
[----:B------:R-:W-:Y:S02]  /*e73c0*/  IMAD.WIDE R8, R25, 0x2, R14 ;  /* 0x0000000219087825 */ /* 0x000fe400078e020e */
[----:B------:R-:W2:Y:S04]  /*e73d0*/  LDL.LU R25, [R1+0x12b4] ;  /* 0x0012b40001197983 */ /* 0x000ea80000300800 */
[----:B------:R0:W-:Y:S01]  /*e73e0*/  @P5 STG.E.U16 desc[UR60][R4.64], R0 ;  /* 0x0000000004005986 */ /* 0x0001e2000c10153c */
[----:B------:R-:W-:-:S03]  /*e73f0*/  PRMT R10, R26, 0x7632, R10 ;  /* 0x000076321a0a7816 */ /* 0x000fc6000000000a */
[----:B------:R1:W-:Y:S01]  /*e7400*/  @P4 STG.E.U16 desc[UR60][R6.64], R26 ;  /* 0x0000001a06004986 */ /* 0x0003e2000c10153c */
[----:B0-----:R-:W-:-:S04]  /*e7410*/  IMAD.WIDE R4, R29, 0x2, R16 ;  /* 0x000000021d047825 */ /* 0x001fc800078e0210 */
[----:B-1----:R-:W-:Y:S01]  /*e7420*/  IMAD.WIDE R6, R29, 0x2, R14 ;  /* 0x000000021d067825 */ /* 0x002fe200078e020e */
[----:B------:R-:W2:Y:S04]  /*e7430*/  LDL.LU R26, [R1+0x714] ;  /* 0x00071400011a7983 */ /* 0x000ea80000300800 */
[----:B------:R-:W2:Y:S01]  /*e7440*/  LDL.LU R29, [R1+0x12b8] ;  /* 0x0012b800011d7983 */ /* 0x000ea20000300800 */
[C---:B------:R-:W-:Y:S01]  /*e7450*/  ISETP.LT.AND P0, PT, R28.reuse, UR4, !P0 ;  /* 0x000000041c007c0c */ /* 0x040fe2000c701270 */
[----:B------:R-:W-:Y:S01]  /*e7460*/  VIADD R2, R3, 0x1ce ;  /* 0x000001ce03027836 */ /* 0x000fe20000000000 */
[----:B------:R-:W-:Y:S02]  /*e7470*/  ISETP.LT.AND P6, PT, R27, UR4, !P1 ;  /* 0x000000041b007c0c */ /* 0x000fe4000cfc1270 */
[----:B------:R-:W-:-:S02]  /*e7480*/  ISETP.LT.AND P5, PT, R28, UR4, !P1 ;  /* 0x000000041c007c0c */ /* 0x000fc4000cfa1270 */
[----:B------:R-:W-:Y:S01]  /*e7490*/  ISETP.GE.AND P2, PT, R2, UR42, PT ;  /* 0x0000002a02007c0c */ /* 0x000fe2000bf46270 */
[C---:B------:R-:W-:Y:S02]  /*e74a0*/  VIADD R2, R3.reuse, 0x1cf ;  /* 0x000001cf03027836 */ /* 0x040fe40000000000 */
[----:B------:R-:W-:Y:S01]  /*e74b0*/  VIADD R0, R3, 0x1c2 ;  /* 0x000001c203007836 */ /* 0x000fe20000000000 */
[----:B------:R-:W-:Y:S02]  /*e74c0*/  ISETP.LT.AND P4, PT, R27, UR4, !P3 ;  /* 0x000000041b007c0c */ /* 0x000fe4000df81270 */
[----:B------:R-:W-:Y:S01]  /*e74d0*/  ISETP.GE.AND P1, PT, R2, UR40, PT ;  /* 0x0000002802007c0c */ /* 0x000fe2000bf26270 */
[----:B------:R-:W-:Y:S01]  /*e74e0*/  @P0 STG.E.U16 desc[UR60][R8.64], R10 ;  /* 0x0000000a08000986 */ /* 0x000fe2000c10153c */
[----:B------:R-:W-:Y:S02]  /*e74f0*/  ISETP.GE.AND P0, PT, R0, UR38, PT ;  /* 0x0000002600007c0c */ /* 0x000fe4000bf06270 */
[----:B------:R-:W-:Y:S01]  /*e7500*/  ISETP.LT.AND P3, PT, R28, UR4, !P3 ;  /* 0x000000041c007c0c */ /* 0x000fe2000df61270 */
[----:B------:R-:W-:Y:S01]  /*e7510*/  VIADD R0, R3, 0x1c3 ;  /* 0x000001c303007836 */ /* 0x000fe20000000000 */
[----:B---3--:R-:W-:Y:S01]  /*e7520*/  PRMT R2, R21, 0x7632, R2 ;  /* 0x0000763215027816 */ /* 0x008fe20000000002 */
[----:B------:R0:W-:Y:S01]  /*e7530*/  @P6 STG.E.U16 desc[UR60][R4.64], R21 ;  /* 0x0000001504006986 */ /* 0x0001e2000c10153c */
[----:B------:R-:W-:-:S03]  /*e7540*/  ISETP.LT.AND P6, PT, R27, UR4, !P0 ;  /* 0x000000041b007c0c */ /* 0x000fc6000c7c1270 */
[----:B------:R4:W-:Y:S01]  /*e7550*/  @P5 STG.E.U16 desc[UR60][R6.64], R2 ;  /* 0x0000000206005986 */ /* 0x0009e2000c10153c */
[----:B------:R-:W-:Y:S01]  /*e7560*/  ISETP.GE.AND P5, PT, R0, UR36, PT ;  /* 0x0000002400007c0c */ /* 0x000fe2000bfa6270 */
[----:B------:R-:W-:Y:S02]  /*e7570*/  VIADD R0, R3, 0x1c4 ;  /* 0x000001c403007836 */ /* 0x000fe40000000000 */
[----:B0-----:R-:W3:Y:S01]  /*e7580*/  LDL.LU R21, [R1+0x748] ;  /* 0x0007480001157983 */ /* 0x001ee20000300800 */
[----:B----4-:R-:W-:Y:S01]  /*e7590*/  IMAD.WIDE R6, R23, 0x2, R16 ;  /* 0x0000000217067825 */ /* 0x010fe200078e0210 */
[----:B------:R-:W-:-:S03]  /*e75a0*/  PRMT R2, R19, 0x7632, R2 ;  /* 0x0000763213027816 */ /* 0x000fc60000000002 */
[----:B------:R-:W-:Y:S01]  /*e75b0*/  IMAD.WIDE R4, R23, 0x2, R14 ;  /* 0x0000000217047825 */ /* 0x000fe200078e020e */
[----:B------:R0:W-:Y:S01]  /*e75c0*/  @P4 STG.E.U16 desc[UR60][R6.64], R19 ;  /* 0x0000001306004986 */ /* 0x0001e2000c10153c */
[----:B------:R-:W-:-:S03]  /*e75d0*/  ISETP.GE.AND P4, PT, R0, UR34, PT ;  /* 0x0000002200007c0c */ /* 0x000fc6000bf86270 */
[----:B------:R-:W4:Y:S04]  /*e75e0*/  LDL.LU R23, [R1+0x12bc] ;  /* 0x0012bc0001177983 */ /* 0x000f280000300800 */
[----:B------:R1:W-:Y:S04]  /*e75f0*/  @P3 STG.E.U16 desc[UR60][R4.64], R2 ;  /* 0x0000000204003986 */ /* 0x0003e8000c10153c */
[----:B0-----:R-:W4:Y:S01]  /*e7600*/  LDL.LU R19, [R1+0x718] ;  /* 0x0007180001137983 */ /* 0x001f220000300800 */
[----:B------:R-:W-:Y:S02]  /*e7610*/  ISETP.LT.AND P0, PT, R28, UR4, !P0 ;  /* 0x000000041c007c0c */ /* 0x000fe4000c701270 */
[----:B------:R-:W-:Y:S01]  /*e7620*/  ISETP.LT.AND P3, PT, R27, UR4, !P5 ;  /* 0x000000041b007c0c */ /* 0x000fe2000ef61270 */
[----:B--2---:R-:W-:Y:S01]  /*e7630*/  IMAD.WIDE R6, R24, 0x2, R16 ;  /* 0x0000000218067825 */ /* 0x004fe200078e0210 */
[----:B------:R-:W-:-:S04]  /*e7640*/  PRMT R0, R20, 0x7632, R0 ;  /* 0x0000763214007816 */ /* 0x000fc80000000000 */
[----:B------:R0:W-:Y:S01]  /*e7650*/  @P6 STG.E.U16 desc[UR60][R6.64], R20 ;  /* 0x0000001406006986 */ /* 0x0001e2000c10153c */
[----:B-1----:R-:W-:-:S03]  /*e7660*/  IMAD.WIDE R4, R24, 0x2, R14 ;  /* 0x0000000218047825 */ /* 0x002fc600078e020e */
[----:B0-----:R-:W2:Y:S04]  /*e7670*/  LDL.LU R20, [R1+0x74c] ;  /* 0x00074c0001147983 */ /* 0x001ea80000300800 */
        /* <DEDUP_REMOVED lines=13> */
[----:B------:R-:W-:Y:S01]  /*e7750*/  ISETP.LT.AND P6, PT, R27, UR4, !P4 ;  /* 0x000000041b007c0c */ /* 0x000fe2000e7c1270 */
[----:B------:R-:W-:Y:S01]  /*e7760*/  VIADD R0, R3, 0x1c6 ;  /* 0x000001c603007836 */ /* 0x000fe20000000000 */
[----:B------:R-:W-:-:S02]  /*e7770*/  ISETP.LT.AND P4, PT, R28, UR4, !P4 ;  /* 0x000000041c007c0c */ /* 0x000fc4000e781270 */
[----:B------:R-:W-:Y:S02]  /*e7780*/  ISETP.GE.AND P0, PT, R2, UR32, PT ;  /* 0x0000002002007c0c */ /* 0x000fe4000bf06270 */
[----:B------:R-:W-:-:S05]  /*e7790*/  ISETP.GE.AND P3, PT, R0, UR30, PT ;  /* 0x0000001e00007c0c */ /* 0x000fca000bf66270 */
[----:B------:R-:W-:Y:S01]  /*e77a0*/  @P5 STG.E.U16 desc[UR60][R8.64], R10 ;  /* 0x0000000a08005986 */ /* 0x000fe2000c10153c */
[----:B------:R-:W-:Y:S02]  /*e77b0*/  ISETP.LT.AND P5, PT, R27, UR4, !P0 ;  /* 0x000000041b007c0c */ /* 0x000fe4000c7a1270 */
[----:B------:R-:W-:Y:S01]  /*e77c0*/  ISETP.LT.AND P0, PT, R28, UR4, !P0 ;  /* 0x000000041c007c0c */ /* 0x000fe2000c701270 */
[----:B------:R-:W-:Y:S01]  /*e77d0*/  VIADD R0, R3, 0x1c8 ;  /* 0x000001c803007836 */ /* 0x000fe20000000000 */
[----:B---3--:R0:W-:Y:S01]  /*e77e0*/  @P6 STG.E.U16 desc[UR60][R4.64], R21 ;  /* 0x0000001504006986 */ /* 0x0081e2000c10153c */
[----:B------:R-:W-:Y:S02]  /*e77f0*/  PRMT R2, R21, 0x7632, R2 ;  /* 0x0000763215027816 */ /* 0x000fe40000000002 */
[----:B------:R-:W-:-:S03]  /*e7800*/  ISETP.LT.AND P6, PT, R27, UR4, !P3 ;  /* 0x000000041b007c0c */ /* 0x000fc6000dfc1270 */
[----:B------:R1:W-:Y:S01]  /*e7810*/  @P4 STG.E.U16 desc[UR60][R6.64], R2 ;  /* 0x0000000206004986 */ /* 0x0003e2000c10153c */
[----:B------:R-:W-:-:S03]  /*e7820*/  ISETP.GE.AND P4, PT, R0, UR28, PT ;  /* 0x0000001c00007c0c */ /* 0x000fc6000bf86270 */
[----:B0-----:R-:W3:Y:S01]  /*e7830*/  LDL.LU R21, [R1+0x760] ;  /* 0x0007600001157983 */ /* 0x001ee20000300800 */
[----:B----4-:R-:W-:-:S04]  /*e7840*/  IMAD.WIDE R4, R23, 0x2, R16 ;  /* 0x0000000217047825 */ /* 0x010fc800078e0210 */
[----:B-1----:R-:W-:Y:S02]  /*e7850*/  IMAD.WIDE R6, R23, 0x2, R14 ;  /* 0x0000000217067825 */ /* 0x002fe400078e020e */
[----:B------:R-:W4:Y:S01]  /*e7860*/  LDL.LU R23, [R1+0x12cc] ;  /* 0x0012cc0001177983 */ /* 0x000f220000300800 */
[----:B------:R-:W-:-:S03]  /*e7870*/  PRMT R0, R19, 0x7632, R0 ;  /* 0x0000763213007816 */ /* 0x000fc60000000000 */
[----:B------:R0:W-:Y:S04]  /*e7880*/  @P5 STG.E.U16 desc[UR60][R4.64], R19 ;  /* 0x0000001304005986 */ /* 0x0001e8000c10153c */
[----:B------:R1:W-:Y:S04]  /*e7890*/  @P0 STG.E.U16 desc[UR60][R6.64], R0 ;  /* 0x0000000006000986 */ /* 0x0003e8000c10153c */
[----:B0-----:R-:W4:Y:S01]  /*e78a0*/  LDL.LU R19, [R1+0x770] ;  /* 0x0007700001137983 */ /* 0x001f220000300800 */
[----:B------:R-:W-:Y:S01]  /*e78b0*/  VIADD R2, R3, 0x1c7 ;  /* 0x000001c703027836 */ /* 0x000fe20000000000 */
[----:B------:R-:W-:-:S04]  /*e78c0*/  ISETP.LT.AND P3, PT, R28, UR4, !P3 ;  /* 0x000000041c007c0c */ /* 0x000fc8000df61270 */
[----:B------:R-:W-:-:S04]  /*e78d0*/  ISETP.GE.AND P5, PT, R2, UR26, PT ;  /* 0x0000001a02007c0c */ /* 0x000fc8000bfa6270 */
        /* <DEDUP_REMOVED lines=20> */
[----:B------:R-:W-:Y:S01]  /*e7a20*/  ISETP.LT.AND P4, PT, R28, UR4, !P4 ;  /* 0x000000041c007c0c */ /* 0x000fe2000e781270 */
[----:B------:R-:W-:Y:S01]  /*e7a30*/  VIADD R0, R3, 0x1ca ;  /* 0x000001ca03007836 */ /* 0x000fe20000000000 */
[----:B------:R-:W-:-:S04]  /*e7a40*/  ISETP.GE.AND P3, PT, R2, UR24, PT ;  /* 0x0000001802007c0c */ /* 0x000fc8000bf66270 */
[----:B------:R-:W-:-:S03]  /*e7a50*/  ISETP.GE.AND P0, PT, R0, UR22, PT ;  /* 0x0000001600007c0c */ /* 0x000fc6000bf06270 */
[----:B------:R-:W-:Y:S01]  /*e7a60*/  @P5 STG.E.U16 desc[UR60][R8.64], R10 ;  /* 0x0000000a08005986 */ /* 0x000fe2000c10153c */
[----:B------:R-:W-:Y:S02]  /*e7a70*/  ISETP.LT.AND P5, PT, R27, UR4, !P3 ;  /* 0x000000041b007c0c */ /* 0x000fe4000dfa1270 */
        /* <DEDUP_REMOVED lines=9> */
[----:B----4-:R-:W-:-:S04]  /*e7b10*/  IMAD.WIDE R6, R23, 0x2, R16 ;  /* 0x0000000217067825 */ /* 0x010fc800078e0210 */
[----:B------:R-:W-:Y:S02]  /*e7b20*/  IMAD.WIDE R4, R23, 0x2, R14 ;  /* 0x0000000217047825 */ /* 0x000fe400078e020e */
[----:B------:R-:W4:Y:S01]  /*e7b30*/  LDL.LU R23, [R1+0x12dc] ;  /* 0x0012dc0001177983 */ /* 0x000f220000300800 */
[----:B------:R-:W-:-:S03]  /*e7b40*/  PRMT R2, R19, 0x7632, R2 ;  /* 0x0000763213027816 */ /* 0x000fc60000000002 */
[----:B------:R0:W-:Y:S01]  /*e7b50*/  @P5 STG.E.U16 desc[UR60][R6.64], R19 ;  /* 0x0000001306005986 */ /* 0x0001e2000c10153c */
[----:B------:R-:W-:-:S03]  /*e7b60*/  ISETP.GE.AND P5, PT, R0, UR18, PT ;  /* 0x0000001200007c0c */ /* 0x000fc6000bfa6270 */
        /* <DEDUP_REMOVED lines=25> */
[----:B------:R-:W-:Y:S01]  /*e7d00*/  VIADD R0, R3, 0x1fe ;  /* 0x000001fe03007836 */ /* 0x000fe20000000000 */
[----:B------:R-:W-:-:S05]  /*e7d10*/  ULDC UR6, c[0x0][0x22c] ;  /* 0x00008b0000067ab9 */ /* 0x000fca0000000800 */
[----:B------:R-:W-:Y:S01]  /*e7d20*/  @P4 STG.E.U16 desc[UR60][R8.64], R10 ;  /* 0x0000000a08004986 */ /* 0x000fe2000c10153c */
[----:B------:R-:W-:Y:S02]  /*e7d30*/  ISETP.LT.AND P4, PT, R27, UR4, !P0 ;  /* 0x000000041b007c0c */ /* 0x000fe4000c781270 */
[----:B------:R-:W-:Y:S02]  /*e7d40*/  ISETP.LT.AND P0, PT, R28, UR4, !P0 ;  /* 0x000000041c007c0c */ /* 0x000fe4000c701270 */
[----:B------:R-:W-:Y:S01]  /*e7d50*/  ISETP.GE.AND P3, PT, R0, UR6, PT ;  /* 0x0000000600007c0c */ /* 0x000fe2000bf66270 */
[----:B------:R-:W-:Y:S01]  /*e7d60*/  VIADD R0, R3, 0x1f2 ;  /* 0x000001f203007836 */ /* 0x000fe20000000000 */
[----:B---3--:R4:W-:Y:S01]  /*e7d70*/  @P6 STG.E.U16 desc[UR60][R4.64], R21 ;  /* 0x0000001504006986 */ /* 0x0089e2000c10153c */
[----:B------:R-:W-:Y:S02]  /*e7d80*/  PRMT R2, R21, 0x7632, R2 ;  /* 0x0000763215027816 */ /* 0x000fe40000000002 */
[----:B------:R-:W-:-:S03]  /*e7d90*/  ISETP.LT.AND P6, PT, R27, UR4, !P2 ;  /* 0x000000041b007c0c */ /* 0x000fc6000d7c1270 */
[----:B------:R0:W-:Y:S01]  /*e7da0*/  @P5 STG.E.U16 desc[UR60][R6.64], R2 ;  /* 0x0000000206005986 */ /* 0x0001e2000c10153c */
[----:B------:R-:W-:Y:S01]  /*e7db0*/  ISETP.GE.AND P5, PT, R0, UR6, PT ;  /* 0x0000000600007c0c */ /* 0x000fe2000bfa6270 */
[C---:B----4-:R-:W-:Y:S02]  /*e7dc0*/  IMAD.WIDE R4, R23.reuse, 0x2, R16 ;  /* 0x0000000217047825 */ /* 0x050fe400078e0210 */
[----:B------:R-:W3:Y:S02]  /*e7dd0*/  LDL.LU R21, [R1+0x780] ;  /* 0x0007800001157983 */ /* 0x000ee40000300800 */
[----:B0-----:R-:W-:Y:S02]  /*e7de0*/  IMAD.WIDE R6, R23, 0x2, R14 ;  /* 0x0000000217067825 */ /* 0x001fe400078e020e */
[----:B------:R-:W4:Y:S01]  /*e7df0*/  LDL.LU R23, [R1+0x12ec] ;  /* 0x0012ec0001177983 */ /* 0x000f220000300800 */
[----:B------:R-:W-:-:S03]  /*e7e00*/  PRMT R0, R19, 0x7632, R0 ;  /* 0x0000763213007816 */ /* 0x000fc60000000000 */
[----:B------:R0:W-:Y:S04]  /*e7e10*/  @P4 STG.E.U16 desc[UR60][R4.64], R19 ;  /* 0x0000001304004986 */ /* 0x0001e8000c10153c */
[----:B------:R1:W-:Y:S04]  /*e7e20*/  @P0 STG.E.U16 desc[UR60][R6.64], R0 ;  /* 0x0000000006000986 */ /* 0x0003e8000c10153c */
[----:B0-----:R-:W4:Y:S01]  /*e7e30*/  LDL.LU R19, [R1+0x750] ;  /* 0x0007500001137983 */ /* 0x001f220000300800 */
[----:B------:R-:W-:Y:S02]  /*e7e40*/  ISETP.LT.AND P2, PT, R28, UR4, !P2 ;  /* 0x000000041c007c0c */ /* 0x000fe4000d741270 */
        /* <DEDUP_REMOVED lines=9> */
[----:B------:R-:W2:Y:S01]  /*e7ee0*/  LDL.LU R25, [R1+0x13d4] ;  /* 0x0013d40001197983 */ /* 0x000ea20000300800 */
[----:B------:R-:W-:-:S03]  /*e7ef0*/  PRMT R10, R26, 0x7632, R10 ;  /* 0x000076321a0a7816 */ /* 0x000fc6000000000a */
[----:B------:R0:W-:Y:S04]  /*e7f00*/  @P2 STG.E.U16 desc[UR60][R4.64], R0 ;  /* 0x0000000004002986 */ /* 0x0001e8000c10153c */
[----:B------:R1:W-:Y:S01]  /*e7f10*/  @P0 STG.E.U16 desc[UR60][R6.64], R26 ;  /* 0x0000001a06000986 */ /* 0x0003e2000c10153c */
[----:B0-----:R-:W-:-:S04]  /*e7f20*/  IMAD.WIDE R4, R29, 0x2, R16 ;  /* 0x000000021d047825 */ /* 0x001fc800078e0210 */
[----:B-1----:R-:W-:Y:S01]  /*e7f30*/  IMAD.WIDE R6, R29, 0x2, R14 ;  /* 0x000000021d067825 */ /* 0x002fe200078e020e */
[----:B------:R-:W2:Y:S04]  /*e7f40*/  LDL.LU R26, [R1+0x754] ;  /* 0x00075400011a7983 */ /* 0x000ea80000300800 */
[----:B------:R-:W2:Y:S01]  /*e7f50*/  LDL.LU R29, [R1+0x13d8] ;  /* 0x0013d800011d7983 */ /* 0x000ea20000300800 */
[----:B------:R-:W-:Y:S01]  /*e7f60*/  VIADD R2, R3, 0x1d0 ;  /* 0x000001d003027836 */ /* 0x000fe20000000000 */
[----:B------:R-:W-:-:S04]  /*e7f70*/  ISETP.LT.AND P1, PT, R28, UR4, !P1 ;  /* 0x000000041c007c0c */ /* 0x000fc8000cf21270 */
[----:B------:R-:W-:Y:S01]  /*e7f80*/  ISETP.GE.AND P4, PT, R2, UR16, PT ;  /* 0x0000001002007c0c */ /* 0x000fe2000bf86270 */
[----:B------:R-:W-:-:S03]  /*e7f90*/  VIADD R2, R3, 0x1d1 ;  /* 0x000001d103027836 */ /* 0x000fc60000000000 */
[----:B------:R-:W-:Y:S02]  /*e7fa0*/  ISETP.LT.AND P6, PT, R27, UR4, !P4 ;  /* 0x000000041b007c0c */ /* 0x000fe4000e7c1270 */
[----:B------:R-:W-:Y:S01]  /*e7fb0*/  ISETP.LT.AND P4, PT, R28, UR4, !P4 ;  /* 0x000000041c007c0c */ /* 0x000fe2000e781270 */
[----:B------:R-:W-:Y:S01]  /*e7fc0*/  VIADD R0, R3, 0x1d2 ;  /* 0x000001d203007836 */ /* 0x000fe20000000000 */
[----:B------:R-:W-:Y:S01]  /*e7fd0*/  ISETP.GE.AND P2, PT, R2, UR14, PT ;  /* 0x0000000e02007c0c */ /* 0x000fe2000bf46270 */
[----:B------:R-:W-:Y:S03]  /*e7fe0*/  @P1 STG.E.U16 desc[UR60][R8.64], R10 ;  /* 0x0000000a08001986 */ /* 0x000fe6000c10153c */
[----:B------:R-:W-:Y:S02]  /*e7ff0*/  ISETP.LT.AND P1, PT, R27, UR4, !P2 ;  /* 0x000000041b007c0c */ /* 0x000fe4000d721270 */
[----:B------:R-:W-:-:S02]  /*e8000*/  ISETP.GE.AND P0, PT, R0, UR12, PT ;  /* 0x0000000c00007c0c */ /* 0x000fc4000bf06270 */
        /* <DEDUP_REMOVED lines=40> */
[----:B------:R-:W-:Y:S01]  /*e8290*/  ISETP.GE.AND P0, PT, R2, UR5, PT ;  /* 0x0000000502007c0c */ /* 0x000fe2000bf06270 */
[----:B------:R-:W-:Y:S01]  /*e82a0*/  ULDC UR5, c[0x0][0x22c] ;  /* 0x00008b0000057ab9 */ /* 0x000fe20000000800 */
        /* <DEDUP_REMOVED lines=104> */
[----:B------:R1:W-:Y:S01]  /*e8930*/  @P0 STG.E.U16 desc[UR60][R6.64], R0 ;  /* 0x0000000006000986 */ /* 0x0003e2000c10153c */
[----:B------:R-:W-:Y:S02]  /*e8940*/  ISETP.LT.AND P2, PT, R28, UR4, !P2 ;  /* 0x000000041c007c0c */ /* 0x000fe4000d741270 */
[----:B------:R-:W-:Y:S01]  /*e8950*/  ISETP.LT.AND P0, PT, R27, UR4, !P1 ;  /* 0x000000041b007c0c */ /* 0x000fe2000cf01270 */
[----:B0-----:R-:W4:Y:S01]  /*e8960*/  LDL.LU R19, [R1+0x640] ;  /* 0x0006400001137983 */ /* 0x001f220000300800 */
        /* <DEDUP_REMOVED lines=41> */
[----:B------:R-:W-:Y:S02]  /*e8c00*/  ISETP.LT.AND P0, PT, R28, UR4, !P0 ;  /* 0x000000041c007c0c */ /* 0x000fe4000c701270 */
[----:B------:R-:W-:Y:S01]  /*e8c10*/  ISETP.GE.AND P1, PT, R0, UR31, PT ;  /* 0x0000001f00007c0c */ /* 0x000fe2000bf26270 */
[----:B------:R1:W-:Y:S01]  /*e8c20*/  @P2 STG.E.U16 desc[UR60][R4.64], R2 ;  /* 0x0000000204002986 */ /* 0x0003e2000c10153c */
[----:B------:R-:W-:-:S03]  /*e8c30*/  ISETP.LT.AND P2, PT, R27, UR4, !P4 ;  /* 0x000000041b007c0c */ /* 0x000fc6000e741270 */
[----:B0-----:R-:W4:Y:S01]  /*e8c40*/  LDL.LU R19, [R1+0x648] ;  /* 0x0006480001137983 */ /* 0x001f220000300800 */
        /* <DEDUP_REMOVED lines=16> */
[C---:B------:R-:W-:Y:S02]  /*e8d50*/  ISETP.LT.AND P4, PT, R28.reuse, UR4, !P4 ;  /* 0x000000041c007c0c */ /* 0x040fe4000e781270 */
[----:B------:R-:W-:Y:S01]  /*e8d60*/  ISETP.LT.AND P6, PT, R27, UR4, !P1 ;  /* 0x000000041b007c0c */ /* 0x000fe2000cfc1270 */
[C---:B------:R-:W-:Y:S01]  /*e8d70*/  VIADD R2, R3.reuse, 0x1e5 ;  /* 0x000001e503027836 */ /* 0x040fe20000000000 */
[----:B------:R-:W-:Y:S01]  /*e8d80*/  ISETP.LT.AND P1, PT, R28, UR4, !P1 ;  /* 0x000000041c007c0c */ /* 0x000fe2000cf21270 */
[----:B------:R-:W-:-:S03]  /*e8d90*/  VIADD R0, R3, 0x1e6 ;  /* 0x000001e603007836 */ /* 0x000fc60000000000 */
[----:B------:R-:W-:Y:S02]  /*e8da0*/  ISETP.GE.AND P0, PT, R2, UR29, PT ;  /* 0x0000001d02007c0c */ /* 0x000fe4000bf06270 */
        /* <DEDUP_REMOVED lines=9> */
[----:B------:R-:W-:-:S03]  /*e8e40*/  ISETP.GE.AND P1, PT, R0, UR25, PT ;  /* 0x0000001900007c0c */ /* 0x000fc6000bf26270 */
[----:B0-----:R-:W3:Y:S01]  /*e8e50*/  LDL.LU R21, [R1+0x7d0] ;  /* 0x0007d00001157983 */ /* 0x001ee20000300800 */
[----:B----4-:R-:W-:-:S04]  /*e8e60*/  IMAD.WIDE R4, R23, 0x2, R16 ;  /* 0x0000000217047825 */ /* 0x010fc800078e0210 */
[----:B-1----:R-:W-:Y:S02]  /*e8e70*/  IMAD.WIDE R6, R23, 0x2, R14 ;  /* 0x0000000217067825 */ /* 0x002fe400078e020e */
[----:B------:R-:W4:Y:S01]  /*e8e80*/  LDL.LU R23, [R1+0x142c] ;  /* 0x00142c0001177983 */ /* 0x000f220000300800 */
[----:B------:R-:W-:Y:S02]  /*e8e90*/  ISETP.LT.AND P2, PT, R28, UR4, !P2 ;  /* 0x000000041c007c0c */ /* 0x000fe4000d741270 */
[----:B------:R-:W-:Y:S01]  /*e8ea0*/  PRMT R0, R19, 0x7632, R0 ;  /* 0x0000763213007816 */ /* 0x000fe20000000000 */
[----:B------:R0:W-:Y:S04]  /*e8eb0*/  @P4 STG.E.U16 desc[UR60][R4.64], R19 ;  /* 0x0000001304004986 */ /* 0x0001e8000c10153c */
[----:B------:R1:W-:Y:S01]  /*e8ec0*/  @P0 STG.E.U16 desc[UR60][R6.64], R0 ;  /* 0x0000000006000986 */ /* 0x0003e2000c10153c */
[----:B------:R-:W-:-:S03]  /*e8ed0*/  ISETP.LT.AND P0, PT, R27, UR4, !P1 ;  /* 0x000000041b007c0c */ /* 0x000fc6000cf01270 */
[----:B0-----:R-:W4:Y:S01]  /*e8ee0*/  LDL.LU R19, [R1+0x7a0] ;  /* 0x0007a00001137983 */ /* 0x001f220000300800 */
[----:B--2---:R-:W-:Y:S01]  /*e8ef0*/  IMAD.WIDE R4, R24, 0x2, R16 ;  /* 0x0000000218047825 */ /* 0x004fe200078e0210 */
[----:B-1----:R-:W-:-:S04]  /*e8f00*/  PRMT R0, R20, 0x7632, R0 ;  /* 0x0000763214007816 */ /* 0x002fc80000000000 */
[----:B------:R0:W-:Y:S01]  /*e8f10*/  @P6 STG.E.U16 desc[UR60][R4.64], R20 ;  /* 0x0000001404006986 */ /* 0x0001e2000c10153c */
[----:B------:R-:W-:-:S04]  /*e8f20*/  IMAD.WIDE R6, R25, 0x2, R16 ;  /* 0x0000000219067825 */ /* 0x000fc800078e0210 */
[----:B------:R-:W-:-:S04]  /*e8f30*/  IMAD.WIDE R8, R25, 0x2, R14 ;  /* 0x0000000219087825 */ /* 0x000fc800078e020e */
[----:B0-----:R-:W-:Y:S02]  /*e8f40*/  IMAD.WIDE R4, R24, 0x2, R14 ;  /* 0x0000000218047825 */ /* 0x001fe400078e020e */
[----:B------:R-:W2:Y:S04]  /*e8f50*/  LDL.LU R24, [R1+0x1430] ;  /* 0x0014300001187983 */ /* 0x000ea80000300800 */
[----:B------:R-:W2:Y:S04]  /*e8f60*/  LDL.LU R25, [R1+0x7d4] ;  /* 0x0007d40001197983 */ /* 0x000ea80000300800 */
[----:B------:R0:W-:Y:S04]  /*e8f70*/  @P2 STG.E.U16 desc[UR60][R4.64], R0 ;  /* 0x0000000004002986 */ /* 0x0001e8000c10153c */
[----:B------:R1:W-:Y:S01]  /*e8f80*/  @P0 STG.E.U16 desc[UR60][R6.64], R26 ;  /* 0x0000001a06000986 */ /* 0x0003e2000c10153c */
[----:B0-----:R-:W-:-:S04]  /*e8f90*/  IMAD.WIDE R4, R29, 0x2, R16 ;  /* 0x000000021d047825 */ /* 0x001fc800078e0210 */
[----:B-1----:R-:W-:Y:S02]  /*e8fa0*/  IMAD.WIDE R6, R29, 0x2, R14 ;  /* 0x000000021d067825 */ /* 0x002fe400078e020e */
[----:B------:R-:W2:Y:S02]  /*e8fb0*/  LDL.LU R29, [R1+0x1434] ;  /* 0x00143400011d7983 */ /* 0x000ea40000300800 */
[C---:B------:R-:W-:Y:S01]  /*e8fc0*/  VIADD R2, R3.reuse, 0x1e8 ;  /* 0x000001e803027836 */ /* 0x040fe20000000000 */
[----:B------:R-:W-:Y:S01]  /*e8fd0*/  ISETP.LT.AND P1, PT, R28, UR4, !P1 ;  /* 0x000000041c007c0c */ /* 0x000fe2000cf21270 */
[----:B------:R-:W2:Y:S03]  /*e8fe0*/  LDL.LU R13, [R1+0x7a4] ;  /* 0x0007a400010d7983 */ /* 0x000ea60000300800 */
[----:B------:R-:W-:Y:S01]  /*e8ff0*/  ISETP.GE.AND P4, PT, R2, UR23, PT ;  /* 0x0000001702007c0c */ /* 0x000fe2000bf86270 */
[----:B------:R-:W-:-:S03]  /*e9000*/  VIADD R2, R3, 0x1e9 ;  /* 0x000001e903027836 */ /* 0x000fc60000000000 */
[----:B------:R-:W-:Y:S02]  /*e9010*/  ISETP.LT.AND P6, PT, R27, UR4, !P4 ;  /* 0x000000041b007c0c */ /* 0x000fe4000e7c1270 */
[----:B------:R-:W-:Y:S02]  /*e9020*/  ISETP.LT.AND P4, PT, R28, UR4, !P4 ;  /* 0x000000041c007c0c */ /* 0x000fe4000e781270 */
[----:B------:R-:W-:Y:S02]  /*e9030*/  PRMT R10, R26, 0x7632, R10 ;  /* 0x000076321a0a7816 */ /* 0x000fe4000000000a */
[----:B------:R-:W-:Y:S01]  /*e9040*/  ISETP.GE.AND P2, PT, R2, UR21, PT ;  /* 0x0000001502007c0c */ /* 0x000fe2000bf46270 */
[----:B------:R-:W2:Y:S01]  /*e9050*/  LDL.LU R26, [R1+0x1438] ;  /* 0x00143800011a7983 */ /* 0x000ea20000300800 */
[----:B------:R-:W-:-:S03]  /*e9060*/  VIADD R0, R3, 0x1ea ;  /* 0x000001ea03007836 */ /* 0x000fc60000000000 */
[----:B------:R-:W-:Y:S01]  /*e9070*/  @P1 STG.E.U16 desc[UR60][R8.64], R10 ;  /* 0x0000000a08001986 */ /* 0x000fe2000c10153c */
[----:B------:R-:W-:Y:S02]  /*e9080*/  ISETP.LT.AND P1, PT, R27, UR4, !P2 ;  /* 0x000000041b007c0c */ /* 0x000fe4000d721270 */
[----:B------:R-:W-:Y:S02]  /*e9090*/  ISETP.LT.AND P2, PT, R28, UR4, !P2 ;  /* 0x000000041c007c0c */ /* 0x000fe4000d741270 */
[----:B------:R-:W-:Y:S01]  /*e90a0*/  ISETP.GE.AND P0, PT, R0, UR19, PT ;  /* 0x0000001300007c0c */ /* 0x000fe2000bf06270 */
[----:B------:R-:W-:Y:S01]  /*e90b0*/  VIADD R0, R3, 0x1eb ;  /* 0x000001eb03007836 */ /* 0x000fe20000000000 */
[----:B---3--:R-:W-:Y:S01]  /*e90c0*/  PRMT R2, R21, 0x7632, R2 ;  /* 0x0000763215027816 */ /* 0x008fe20000000002 */
[----:B------:R4:W-:Y:S04]  /*e90d0*/  @P6 STG.E.U16 desc[UR60][R4.64], R21 ;  /* 0x0000001504006986 */ /* 0x0009e8000c10153c */
[----:B------:R0:W-:Y:S01]  /*e90e0*/  @P4 STG.E.U16 desc[UR60][R6.64], R2 ;  /* 0x0000000206004986 */ /* 0x0001e2000c10153c */
[----:B------:R-:W-:Y:S01]  /*e90f0*/  ISETP.LT.AND P4, PT, R27, UR4, !P0 ;  /* 0x000000041b007c0c */ /* 0x000fe2000c781270 */
[----:B----4-:R-:W-:-:S04]  /*e9100*/  IMAD.WIDE R4, R23, 0x2, R16 ;  /* 0x0000000217047825 */ /* 0x010fc800078e0210 */
[----:B0-----:R-:W-:Y:S02]  /*e9110*/  IMAD.WIDE R6, R23, 0x2, R14 ;  /* 0x0000000217067825 */ /* 0x001fe400078e020e */
[----:B------:R-:W3:Y:S01]  /*e9120*/  LDL.LU R23, [R1+0x7d8] ;  /* 0x0007d80001177983 */ /* 0x000ee20000300800 */
[----:B------:R-:W-:-:S03]  /*e9130*/  ISETP.LT.AND P0, PT, R28, UR4, !P0 ;  /* 0x000000041c007c0c */ /* 0x000fc6000c701270 */
[----:B------:R-:W4:Y:S01]  /*e9140*/  LDL.LU R20, [R1+0x143c] ;  /* 0x00143c0001147983 */ /* 0x000f220000300800 */
[----:B------:R-:W-:-:S03]  /*e9150*/  PRMT R8, R19, 0x7632, R8 ;  /* 0x0000763213087816 */ /* 0x000fc60000000008 */
[----:B------:R0:W-:Y:S01]  /*e9160*/  @P1 STG.E.U16 desc[UR60][R4.64], R19 ;  /* 0x0000001304001986 */ /* 0x0001e2000c10153c */
[----:B------:R-:W-:-:S03]  /*e9170*/  ISETP.GE.AND P6, PT, R0, UR17, PT ;  /* 0x0000001100007c0c */ /* 0x000fc6000bfc6270 */
[----:B------:R-:W4:Y:S04]  /*e9180*/  LDL.LU R21, [R1+0x8] ;  /* 0x0000080001157983 */ /* 0x000f280000300800 */
[----:B------:R1:W-:Y:S04]  /*e9190*/  @P2 STG.E.U16 desc[UR60][R6.64], R8 ;  /* 0x0000000806002986 */ /* 0x0003e8000c10153c */
[----:B0-----:R-:W4:Y:S01]  /*e91a0*/  LDL.LU R19, [R1+0x7a8] ;  /* 0x0007a80001137983 */ /* 0x001f220000300800 */
[----:B--2---:R-:W-:-:S04]  /*e91b0*/  IMAD.WIDE R4, R24, 0x2, R16 ;  /* 0x0000000218047825 */ /* 0x004fc800078e0210 */
[----:B-1----:R-:W-:Y:S01]  /*e91c0*/  IMAD.WIDE R6, R24, 0x2, R14 ;  /* 0x0000000218067825 */ /* 0x002fe200078e020e */
[----:B------:R-:W-:Y:S01]  /*e91d0*/  PRMT R0, R25, 0x7632, R0 ;  /* 0x0000763219007816 */ /* 0x000fe20000000000 */
[----:B------:R-:W2:Y:S04]  /*e91e0*/  LDL.LU R24, [R1+0x1440] ;  /* 0x0014400001187983 */ /* 0x000ea80000300800 */
[----:B------:R0:W-:Y:S04]  /*e91f0*/  @P4 STG.E.U16 desc[UR60][R4.64], R25 ;  /* 0x0000001904004986 */ /* 0x0001e8000c10153c */
[----:B------:R1:W-:Y:S01]  /*e9200*/  @P0 STG.E.U16 desc[UR60][R6.64], R0 ;  /* 0x0000000006000986 */ /* 0x0003e2000c10153c */
[----:B0-----:R-:W-:-:S04]  /*e9210*/  IMAD.WIDE R4, R29, 0x2, R16 ;  /* 0x000000021d047825 */ /* 0x001fc800078e0210 */
[----:B-1----:R-:W-:Y:S02]  /*e9220*/  IMAD.WIDE R6, R29, 0x2, R14 ;  /* 0x000000021d067825 */ /* 0x002fe400078e020e */
[----:B------:R-:W2:Y:S02]  /*e9230*/  LDL.LU R29, [R1+0x7dc] ;  /* 0x0007dc00011d7983 */ /* 0x000ea40000300800 */
[----:B------:R-:W-:Y:S02]  /*e9240*/  VIADD R2, R3, 0x1ec ;  /* 0x000001ec03027836 */ /* 0x000fe40000000000 */
[----:B------:R-:W2:Y:S01]  /*e9250*/  LDL.LU R25, [R1+0x1444] ;  /* 0x0014440001197983 */ /* 0x000ea20000300800 */
[----:B------:R-:W-:Y:S02]  /*e9260*/  ISETP.LT.AND P2, PT, R27, UR4, !P6 ;  /* 0x000000041b007c0c */ /* 0x000fe4000f741270 */
[----:B------:R-:W-:Y:S02]  /*e9270*/  ISETP.GE.AND P1, PT, R2, UR15, PT ;  /* 0x0000000f02007c0c */ /* 0x000fe4000bf26270 */
[----:B------:R-:W-:-:S02]  /*e9280*/  ISETP.LT.AND P6, PT, R28, UR4, !P6 ;  /* 0x000000041c007c0c */ /* 0x000fc4000f7c1270 */
[----:B------:R-:W-:Y:S01]  /*e9290*/  ISETP.LT.AND P4, PT, R27, UR4, !P1 ;  /* 0x000000041b007c0c */ /* 0x000fe2000cf81270 */
[----:B------:R-:W-:Y:S01]  /*e92a0*/  VIADD R2, R3, 0x1ed ;  /* 0x000001ed03027836 */ /* 0x000fe20000000000 */
[----:B------:R-:W-:Y:S01]  /*e92b0*/  PRMT R0, R13, 0x7632, R0 ;  /* 0x000076320d007816 */ /* 0x000fe20000000000 */
[----:B------:R-:W-:Y:S01]  /*e92c0*/  IMAD.WIDE R8, R26, 0x2, R16 ;  /* 0x000000021a087825 */ /* 0x000fe200078e0210 */
[----:B------:R-:W-:Y:S02]  /*e92d0*/  ISETP.LT.AND P1, PT, R28, UR4, !P1 ;  /* 0x000000041c007c0c */ /* 0x000fe4000cf21270 */
[----:B------:R-:W-:Y:S01]  /*e92e0*/  ISETP.GE.AND P0, PT, R2, UR13, PT ;  /* 0x0000000d02007c0c */ /* 0x000fe2000bf06270 */
[----:B------:R-:W-:Y:S01]  /*e92f0*/  @P2 STG.E.U16 desc[UR60][R4.64], R13 ;  /* 0x0000000d04002986 */ /* 0x000fe2000c10153c */
[----:B------:R-:W-:-:S03]  /*e9300*/  VIADD R2, R3, 0x1ee ;  /* 0x000001ee03027836 */ /* 0x000fc60000000000 */
[----:B------:R0:W-:Y:S01]  /*e9310*/  @P6 STG.E.U16 desc[UR60][R6.64], R0 ;  /* 0x0000000006006986 */ /* 0x0001e2000c10153c */
[----:B------:R-:W-:Y:S02]  /*e9320*/  ISETP.LT.AND P6, PT, R27, UR4, !P0 ;  /* 0x000000041b007c0c */ /* 0x000fe4000c7c1270 */
[----:B------:R-:W-:Y:S02]  /*e9330*/  ISETP.GE.AND P2, PT, R2, UR11, PT ;  /* 0x0000000b02007c0c */ /* 0x000fe4000bf46270 */
[----:B------:R-:W-:Y:S01]  /*e9340*/  ISETP.LT.AND P0, PT, R28, UR4, !P0 ;  /* 0x000000041c007c0c */ /* 0x000fe2000c701270 */
[----:B---3--:R1:W-:Y:S01]  /*e9350*/  @P4 STG.E.U16 desc[UR60][R8.64], R23 ;  /* 0x0000001708004986 */ /* 0x0083e2000c10153c */
[----:B0-----:R-:W-:Y:S02]  /*e9360*/  PRMT R0, R23, 0x7632, R0 ;  /* 0x0000763217007816 */ /* 0x001fe40000000000 */
[----:B------:R-:W-:Y:S01]  /*e9370*/  ISETP.LT.AND P4, PT, R27, UR4, !P2 ;  /* 0x000000041b007c0c */ /* 0x000fe2000d781270 */
[----:B----4-:R-:W-:-:S04]  /*e9380*/  IMAD.WIDE R10, R20, 0x2, R16 ;  /* 0x00000002140a7825 */ /* 0x010fc800078e0210 */
[--C-:B-1----:R-:W-:Y:S01]  /*e9390*/  IMAD.WIDE R8, R26, 0x2, R14.reuse ;  /* 0x000000021a087825 */ /* 0x102fe200078e020e */
[----:B------:R-:W0:Y:S04]  /*e93a0*/  LDS.128 R4, [R21] ;  /* 0x0000000015047984 */ /* 0x000e280000000c00 */
[----:B------:R-:W3:Y:S04]  /*e93b0*/  LDL.LU R26, [R1+0x7ac] ;  /* 0x0007ac00011a7983 */ /* 0x000ee80000300800 */
[----:B------:R-:W4:Y:S04]  /*e93c0*/  LDL.LU R23, [R1+0x1448] ;  /* 0x0014480001177983 */ /* 0x000f280000300800 */
[----:B------:R1:W-:Y:S04]  /*e93d0*/  @P1 STG.E.U16 desc[UR60][R8.64], R0 ;  /* 0x0000000008001986 */ /* 0x0003e8000c10153c */
[----:B------:R2:W-:Y:S01]  /*e93e0*/  @P6 STG.E.U16 desc[UR60][R10.64], R19 ;  /* 0x000000130a006986 */ /* 0x0005e2000c10153c */
[----:B-1----:R-:W-:Y:S01]  /*e93f0*/  IMAD.WIDE R8, R20, 0x2, R14 ;  /* 0x0000000214087825 */ /* 0x002fe200078e020e */
[----:B------:R-:W-:-:S02]  /*e9400*/  PRMT R0, R19, 0x7632, R0 ;  /* 0x0000763213007816 */ /* 0x000fc40000000000 */
[----:B------:R-:W4:Y:S04]  /*e9410*/  LDL.LU R20, [R1+0x7e0] ;  /* 0x0007e00001147983 */ /* 0x000f280000300800 */
[----:B------:R-:W-:Y:S01]  /*e9420*/  @P0 STG.E.U16 desc[UR60][R8.64], R0 ;  /* 0x0000000008000986 */ /* 0x000fe2000c10153c */
[----:B--2---:R-:W-:-:S04]  /*e9430*/  IMAD.WIDE R10, R24, 0x2, R16 ;  /* 0x00000002180a7825 */ /* 0x004fc800078e0210 */
[----:B------:R-:W-:Y:S02]  /*e9440*/  IMAD.WIDE R12, R24, 0x2, R14 ;  /* 0x00000002180c7825 */ /* 0x000fe400078e020e */
[----:B------:R-:W2:Y:S01]  /*e9450*/  LDL.LU R24, [R1+0x144c] ;  /* 0x00144c0001187983 */ /* 0x000ea20000300800 */
[----:B------:R-:W-:-:S03]  /*e9460*/  PRMT R18, R29, 0x7632, R18 ;  /* 0x000076321d127816 */ /* 0x000fc60000000012 */
[----:B------:R1:W-:Y:S04]  /*e9470*/  @P4 STG.E.U16 desc[UR60][R10.64], R29 ;  /* 0x0000001d0a004986 */ /* 0x0003e8000c10153c */
[----:B-1----:R-:W2:Y:S04]  /*e9480*/  LDL.LU R29, [R1+0x1450] ;  /* 0x00145000011d7983 */ /* 0x002ea80000300800 */
[----:B------:R-:W2:Y:S01]  /*e9490*/  LDL.LU R19, [R1+0x7e4] ;  /* 0x0007e40001137983 */ /* 0x000ea20000300800 */
[----:B------:R-:W-:Y:S01]  /*e94a0*/  IMAD.WIDE R8, R25, 0x2, R16 ;  /* 0x0000000219087825 */ /* 0x000fe200078e0210 */
[----:B------:R-:W-:-:S03]  /*e94b0*/  ISETP.LT.AND P2, PT, R28, UR4, !P2 ;  /* 0x000000041c007c0c */ /* 0x000fc6000d741270 */
[----:B------:R-:W-:Y:S02]  /*e94c0*/  IMAD.WIDE R10, R25, 0x2, R14 ;  /* 0x00000002190a7825 */ /* 0x000fe400078e020e */
[----:B------:R-:W2:Y:S02]  /*e94d0*/  LDL.LU R25, [R1+0x1454] ;  /* 0x0014540001197983 */ /* 0x000ea40000300800 */
[----:B------:R-:W-:-:S05]  /*e94e0*/  VIADD R2, R3, 0x1ef ;  /* 0x000001ef03027836 */ /* 0x000fca0000000000 */
[----:B------:R-:W-:Y:S01]  /*e94f0*/  ISETP.GE.AND P1, PT, R2, UR9, PT ;  /* 0x0000000902007c0c */ /* 0x000fe2000bf26270 */
[----:B------:R-:W-:Y:S01]  /*e9500*/  VIADD R2, R3, 0x1f0 ;  /* 0x000001f003027836 */ /* 0x000fe20000000000 */
[----:B------:R-:W-:Y:S02]  /*e9510*/  @P2 STG.E.U16 desc[UR60][R12.64], R18 ;  /* 0x000000120c002986 */ /* 0x000fe4000c10153c */
[----:B------:R-:W-:Y:S02]  /*e9520*/  ISETP.LT.AND P6, PT, R27, UR4, !P1 ;  /* 0x000000041b007c0c */ /* 0x000fe4000cfc1270 */
[----:B------:R-:W-:Y:S02]  /*e9530*/  ISETP.LT.AND P2, PT, R28, UR4, !P1 ;  /* 0x000000041c007c0c */ /* 0x000fe4000cf41270 */
[----:B------:R-:W-:Y:S01]  /*e9540*/  ISETP.GE.AND P0, PT, R2, UR7, PT ;  /* 0x0000000702007c0c */ /* 0x000fe2000bf06270 */
[----:B------:R-:W-:-:S03]  /*e9550*/  VIADD R0, R3, 0x1f1 ;  /* 0x000001f103007836 */ /* 0x000fc60000000000 */
[----:B------:R-:W-:Y:S02]  /*e9560*/  ISETP.LT.AND P4, PT, R27, UR4, !P0 ;  /* 0x000000041b007c0c */ /* 0x000fe4000c781270 */
[----:B------:R-:W-:Y:S01]  /*e9570*/  ISETP.GE.AND P1, PT, R0, UR5, PT ;  /* 0x0000000500007c0c */ /* 0x000fe2000bf26270 */
[----:B------:R-:W-:Y:S01]  /*e9580*/  VIADD R0, R3, 0x1f3 ;  /* 0x000001f303007836 */ /* 0x000fe20000000000 */
[----:B---3--:R-:W-:Y:S01]  /*e9590*/  PRMT R2, R26, 0x7632, R2 ;  /* 0x000076321a027816 */ /* 0x008fe20000000002 */
[----:B------:R4:W-:Y:S01]  /*e95a0*/  @P6 STG.E.U16 desc[UR60][R8.64], R26 ;  /* 0x0000001a08006986 */ /* 0x0009e2000c10153c */
[----:B------:R-:W-:-:S03]  /*e95b0*/  ISETP.LT.AND P6, PT, R28, UR4, !P0 ;  /* 0x000000041c007c0c */ /* 0x000fc6000c7c1270 */
[----:B------:R-:W-:Y:S01]  /*e95c0*/  @P2 STG.E.U16 desc[UR60][R10.64], R2 ;  /* 0x000000020a002986 */ /* 0x000fe2000c10153c */
[----:B------:R-:W-:Y:S02]  /*e95d0*/  ISETP.LT.AND P2, PT, R27, UR4, !P1 ;  /* 0x000000041b007c0c */ /* 0x000fe4000cf41270 */
[----:B------:R-:W-:Y:S01]  /*e95e0*/  ISETP.GE.AND P0, PT, R0, UR6, PT ;  /* 0x0000000600007c0c */ /* 0x000fe2000bf06270 */
[C---:B----4-:R-:W-:Y:S01]  /*e95f0*/  IMAD.WIDE R8, R23.reuse, 0x2, R16 ;  /* 0x0000000217087825 */ /* 0x050fe200078e0210 */
[----:B------:R-:W3:Y:S04]  /*e9600*/  LDL.LU R26, [R1+0x1458] ;  /* 0x00145800011a7983 */ /* 0x000ee80000300800 */
[----:B------:R1:W-:Y:S01]  /*e9610*/  @P4 STG.E.U16 desc[UR60][R8.64], R20 ;  /* 0x0000001408004986 */ /* 0x0003e2000c10153c */
[----:B------:R-:W-:Y:S01]  /*e9620*/  PRMT R0, R20, 0x7632, R0 ;  /* 0x0000763214007816 */ /* 0x000fe20000000000 */
[----:B-1----:R-:W-:-:S02]  /*e9630*/  IMAD.WIDE R8, R23, 0x2, R14 ;  /* 0x0000000217087825 */ /* 0x002fc400078e020e */
[----:B------:R-:W4:Y:S04]  /*e9640*/  LDL.LU R20, [R1+0x7e8] ;  /* 0x0007e80001147983 */ /* 0x000f280000300800 */
[----:B------:R1:W-:Y:S01]  /*e9650*/  @P6 STG.E.U16 desc[UR60][R8.64], R0 ;  /* 0x0000000008006986 */ /* 0x0003e2000c10153c */
[----:B--2---:R-:W-:-:S05]  /*e9660*/  IMAD.WIDE R10, R24, 0x2, R16 ;  /* 0x00000002180a7825 */ /* 0x004fca00078e0210 */
[----:B0-----:R0:W-:Y:S01]  /*e9670*/  @P2 STG.E.U16 desc[UR60][R10.64], R4 ;  /* 0x000000040a002986 */ /* 0x0011e2000c10153c */
[----:B-1----:R-:W-:-:S04]  /*e9680*/  IMAD.WIDE R8, R29, 0x2, R16 ;  /* 0x000000021d087825 */ /* 0x002fc800078e0210 */
[--C-:B0-----:R-:W-:Y:S02]  /*e9690*/  IMAD.WIDE R10, R29, 0x2, R14.reuse ;  /* 0x000000021d0a7825 */ /* 0x101fe400078e020e */
[----:B------:R-:W2:Y:S01]  /*e96a0*/  LDL.LU R29, [R1+0x1464] ;  /* 0x00146400011d7983 */ /* 0x000ea20000300800 */
[C---:B------:R-:W-:Y:S02]  /*e96b0*/  ISETP.LT.AND P1, PT, R28.reuse, UR4, !P1 ;  /* 0x000000041c007c0c */ /* 0x040fe4000cf21270 */
[----:B------:R-:W-:Y:S01]  /*e96c0*/  ISETP.LT.AND P4, PT, R27, UR4, !P5 ;  /* 0x000000041b007c0c */ /* 0x000fe2000ef81270 */
[----:B------:R-:W-:Y:S01]  /*e96d0*/  VIADD R2, R3, 0x1f4 ;  /* 0x000001f403027836 */ /* 0x000fe20000000000 */
[----:B------:R-:W-:Y:S01]  /*e96e0*/  ISETP.LT.AND P5, PT, R28, UR4, !P5 ;  /* 0x000000041c007c0c */ /* 0x000fe2000efa1270 */
[----:B------:R-:W-:Y:S01]  /*e96f0*/  IMAD.WIDE R12, R24, 0x2, R14 ;  /* 0x00000002180c7825 */ /* 0x000fe200078e020e */
[----:B------:R-:W-:Y:S01]  /*e9700*/  ISETP.LT.AND P2, PT, R27, UR4, !P0 ;  /* 0x000000041b007c0c */ /* 0x000fe2000c741270 */
[----:B------:R-:W2:Y:S01]  /*e9710*/  LDL.LU R23, [R1+0x7ec] ;  /* 0x0007ec0001177983 */ /* 0x000ea20000300800 */
[----:B------:R-:W-:-:S02]  /*e9720*/  PRMT R18, R4, 0x7632, R18 ;  /* 0x0000763204127816 */ /* 0x000fc40000000012 */
[----:B------:R-:W-:Y:S01]  /*e9730*/  ISETP.LT.AND P0, PT, R28, UR4, !P0 ;  /* 0x000000041c007c0c */ /* 0x000fe2000c701270 */
[----:B------:R-:W-:Y:S01]  /*e9740*/  VIADD R0, R3, 0x1f5 ;  /* 0x000001f503007836 */ /* 0x000fe20000000000 */
[----:B------:R-:W-:Y:S01]  /*e9750*/  ISETP.GE.AND P6, PT, R2, UR6, PT ;  /* 0x0000000602007c0c */ /* 0x000fe2000bfc6270 */
[----:B------:R-:W2:Y:S01]  /*e9760*/  LDL.LU R24, [R1+0x1468] ;  /* 0x0014680001187983 */ /* 0x000ea20000300800 */
[----:B------:R-:W-:-:S03]  /*e9770*/  PRMT R2, R19, 0x7632, R2 ;  /* 0x0000763213027816 */ /* 0x000fc60000000002 */
[----:B------:R-:W-:Y:S04]  /*e9780*/  @P1 STG.E.U16 desc[UR60][R12.64], R18 ;  /* 0x000000120c001986 */ /* 0x000fe8000c10153c */
[----:B------:R0:W-:Y:S04]  /*e9790*/  @P4 STG.E.U16 desc[UR60][R8.64], R19 ;  /* 0x0000001308004986 */ /* 0x0001e8000c10153c */
[----:B------:R1:W-:Y:S01]  /*e97a0*/  @P5 STG.E.U16 desc[UR60][R10.64], R2 ;  /* 0x000000020a005986 */ /* 0x0003e2000c10153c */
[----:B0-----:R-:W-:-:S04]  /*e97b0*/  IMAD.WIDE R8, R25, 0x2, R16 ;  /* 0x0000000219087825 */ /* 0x001fc800078e0210 */
[----:B-1----:R-:W-:Y:S01]  /*e97c0*/  IMAD.WIDE R10, R25, 0x2, R14 ;  /* 0x00000002190a7825 */ /* 0x002fe200078e020e */
[----:B------:R-:W-:Y:S01]  /*e97d0*/  PRMT R2, R5, 0x7632, R2 ;  /* 0x0000763205027816 */ /* 0x000fe20000000002 */
[----:B------:R0:W-:Y:S04]  /*e97e0*/  @P2 STG.E.U16 desc[UR60][R8.64], R5 ;  /* 0x0000000508002986 */ /* 0x0001e8000c10153c */
[----:B------:R-:W-:Y:S04]  /*e97f0*/  @P0 STG.E.U16 desc[UR60][R10.64], R2 ;  /* 0x000000020a000986 */ /* 0x000fe8000c10153c */
[----:B------:R-:W1:Y:S01]  /*e9800*/  LDS.128 R8, [R21+0x400] ;  /* 0x0004000015087984 */ /* 0x000e620000000c00 */
[----:B------:R-:W-:-:S02]  /*e9810*/  ISETP.LT.AND P4, PT, R27, UR4, !P6 ;  /* 0x000000041b007c0c */ /* 0x000fc4000f781270 */
[----:B------:R-:W-:Y:S01]  /*e9820*/  ISETP.GE.AND P1, PT, R0, UR6, PT ;  /* 0x0000000600007c0c */ /* 0x000fe2000bf26270 */
[C---:B------:R-:W-:Y:S01]  /*e9830*/  VIADD R4, R3.reuse, 0x1f6 ;  /* 0x000001f603047836 */ /* 0x040fe20000000000 */
[C---:B------:R-:W-:Y:S01]  /*e9840*/  ISETP.LT.AND P6, PT, R28.reuse, UR4, !P6 ;  /* 0x000000041c007c0c */ /* 0x040fe2000f7c1270 */
[----:B------:R-:W-:Y:S01]  /*e9850*/  VIADD R0, R3, 0x1f7 ;  /* 0x000001f703007836 */ /* 0x000fe20000000000 */
[----:B------:R-:W-:Y:S01]  /*e9860*/  ISETP.LT.AND P0, PT, R27, UR4, !P1 ;  /* 0x000000041b007c0c */ /* 0x000fe2000cf01270 */
[----:B------:R-:W2:Y:S01]  /*e9870*/  LDL.LU R25, [R1+0x146c] ;  /* 0x00146c0001197983 */ /* 0x000ea20000300800 */
[----:B------:R-:W-:Y:S02]  /*e9880*/  ISETP.LT.AND P1, PT, R28, UR4, !P1 ;  /* 0x000000041c007c0c */ /* 0x000fe4000cf21270 */
[----:B------:R-:W-:Y:S02]  /*e9890*/  ISETP.GE.AND P5, PT, R4, UR6, PT ;  /* 0x0000000604007c0c */ /* 0x000fe4000bfa6270 */
[----:B------:R-:W-:-:S02]  /*e98a0*/  ISETP.GE.AND P2, PT, R0, UR6, PT ;  /* 0x0000000600007c0c */ /* 0x000fc4000bf46270 */
[----:B------:R-:W-:Y:S01]  /*e98b0*/  PRMT R22, R6, 0x7632, R22 ;  /* 0x0000763206167816 */ /* 0x000fe20000000016 */
[----:B---3--:R-:W-:-:S04]  /*e98c0*/  IMAD.WIDE R12, R26, 0x2, R16 ;  /* 0x000000021a0c7825 */ /* 0x008fc800078e0210 */
[----:B0-----:R-:W-:Y:S01]  /*e98d0*/  IMAD.WIDE R4, R26, 0x2, R14 ;  /* 0x000000021a047825 */ /* 0x001fe200078e020e */
[----:B----4-:R2:W-:Y:S01]  /*e98e0*/  @P4 STG.E.U16 desc[UR60][R12.64], R20 ;  /* 0x000000140c004986 */ /* 0x0105e2000c10153c */
[----:B------:R-:W-:Y:S02]  /*e98f0*/  PRMT R0, R20, 0x7632, R0 ;  /* 0x0000763214007816 */ /* 0x000fe40000000000 */
[----:B------:R-:W-:Y:S02]  /*e9900*/  ISETP.LT.AND P4, PT, R27, UR4, !P5 ;  /* 0x000000041b007c0c */ /* 0x000fe4000ef81270 */
[----:B------:R-:W3:Y:S04]  /*e9910*/  LDL.LU R27, [R1+0x1474] ;  /* 0x00147400011b7983 */ /* 0x000ee80000300800 */
[----:B-1----:R-:W-:Y:S04]  /*e9920*/  STL [R1+0x2ad0], R11 ;  /* 0x002ad00b01007387 */ /* 0x002fe80000100800 */
[----:B------:R-:W-:Y:S04]  /*e9930*/  @P6 STG.E.U16 desc[UR60][R4.64], R0 ;  /* 0x0000000004006986 */ /* 0x000fe8000c10153c */
[----:B------:R-:W4:Y:S01]  /*e9940*/  LDL.LU R26, [R1+0x610] ;  /* 0x00061000011a7983 */ /* 0x000f220000300800 */
[----:B--2---:R-:W-:-:S04]  /*e9950*/  IMAD.WIDE R12, R29, 0x2, R16 ;  /* 0x000000021d0c7825 */ /* 0x004fc800078e0210 */
[----:B------:R-:W-:Y:S01]  /*e9960*/  IMAD.WIDE R18, R29, 0x2, R14 ;  /* 0x000000021d127825 */ /* 0x000fe200078e020e */
[----:B------:R-:W-:Y:S04]  /*e9970*/  @P0 STG.E.U16 desc[UR60][R12.64], R6 ;  /* 0x000000060c000986 */ /* 0x000fe8000c10153c */
[----:B------:R-:W2:Y:S04]  /*e9980*/  LDL.LU R29, [R1+0x1480] ;  /* 0x00148000011d7983 */ /* 0x000ea80000300800 */
[----:B------:R0:W-:Y:S04]  /*e9990*/  @P1 STG.E.U16 desc[UR60][R18.64], R22 ;  /* 0x0000001612001986 */ /* 0x0001e8000c10153c */
[----:B0-----:R-:W2:Y:S01]  /*e99a0*/  LDL.LU R22, [R1+0x11d0] ;  /* 0x0011d00001167983 */ /* 0x001ea20000300800 */
[----:B------:R-:W-:-:S02]  /*e99b0*/  VIADD R2, R3, 0x1f8 ;  /* 0x000001f803027836 */ /* 0x000fc40000000000 */
[----:B------:R-:W-:Y:S01]  /*e99c0*/  IMAD.WIDE R20, R24, 0x2, R16 ;  /* 0x0000000218147825 */ /* 0x000fe200078e0210 */
[----:B------:R-:W-:Y:S01]  /*e99d0*/  ISETP.LT.AND P5, PT, R28, UR4, !P5 ;  /* 0x000000041c007c0c */ /* 0x000fe2000efa1270 */
[----:B------:R-:W2:Y:S01]  /*e99e0*/  LDL.LU R11, [R1+0x1484] ;  /* 0x00148400010b7983 */ /* 0x000ea20000300800 */
[----:B------:R-:W-:-:S03]  /*e99f0*/  ISETP.GE.AND P6, PT, R2, UR6, PT ;  /* 0x0000000602007c0c */ /* 0x000fc6000bfc6270 */
[----:B------:R3:W-:Y:S01]  /*e9a00*/  @P4 STG.E.U16 desc[UR60][R20.64], R23 ;  /* 0x0000001714004986 */ /* 0x0007e2000c10153c */
[----:B------:R-:W-:Y:S01]  /*e9a10*/  PRMT R0, R23, 0x7632, R0 ;  /* 0x0000763217007816 */ /* 0x000fe20000000000 */
[----:B------:R-:W-:Y:S01]  /*e9a20*/  IMAD.WIDE R4, R24, 0x2, R14 ;  /* 0x0000000218047825 */ /* 0x000fe200078e020e */
[----:B------:R-:W-:Y:S01]  /*e9a30*/  PRMT R6, R7, 0x7632, R6 ;  /* 0x0000763207067816 */ /* 0x000fe20000000006 */
[----:B------:R-:W2:Y:S04]  /*e9a40*/  LDL.LU R24, [R1+0x1478] ;  /* 0x0014780001187983 */ /* 0x000ea80000300800 */
[----:B------:R0:W-:Y:S01]  /*e9a50*/  @P5 STG.E.U16 desc[UR60][R4.64], R0 ;  /* 0x0000000004005986 */ /* 0x0001e2000c10153c */
[----:B------:R-:W-:-:S04]  /*e9a60*/  IMAD.WIDE R12, R25, 0x2, R16 ;  /* 0x00000002190c7825 */ /* 0x000fc800078e0210 */
[----:B------:R-:W-:-:S04]  /*e9a70*/  IMAD.WIDE R18, R25, 0x2, R14 ;  /* 0x0000000219127825 */ /* 0x000fc800078e020e */
[----:B---3--:R-:W-:-:S04]  /*e9a80*/  IMAD.WIDE R20, R27, 0x2, R16 ;  /* 0x000000021b147825 */ /* 0x008fc800078e0210 */
[----:B0-----:R-:W-:Y:S01]  /*e9a90*/  IMAD.WIDE R4, R27, 0x2, R14 ;  /* 0x000000021b047825 */ /* 0x001fe200078e020e */
[----:B----4-:R-:W-:Y:S02]  /*e9aa0*/  PRMT R0, R26, 0x7632, R0 ;  /* 0x000076321a007816 */ /* 0x010fe40000000000 */
[----:B--2---:R-:W-:Y:S02]  /*e9ab0*/  ISETP.LT.AND P1, PT, R22, UR4, !P2 ;  /* 0x0000000416007c0c */ /* 0x004fe4000d721270 */
[----:B------:R-:W-:Y:S02]  /*e9ac0*/  ISETP.LT.AND P2, PT, R28, UR4, !P2 ;  /* 0x000000041c007c0c */ /* 0x000fe4000d741270 */
[----:B------:R-:W-:Y:S02]  /*e9ad0*/  ISETP.LT.AND P4, PT, R22, UR4, !P6 ;  /* 0x0000000416007c0c */ /* 0x000fe4000f781270 */
[----:B------:R-:W-:-:S07]  /*e9ae0*/  ISETP.LT.AND P6, PT, R28, UR4, !P6 ;  /* 0x000000041c007c0c */ /* 0x000fce000f7c1270 */
[----:B------:R0:W-:Y:S04]  /*e9af0*/  @P1 STG.E.U16 desc[UR60][R12.64], R7 ;  /* 0x000000070c001986 */ /* 0x0001e8000c10153c */
[----:B------:R1:W-:Y:S04]  /*e9b00*/  @P2 STG.E.U16 desc[UR60][R18.64], R6 ;  /* 0x0000000612002986 */ /* 0x0003e8000c10153c */
[----:B------:R2:W-:Y:S01]  /*e9b10*/  @P4 STG.E.U16 desc[UR60][R20.64], R26 ;  /* 0x0000001a14004986 */ /* 0x0005e2000c10153c */
[----:B0-----:R-:W-:-:S03]  /*e9b20*/  IMAD.WIDE R12, R29, 0x2, R14 ;  /* 0x000000021d0c7825 */ /* 0x001fc600078e020e */
[----:B------:R0:W-:Y:S01]  /*e9b30*/  @P6 STG.E.U16 desc[UR60][R4.64], R0 ;  /* 0x0000000004006986 */ /* 0x0001e2000c10153c */
[----:B-1----:R-:W-:-:S03]  /*e9b40*/  IMAD.WIDE R6, R29, 0x2, R16 ;  /* 0x000000021d067825 */ /* 0x002fc600078e0210 */
[----:B--2---:R-:W2:Y:S04]  /*e9b50*/  LDL.LU R21, [R1+0x147c] ;  /* 0x00147c0001157983 */ /* 0x004ea80000300800 */
[----:B------:R-:W3:Y:S04]  /*e9b60*/  LDL.LU R23, [R1+0x618] ;  /* 0x0006180001177983 */ /* 0x000ee80000300800 */
[----:B------:R-:W4:Y:S04]  /*e9b70*/  LDL.LU R25, [R1+0x1470] ;  /* 0x0014700001197983 */ /* 0x000f280000300800 */
[----:B------:R-:W4:Y:S04]  /*e9b80*/  LDL.LU R26, [R1+0x145c] ;  /* 0x00145c00011a7983 */ /* 0x000f280000300800 */
[----:B------:R-:W4:Y:S04]  /*e9b90*/  LDL.LU R27, [R1+0x148c] ;  /* 0x00148c00011b7983 */ /* 0x000f280000300800 */
[----:B------:R-:W4:Y:S04]  /*e9ba0*/  LDL.LU R29, [R1+0x61c] ;  /* 0x00061c00011d7983 */ /* 0x000f280000300800 */
[----:B0-----:R-:W2:Y:S01]  /*e9bb0*/  LDL.LU R5, [R1+0x614] ;  /* 0x0006140001057983 */ /* 0x001ea20000300800 */
[----:B------:R-:W-:-:S05]  /*e9bc0*/  VIADD R2, R3, 0x1f9 ;  /* 0x000001f903027836 */ /* 0x000fca0000000000 */
[----:B------:R-:W-:Y:S01]  /*e9bd0*/  ISETP.GE.AND P0, PT, R2, UR6, PT ;  /* 0x0000000602007c0c */ /* 0x000fe2000bf06270 */
[----:B------:R-:W-:-:S03]  /*e9be0*/  VIADD R2, R3, 0x1fa ;  /* 0x000001fa03027836 */ /* 0x000fc60000000000 */
[----:B------:R-:W-:Y:S02]  /*e9bf0*/  ISETP.LT.AND P2, PT, R22, UR4, !P0 ;  /* 0x0000000416007c0c */ /* 0x000fe4000c741270 */
[----:B------:R-:W-:Y:S02]  /*e9c00*/  ISETP.GE.AND P5, PT, R2, UR6, PT ;  /* 0x0000000602007c0c */ /* 0x000fe4000bfa6270 */
[----:B------:R-:W-:Y:S02]  /*e9c10*/  ISETP.LT.AND P1, PT, R28, UR4, !P0 ;  /* 0x000000041c007c0c */ /* 0x000fe4000c721270 */
[----:B------:R-:W-:Y:S01]  /*e9c20*/  ISETP.LT.AND P4, PT, R22, UR4, !P5 ;  /* 0x0000000416007c0c */ /* 0x000fe2000ef81270 */
[----:B------:R-:W-:Y:S01]  /*e9c30*/  IMAD.WIDE R18, R11, 0x2, R16 ;  /* 0x000000020b127825 */ /* 0x000fe200078e0210 */
[----:B------:R-:W-:-:S05]  /*e9c40*/  PRMT R20, R8, 0x7632, R20 ;  /* 0x0000763208147816 */ /* 0x000fca0000000014 */
[----:B------:R-:W-:Y:S04]  /*e9c50*/  @P2 STG.E.U16 desc[UR60][R6.64], R8 ;  /* 0x0000000806002986 */ /* 0x000fe8000c10153c */
[----:B------:R-:W-:Y:S01]  /*e9c60*/  @P1 STG.E.U16 desc[UR60][R12.64], R20 ;  /* 0x000000140c001986 */ /* 0x000fe2000c10153c */
[----:B------:R-:W-:-:S05]  /*e9c70*/  VIADD R2, R3, 0x1fb ;  /* 0x000001fb03027836 */ /* 0x000fca0000000000 */
[----:B------:R-:W-:Y:S01]  /*e9c80*/  ISETP.GE.AND P0, PT, R2, UR6, PT ;  /* 0x0000000602007c0c */ /* 0x000fe2000bf06270 */
[----:B------:R-:W-:Y:S01]  /*e9c90*/  VIADD R2, R3, 0x1fc ;  /* 0x000001fc03027836 */ /* 0x000fe20000000000 */
[----:B--2---:R0:W-:Y:S02]  /*e9ca0*/  @P4 STG.E.U16 desc[UR60][R18.64], R5 ;  /* 0x0000000512004986 */ /* 0x0041e4000c10153c */
[----:B0-----:R-:W-:Y:S01]  /*e9cb0*/  PRMT R19, R5, 0x7632, R19 ;  /* 0x0000763205137816 */ /* 0x001fe20000000013 */
[----:B------:R-:W-:Y:S02]  /*e9cc0*/  IMAD.WIDE R4, R11, 0x2, R14 ;  /* 0x000000020b047825 */ /* 0x000fe400078e020e */
[----:B------:R-:W2:Y:S01]  /*e9cd0*/  LDL.LU R11, [R1+0x2ad0] ;  /* 0x002ad000010b7983 */ /* 0x000ea20000300800 */
[----:B------:R-:W-:Y:S02]  /*e9ce0*/  ISETP.GE.AND P6, PT, R2, UR6, PT ;  /* 0x0000000602007c0c */ /* 0x000fe4000bfc6270 */
[----:B------:R-:W-:-:S02]  /*e9cf0*/  ISETP.LT.AND P5, PT, R28, UR4, !P5 ;  /* 0x000000041c007c0c */ /* 0x000fc4000efa1270 */
[----:B------:R-:W-:Y:S01]  /*e9d00*/  ISETP.LT.AND P2, PT, R22, UR4, !P0 ;  /* 0x0000000416007c0c */ /* 0x000fe2000c741270 */
[C---:B------:R-:W-:Y:S01]  /*e9d10*/  VIADD R2, R3.reuse, 0x1fd ;  /* 0x000001fd03027836 */ /* 0x040fe20000000000 */
[----:B------:R-:W-:Y:S02]  /*e9d20*/  ISETP.LT.AND P1, PT, R28, UR4, !P0 ;  /* 0x000000041c007c0c */ /* 0x000fe4000c721270 */
[----:B------:R-:W-:Y:S01]  /*e9d30*/  ISETP.LT.AND P4, PT, R22, UR4, !P6 ;  /* 0x0000000416007c0c */ /* 0x000fe2000f781270 */
[----:B------:R-:W-:Y:S01]  /*e9d40*/  VIADD R0, R3, 0x1ff ;  /* 0x000001ff03007836 */ /* 0x000fe20000000000 */
[----:B------:R-:W-:Y:S01]  /*e9d50*/  ISETP.GE.AND P0, PT, R2, UR6, PT ;  /* 0x0000000602007c0c */ /* 0x000fe2000bf06270 */
[----:B------:R-:W-:Y:S01]  /*e9d60*/  IMAD.WIDE R2, R21, 0x2, R16 ;  /* 0x0000000215027825 */ /* 0x000fe200078e0210 */
[----:B------:R-:W-:-:S03]  /*e9d70*/  PRMT R8, R9, 0x7632, R8 ;  /* 0x0000763209087816 */ /* 0x000fc60000000008 */
[----:B------:R-:W-:Y:S01]  /*e9d80*/  IMAD.WIDE R6, R21, 0x2, R14 ;  /* 0x0000000215067825 */ /* 0x000fe200078e020e */
[----:B------:R0:W-:Y:S03]  /*e9d90*/  @P5 STG.E.U16 desc[UR60][R4.64], R19 ;  /* 0x0000001304005986 */ /* 0x0001e6000c10153c */
[----:B------:R-:W-:Y:S01]  /*e9da0*/  IMAD.WIDE R12, R24, 0x2, R16 ;  /* 0x00000002180c7825 */ /* 0x000fe200078e0210 */
[----:B------:R-:W-:Y:S01]  /*e9db0*/  @P2 STG.E.U16 desc[UR60][R2.64], R9 ;  /* 0x0000000902002986 */ /* 0x000fe2000c10153c */
[----:B------:R-:W-:-:S03]  /*e9dc0*/  ISETP.LT.AND P6, PT, R28, UR4, !P6 ;  /* 0x000000041c007c0c */ /* 0x000fc6000f7c1270 */
[----:B------:R-:W-:Y:S01]  /*e9dd0*/  @P1 STG.E.U16 desc[UR60][R6.64], R8 ;  /* 0x0000000806001986 */ /* 0x000fe2000c10153c */
[----:B------:R-:W-:-:S03]  /*e9de0*/  ISETP.GE.AND P5, PT, R0, UR6, PT ;  /* 0x0000000600007c0c */ /* 0x000fc6000bfa6270 */
[----:B---3--:R1:W-:Y:S01]  /*e9df0*/  @P4 STG.E.U16 desc[UR60][R12.64], R23 ;  /* 0x000000170c004986 */ /* 0x0083e2000c10153c */
[----:B------:R-:W-:Y:S02]  /*e9e00*/  ISETP.LT.AND P4, PT, R22, UR4, !P0 ;  /* 0x0000000416007c0c */ /* 0x000fe4000c781270 */
[----:B------:R-:W-:Y:S02]  /*e9e10*/  ISETP.LT.AND P0, PT, R28, UR4, !P0 ;  /* 0x000000041c007c0c */ /* 0x000fe4000c701270 */
[----:B------:R-:W-:Y:S02]  /*e9e20*/  ISETP.LT.AND P2, PT, R22, UR4, !P3 ;  /* 0x0000000416007c0c */ /* 0x000fe4000df41270 */
[----:B------:R-:W-:Y:S02]  /*e9e30*/  ISETP.LT.AND P3, PT, R28, UR4, !P3 ;  /* 0x000000041c007c0c */ /* 0x000fe4000df61270 */
[----:B------:R-:W-:Y:S02]  /*e9e40*/  ISETP.LT.AND P1, PT, R22, UR4, !P5 ;  /* 0x0000000416007c0c */ /* 0x000fe4000ef21270 */
[----:B------:R-:W-:Y:S01]  /*e9e50*/  ISETP.LT.AND P5, PT, R28, UR4, !P5 ;  /* 0x000000041c007c0c */ /* 0x000fe2000efa1270 */
[----:B0-----:R-:W-:Y:S01]  /*e9e60*/  IMAD.WIDE R18, R24, 0x2, R14 ;  /* 0x0000000218127825 */ /* 0x001fe200078e020e */
[----:B------:R-:W-:-:S02]  /*e9e70*/  PRMT R0, R23, 0x7632, R0 ;  /* 0x0000763217007816 */ /* 0x000fc40000000000 */
[----:B-1----:R-:W-:Y:S01]  /*e9e80*/  PRMT R12, R10, 0x7632, R12 ;  /* 0x000076320a0c7816 */ /* 0x002fe2000000000c */
[----:B----4-:R-:W-:Y:S01]  /*e9e90*/  IMAD.WIDE R4, R25, 0x2, R16 ;  /* 0x0000000219047825 */ /* 0x010fe200078e0210 */
[----:B------:R-:W-:-:S03]  /*e9ea0*/  PRMT R13, R29, 0x7632, R13 ;  /* 0x000076321d0d7816 */ /* 0x000fc6000000000d */
[----:B------:R-:W-:Y:S01]  /*e9eb0*/  IMAD.WIDE R2, R25, 0x2, R14 ;  /* 0x0000000219027825 */ /* 0x000fe200078e020e */
[----:B------:R0:W-:Y:S03]  /*e9ec0*/  @P6 STG.E.U16 desc[UR60][R18.64], R0 ;  /* 0x0000000012006986 */ /* 0x0001e6000c10153c */
[C---:B------:R-:W-:Y:S01]  /*e9ed0*/  IMAD.WIDE R6, R26.reuse, 0x2, R16 ;  /* 0x000000021a067825 */ /* 0x040fe200078e0210 */
[----:B------:R0:W-:Y:S03]  /*e9ee0*/  @P4 STG.E.U16 desc[UR60][R4.64], R10 ;  /* 0x0000000a04004986 */ /* 0x0001e6000c10153c */
[----:B------:R-:W-:Y:S01]  /*e9ef0*/  IMAD.WIDE R8, R26, 0x2, R14 ;  /* 0x000000021a087825 */ /* 0x000fe200078e020e */
[----:B------:R0:W-:Y:S03]  /*e9f00*/  @P0 STG.E.U16 desc[UR60][R2.64], R12 ;  /* 0x0000000c02000986 */ /* 0x0001e6000c10153c */
[C---:B------:R-:W-:Y:S01]  /*e9f10*/  IMAD.WIDE R16, R27.reuse, 0x2, R16 ;  /* 0x000000021b107825 */ /* 0x040fe200078e0210 */
[----:B------:R0:W-:Y:S04]  /*e9f20*/  @P2 STG.E.U16 desc[UR60][R6.64], R29 ;  /* 0x0000001d06002986 */ /* 0x0001e8000c10153c */
[----:B------:R0:W-:Y:S01]  /*e9f30*/  @P3 STG.E.U16 desc[UR60][R8.64], R13 ;  /* 0x0000000d08003986 */ /* 0x0001e2000c10153c */
[----:B------:R-:W-:-:S03]  /*e9f40*/  IMAD.WIDE R14, R27, 0x2, R14 ;  /* 0x000000021b0e7825 */ /* 0x000fc600078e020e */
[----:B--2---:R0:W-:Y:S01]  /*e9f50*/  @P1 STG.E.U16 desc[UR60][R16.64], R11 ;  /* 0x0000000b10001986 */ /* 0x0041e2000c10153c */
[----:B------:R-:W-:Y:S05]  /*e9f60*/  @!P5 EXIT ;  /* 0x000000000000d94d */ /* 0x000fea0003800000 */
[----:B0-----:R-:W-:-:S05]  /*e9f70*/  PRMT R7, R11, 0x7632, R7 ;  /* 0x000076320b077816 */ /* 0x001fca0000000007 */
[----:B------:R-:W-:Y:S01]  /*e9f80*/  STG.E.U16 desc[UR60][R14.64], R7 ;  /* 0x000000070e007986 */ /* 0x000fe2000c10153c */
[----:B------:R-:W-:Y:S05]  /*e9f90*/  EXIT ;  /* 0x000000000000794d */ /* 0x000fea0003800000 */
.L_x_3:
[----:B------:R-:W-:-:S00]  /*e9fa0*/  BRA `(.L_x_3) ;  /* 0xfffffffc00fc7947 */ /* 0x000fc0000383ffff */
[----:B------:R-:W-:-:S00]  /*e9fb0*/  NOP ;  /* 0x0000000000007918 */ /* 0x000fc00000000000 */
        /* <DEDUP_REMOVED lines=12> */
.L_x_4:


//--------------------- .nv.shared.matmul_kernel  --------------------------
	.section	.nv.shared.matmul_kernel,"aw",@nobits
	.sectionflags	@""
	.align	16
	.zero		1024


//--------------------- .nv.shared.reserved.0     --------------------------
	.section	.nv.shared.reserved.0,"aw",@nobits
	.weak		__nv_reservedSMEM_offset_0_alias
	.size		__nv_reservedSMEM_offset_0_alias, 0, 0
	.other		__nv_reservedSMEM_offset_0_alias,@"STO_CUDA_RESERVED_SHARED STV_DEFAULT"
__nv_reservedSMEM_offset_0_alias:
	.zero		0


//--------------------- .nv.constant0.matmul_kernel --------------------------
	.section	.nv.constant0.matmul_kernel,"a",@progbits
	.sectionflags	@""
	.align	4
.nv.constant0.matmul_kernel:
	.zero		608


//--------------------- SYMBOLS --------------------------

	.type		.nv.reservedSmem.offset0,@object
	.size		.nv.reservedSmem.offset0,0x4
